def attn_fwd(
    Q,
    K,
    V,
    Out,
    Lse,
    sm_scale,
    stride_qz,
    stride_qh,
    stride_qm,
    stride_qk,
    stride_kz,
    stride_kh,
    stride_kn,
    stride_kk,
    stride_vz,
    stride_vh,
    stride_vn,
    stride_vk,
    stride_oz,
    stride_oh,
    stride_om,
    stride_ok,
    seqlen_q,
    seqlen_k,
    BLOCK_M: tl.constexpr,
    BLOCK_N: tl.constexpr,
    HEAD_DIM: tl.constexpr,
    CAUSAL: tl.constexpr,
):
    start_m = tl.program_id(0)
    off_hz = tl.program_id(1)
    q_off = off_hz * stride_qh
    k_off = off_hz * stride_kh
    v_off = off_hz * stride_vh
    offs_m = start_m * BLOCK_M + tl.arange(0, BLOCK_M)
    offs_d = tl.arange(0, HEAD_DIM)
    offs_n = tl.arange(0, BLOCK_N)
    q_ptrs = Q + q_off + offs_m[:, None] * stride_qm + offs_d[None, :] * stride_qk
    k_ptrs = K + k_off + offs_d[:, None] * stride_kk + offs_n[None, :] * stride_kn
    v_ptrs = V + v_off + offs_n[:, None] * stride_vn + offs_d[None, :] * stride_vk
    m_i = tl.full([BLOCK_M], float("-inf"), dtype=tl.float32)
    l_i = tl.zeros([BLOCK_M], dtype=tl.float32) + 1.0
    acc = tl.zeros([BLOCK_M, HEAD_DIM], dtype=tl.float32)
    q = tl.load(q_ptrs)
    acc, l_i, m_i = _attn_fwd_inner(
        acc,
        l_i,
        m_i,
        q,
        k_ptrs,
        v_ptrs,
        sm_scale,
        stride_kn,
        stride_vn,
        start_m,
        seqlen_k,
        BLOCK_M,
        BLOCK_N,
        HEAD_DIM,
        CAUSAL,
    )
    acc = acc / l_i[:, None]
    lse = m_i + tl.math.log2(l_i) / 1.4426950408889634
    o_ptrs = (
        Out
        + off_hz * stride_oh
        + offs_m[:, None] * stride_om
        + offs_d[None, :] * stride_ok
    )
    tl.store(o_ptrs, acc.to(Out.dtype.element_ty))
    tl.store(Lse + off_hz * seqlen_q + offs_m, lse)

# config = {"BLOCK_M": 256, "BLOCK_N": 128, "HEAD_DIM": 128, "arch": "sm_80", "causal": false, "dtype": "fp16", "num_stages": 2, "num_warps": 8}
# arch = sm_80


// ===== COMPILED SASS (sm_80) =====

	.target	sm_80

	.elftype	@"ET_EXEC"


//--------------------- .note.nv.tkinfo           --------------------------
	.section	.note.nv.tkinfo,"",@"SHT_NOTE"
	.sectionflags	@"SHF_NOTE_NV_TKINFO"
	.tkinfo
        /*0018*/ 	.word	0x00000002
        /*0030*/ 	.string	""
        /*0030*/ 	.string	"ptxas"
        /*0030*/ 	.string	"Cuda compilation tools, release 13.0, V13.0.88"
        /*0030*/ 	.string	"Build cuda_13.0.r13.0/compiler.36424714_0"
        /*0030*/ 	.string	"-v  -suppress-debug-info  -lineinfo  -arch sm_80 "



//--------------------- .note.nv.cuinfo           --------------------------
	.section	.note.nv.cuinfo,"",@"SHT_NOTE"
	.sectionflags	@"SHF_NOTE_NV_CUINFO"
        /*0018*/ 	.short	0x0002
        /*001a*/ 	.short	0x0050
        /*001c*/ 	.short	0x0082
	.zero		2


//--------------------- .nv.info                  --------------------------
	.section	.nv.info,"",@"SHT_CUDA_INFO"
	.align	4


	//----- nvinfo : EIATTR_REGCOUNT
	.align		4
        /*0000*/ 	.byte	0x04, 0x2f
        /*0002*/ 	.short	(.L_2 - .L_1)
	.align		4
.L_1:
        /*0004*/ 	.word	index@(attn_fwd)
        /*0008*/ 	.word	0x00000020


	//----- nvinfo : EIATTR_FRAME_SIZE
	.align		4
.L_2:
        /*000c*/ 	.byte	0x04, 0x11
        /*000e*/ 	.short	(.L_4 - .L_3)
	.align		4
.L_3:
        /*0010*/ 	.word	index@(attn_fwd)
        /*0014*/ 	.word	0x000032b8


	//----- nvinfo : EIATTR_MIN_STACK_SIZE
	.align		4
.L_4:
        /*0018*/ 	.byte	0x04, 0x12
        /*001a*/ 	.short	(.L_6 - .L_5)
	.align		4
.L_5:
        /*001c*/ 	.word	index@(attn_fwd)
        /*0020*/ 	.word	0x000032b8
.L_6:


//--------------------- .nv.info.attn_fwd         --------------------------
	.section	.nv.info.attn_fwd,"",@"SHT_CUDA_INFO"
	.sectionflags	@""
	.align	4


	//----- nvinfo : EIATTR_CUDA_API_VERSION
	.align		4
        /*0000*/ 	.byte	0x04, 0x37
        /*0002*/ 	.short	(.L_8 - .L_7)
.L_7:
        /*0004*/ 	.word	0x00000082


	//----- nvinfo : EIATTR_SW2861232_WAR
	.align		4
.L_8:
        /*0008*/ 	.byte	0x01, 0x35
	.zero		2


	//----- nvinfo : EIATTR_PARAM_CBANK
	.align		4
        /*000c*/ 	.byte	0x04, 0x0a
        /*000e*/ 	.short	(.L_10 - .L_9)
	.align		4
.L_9:
        /*0010*/ 	.word	index@(.nv.constant0.attn_fwd)
        /*0014*/ 	.short	0x0160
        /*0016*/ 	.short	0x0088


	//----- nvinfo : EIATTR_CBANK_PARAM_SIZE
	.align		4
.L_10:
        /*0018*/ 	.byte	0x03, 0x19
        /*001a*/ 	.short	0x0088


	//----- nvinfo : EIATTR_KPARAM_INFO
	.align		4
        /*001c*/ 	.byte	0x04, 0x17
        /*001e*/ 	.short	(.L_12 - .L_11)
.L_11:
        /*0020*/ 	.word	0x00000000
        /*0024*/ 	.short	0x0019
        /*0026*/ 	.short	0x0080
        /*0028*/ 	.byte	0x00, 0xf4, 0x21, 0x00


	//----- nvinfo : EIATTR_KPARAM_INFO
	.align		4
.L_12:
        /*002c*/ 	.byte	0x04, 0x17
        /*002e*/ 	.short	(.L_14 - .L_13)
.L_13:
        /*0030*/ 	.word	0x00000000
        /*0034*/ 	.short	0x0018
        /*0036*/ 	.short	0x0078
        /*0038*/ 	.byte	0x00, 0xf4, 0x21, 0x00


	//----- nvinfo : EIATTR_KPARAM_INFO
	.align		4
.L_14:
        /*003c*/ 	.byte	0x04, 0x17
        /*003e*/ 	.short	(.L_16 - .L_15)
.L_15:
        /*0040*/ 	.word	0x00000000
        /*0044*/ 	.short	0x0017
        /*0046*/ 	.short	0x0070
        /*0048*/ 	.byte	0x00, 0xf0, 0x11, 0x00


	//----- nvinfo : EIATTR_KPARAM_INFO
	.align		4
.L_16:
        /*004c*/ 	.byte	0x04, 0x17
        /*004e*/ 	.short	(.L_18 - .L_17)
.L_17:
        /*0050*/ 	.word	0x00000000
        /*0054*/ 	.short	0x0016
        /*0056*/ 	.short	0x006c
        /*0058*/ 	.byte	0x00, 0xf0, 0x11, 0x00


	//----- nvinfo : EIATTR_KPARAM_INFO
	.align		4
.L_18:
        /*005c*/ 	.byte	0x04, 0x17
        /*005e*/ 	.short	(.L_20 - .L_19)
.L_19:
        /*0060*/ 	.word	0x00000000
        /*0064*/ 	.short	0x0015
        /*0066*/ 	.short	0x0068
        /*0068*/ 	.byte	0x00, 0xf0, 0x11, 0x00


	//----- nvinfo : EIATTR_KPARAM_INFO
	.align		4
.L_20:
        /*006c*/ 	.byte	0x04, 0x17
        /*006e*/ 	.short	(.L_22 - .L_21)
.L_21:
        /*0070*/ 	.word	0x00000000
        /*0074*/ 	.short	0x0014
        /*0076*/ 	.short	0x0064
        /*0078*/ 	.byte	0x00, 0xf0, 0x11, 0x00


	//----- nvinfo : EIATTR_KPARAM_INFO
	.align		4
.L_22:
        /*007c*/ 	.byte	0x04, 0x17
        /*007e*/ 	.short	(.L_24 - .L_23)
.L_23:
        /*0080*/ 	.word	0x00000000
        /*0084*/ 	.short	0x0013
        /*0086*/ 	.short	0x0060
        /*0088*/ 	.byte	0x00, 0xf0, 0x11, 0x00


	//----- nvinfo : EIATTR_KPARAM_INFO
	.align		4
.L_24:
        /*008c*/ 	.byte	0x04, 0x17
        /*008e*/ 	.short	(.L_26 - .L_25)
.L_25:
        /*0090*/ 	.word	0x00000000
        /*0094*/ 	.short	0x0012
        /*0096*/ 	.short	0x005c
        /*0098*/ 	.byte	0x00, 0xf0, 0x11, 0x00


	//----- nvinfo : EIATTR_KPARAM_INFO
	.align		4
.L_26:
        /*009c*/ 	.byte	0x04, 0x17
        /*009e*/ 	.short	(.L_28 - .L_27)
.L_27:
        /*00a0*/ 	.word	0x00000000
        /*00a4*/ 	.short	0x0011
        /*00a6*/ 	.short	0x0058
        /*00a8*/ 	.byte	0x00, 0xf0, 0x11, 0x00


	//----- nvinfo : EIATTR_KPARAM_INFO
	.align		4
.L_28:
        /*00ac*/ 	.byte	0x04, 0x17
        /*00ae*/ 	.short	(.L_30 - .L_29)
.L_29:
        /*00b0*/ 	.word	0x00000000
        /*00b4*/ 	.short	0x0010
        /*00b6*/ 	.short	0x0054
        /*00b8*/ 	.byte	0x00, 0xf0, 0x11, 0x00


	//----- nvinfo : EIATTR_KPARAM_INFO
	.align		4
.L_30:
        /*00bc*/ 	.byte	0x04, 0x17
        /*00be*/ 	.short	(.L_32 - .L_31)
.L_31:
        /*00c0*/ 	.word	0x00000000
        /*00c4*/ 	.short	0x000f
        /*00c6*/ 	.short	0x0050
        /*00c8*/ 	.byte	0x00, 0xf0, 0x11, 0x00


	//----- nvinfo : EIATTR_KPARAM_INFO
	.align		4
.L_32:
        /*00cc*/ 	.byte	0x04, 0x17
        /*00ce*/ 	.short	(.L_34 - .L_33)
.L_33:
        /*00d0*/ 	.word	0x00000000
        /*00d4*/ 	.short	0x000e
        /*00d6*/ 	.short	0x004c
        /*00d8*/ 	.byte	0x00, 0xf0, 0x11, 0x00


	//----- nvinfo : EIATTR_KPARAM_INFO
	.align		4
.L_34:
        /*00dc*/ 	.byte	0x04, 0x17
        /*00de*/ 	.short	(.L_36 - .L_35)
.L_35:
        /*00e0*/ 	.word	0x00000000
        /*00e4*/ 	.short	0x000d
        /*00e6*/ 	.short	0x0048
        /*00e8*/ 	.byte	0x00, 0xf0, 0x11, 0x00


	//----- nvinfo : EIATTR_KPARAM_INFO
	.align		4
.L_36:
        /*00ec*/ 	.byte	0x04, 0x17
        /*00ee*/ 	.short	(.L_38 - .L_37)
.L_37:
        /*00f0*/ 	.word	0x00000000
        /*00f4*/ 	.short	0x000c
        /*00f6*/ 	.short	0x0044
        /*00f8*/ 	.byte	0x00, 0xf0, 0x11, 0x00


	//----- nvinfo : EIATTR_KPARAM_INFO
	.align		4
.L_38:
        /*00fc*/ 	.byte	0x04, 0x17
        /*00fe*/ 	.short	(.L_40 - .L_39)
.L_39:
        /*0100*/ 	.word	0x00000000
        /*0104*/ 	.short	0x000b
        /*0106*/ 	.short	0x0040
        /*0108*/ 	.byte	0x00, 0xf0, 0x11, 0x00


	//----- nvinfo : EIATTR_KPARAM_INFO
	.align		4
.L_40:
        /*010c*/ 	.byte	0x04, 0x17
        /*010e*/ 	.short	(.L_42 - .L_41)
.L_41:
        /*0110*/ 	.word	0x00000000
        /*0114*/ 	.short	0x000a
        /*0116*/ 	.short	0x003c
        /*0118*/ 	.byte	0x00, 0xf0, 0x11, 0x00


	//----- nvinfo : EIATTR_KPARAM_INFO
	.align		4
.L_42:
        /*011c*/ 	.byte	0x04, 0x17
        /*011e*/ 	.short	(.L_44 - .L_43)
.L_43:
        /*0120*/ 	.word	0x00000000
        /*0124*/ 	.short	0x0009
        /*0126*/ 	.short	0x0038
        /*0128*/ 	.byte	0x00, 0xf0, 0x11, 0x00


	//----- nvinfo : EIATTR_KPARAM_INFO
	.align		4
.L_44:
        /*012c*/ 	.byte	0x04, 0x17
        /*012e*/ 	.short	(.L_46 - .L_45)
.L_45:
        /*0130*/ 	.word	0x00000000
        /*0134*/ 	.short	0x0008
        /*0136*/ 	.short	0x0034
        /*0138*/ 	.byte	0x00, 0xf0, 0x11, 0x00


	//----- nvinfo : EIATTR_KPARAM_INFO
	.align		4
.L_46:
        /*013c*/ 	.byte	0x04, 0x17
        /*013e*/ 	.short	(.L_48 - .L_47)
.L_47:
        /*0140*/ 	.word	0x00000000
        /*0144*/ 	.short	0x0007
        /*0146*/ 	.short	0x0030
        /*0148*/ 	.byte	0x00, 0xf0, 0x11, 0x00


	//----- nvinfo : EIATTR_KPARAM_INFO
	.align		4
.L_48:
        /*014c*/ 	.byte	0x04, 0x17
        /*014e*/ 	.short	(.L_50 - .L_49)
.L_49:
        /*0150*/ 	.word	0x00000000
        /*0154*/ 	.short	0x0006
        /*0156*/ 	.short	0x002c
        /*0158*/ 	.byte	0x00, 0xf0, 0x11, 0x00


	//----- nvinfo : EIATTR_KPARAM_INFO
	.align		4
.L_50:
        /*015c*/ 	.byte	0x04, 0x17
        /*015e*/ 	.short	(.L_52 - .L_51)
.L_51:
        /*0160*/ 	.word	0x00000000
        /*0164*/ 	.short	0x0005
        /*0166*/ 	.short	0x0028
        /*0168*/ 	.byte	0x00, 0xf0, 0x11, 0x00


	//----- nvinfo : EIATTR_KPARAM_INFO
	.align		4
.L_52:
        /*016c*/ 	.byte	0x04, 0x17
        /*016e*/ 	.short	(.L_54 - .L_53)
.L_53:
        /*0170*/ 	.word	0x00000000
        /*0174*/ 	.short	0x0004
        /*0176*/ 	.short	0x0020
        /*0178*/ 	.byte	0x00, 0xf4, 0x21, 0x00


	//----- nvinfo : EIATTR_KPARAM_INFO
	.align		4
.L_54:
        /*017c*/ 	.byte	0x04, 0x17
        /*017e*/ 	.short	(.L_56 - .L_55)
.L_55:
        /*0180*/ 	.word	0x00000000
        /*0184*/ 	.short	0x0003
        /*0186*/ 	.short	0x0018
        /*0188*/ 	.byte	0x00, 0xf4, 0x21, 0x00


	//----- nvinfo : EIATTR_KPARAM_INFO
	.align		4
.L_56:
        /*018c*/ 	.byte	0x04, 0x17
        /*018e*/ 	.short	(.L_58 - .L_57)
.L_57:
        /*0190*/ 	.word	0x00000000
        /*0194*/ 	.short	0x0002
        /*0196*/ 	.short	0x0010
        /*0198*/ 	.byte	0x00, 0xf4, 0x21, 0x00


	//----- nvinfo : EIATTR_KPARAM_INFO
	.align		4
.L_58:
        /*019c*/ 	.byte	0x04, 0x17
        /*019e*/ 	.short	(.L_60 - .L_59)
.L_59:
        /*01a0*/ 	.word	0x00000000
        /*01a4*/ 	.short	0x0001
        /*01a6*/ 	.short	0x0008
        /*01a8*/ 	.byte	0x00, 0xf4, 0x21, 0x00


	//----- nvinfo : EIATTR_KPARAM_INFO
	.align		4
.L_60:
        /*01ac*/ 	.byte	0x04, 0x17
        /*01ae*/ 	.short	(.L_62 - .L_61)
.L_61:
        /*01b0*/ 	.word	0x00000000
        /*01b4*/ 	.short	0x0000
        /*01b6*/ 	.short	0x0000
        /*01b8*/ 	.byte	0x00, 0xf4, 0x21, 0x00


	//----- nvinfo : EIATTR_MAXREG_COUNT
	.align		4
.L_62:
        /*01bc*/ 	.byte	0x03, 0x1b
        /*01be*/ 	.short	0x00ff


	//----- nvinfo : EIATTR_NUM_BARRIERS
	.align		4
        /*01c0*/ 	.byte	0x02, 0x4c
        /*01c2*/ 	.byte	0x01
	.zero		1


	//----- nvinfo : EIATTR_ANNOTATIONS
	.align		4
        /*01c4*/ 	.byte	0x04, 0x55
        /*01c6*/ 	.short	(.L_64 - .L_63)


	//   ....[0]....
.L_63:
        /*01c8*/ 	.word	0x00000001
        /*01cc*/ 	.byte	0x20, 0x04, 0x00, 0x00, 0x01, 0x00, 0x00, 0x00, 0x30, 0x04, 0x00, 0x00, 0x01, 0x00, 0x00, 0x00
        /* <DEDUP_REMOVED lines=445> */
        /*1dac*/ 	.byte	0xc0, 0x85, 0x00, 0x00


	//----- nvinfo : EIATTR_MERCURY_ISA_VERSION
	.align		4
.L_64:
        /*1db0*/ 	.byte	0x03, 0x5f
        /*1db2*/ 	.short	0x0000


	//----- nvinfo : EIATTR_COOP_GROUP_MASK_REGIDS
	.align		4
        /*1db4*/ 	.byte	0x04, 0x29
        /*1db6*/ 	.short	(.L_66 - .L_65)


	//   ....[0]....
.L_65:
        /*1db8*/ 	.word	0xffffffff


	//   ....[1]....
        /*1dbc*/ 	.word	0xffffffff


	//   ....[2]....
        /*1dc0*/ 	.word	0xffffffff


	//   ....[3]....
        /*1dc4*/ 	.word	0xffffffff


	//   ....[4]....
        /*1dc8*/ 	.word	0xffffffff


	//   ....[5]....
        /*1dcc*/ 	.word	0xffffffff


	//   ....[6]....
        /*1dd0*/ 	.word	0xffffffff


	//   ....[7]....
        /*1dd4*/ 	.word	0xffffffff


	//   ....[8]....
        /*1dd8*/ 	.word	0xffffffff


	//   ....[9]....
        /*1ddc*/ 	.word	0xffffffff


	//   ....[10]....
        /*1de0*/ 	.word	0xffffffff


	//   ....[11]....
        /*1de4*/ 	.word	0xffffffff


	//   ....[12]....
        /*1de8*/ 	.word	0xffffffff


	//   ....[13]....
        /*1dec*/ 	.word	0xffffffff


	//   ....[14]....
        /*1df0*/ 	.word	0xffffffff


	//   ....[15]....
        /*1df4*/ 	.word	0xffffffff


	//----- nvinfo : EIATTR_COOP_GROUP_INSTR_OFFSETS
	.align		4
.L_66:
        /*1df8*/ 	.byte	0x04, 0x28
        /*1dfa*/ 	.short	(.L_68 - .L_67)


	//   ....[0]....
.L_67:
        /*1dfc*/ 	.word	0x0001d0b0


	//   ....[1]....
        /*1e00*/ 	.word	0x0001d220


	//   ....[2]....
        /*1e04*/ 	.word	0x0001d230


	//   ....[3]....
        /*1e08*/ 	.word	0x0001d2f0


	//   ....[4]....
        /*1e0c*/ 	.word	0x0001d300


	//   ....[5]....
        /*1e10*/ 	.word	0x0001d320


	//   ....[6]....
        /*1e14*/ 	.word	0x0001daf0


	//   ....[7]....
        /*1e18*/ 	.word	0x0001db30


	//   ....[8]....
        /*1e1c*/ 	.word	0x00030e90


	//   ....[9]....
        /*1e20*/ 	.word	0x00030fd0


	//   ....[10]....
        /*1e24*/ 	.word	0x00031010


	//   ....[11]....
        /*1e28*/ 	.word	0x000319a0


	//   ....[12]....
        /*1e2c*/ 	.word	0x00031e50


	//   ....[13]....
        /*1e30*/ 	.word	0x00031e60


	//   ....[14]....
        /*1e34*/ 	.word	0x00031e70


	//   ....[15]....
        /*1e38*/ 	.word	0x00031e80


	//----- nvinfo : EIATTR_EXIT_INSTR_OFFSETS
	.align		4
.L_68:
        /*1e3c*/ 	.byte	0x04, 0x1c
        /*1e3e*/ 	.short	(.L_70 - .L_69)


	//   ....[0]....
.L_69:
        /*1e40*/ 	.word	0x0003c970


	//----- nvinfo : EIATTR_REQNTID
	.align		4
.L_70:
        /*1e44*/ 	.byte	0x04, 0x10
        /*1e46*/ 	.short	(.L_72 - .L_71)
.L_71:
        /*1e48*/ 	.word	0x00000100
        /*1e4c*/ 	.word	0x00000001
        /*1e50*/ 	.word	0x00000001
.L_72:


//--------------------- .nv.callgraph             --------------------------
	.section	.nv.callgraph,"",@"SHT_CUDA_CALLGRAPH"
	.align	4
	.sectionentsize	8
	.align		4
        /*0000*/ 	.word	0x00000000
	.align		4
        /*0004*/ 	.word	0xffffffff
	.align		4
        /*0008*/ 	.word	0x00000000
	.align		4
        /*000c*/ 	.word	0xfffffffe
	.align		4
        /*0010*/ 	.word	0x00000000
	.align		4
        /*0014*/ 	.word	0xfffffffd
	.align		4
        /*0018*/ 	.word	0x00000000
	.align		4
        /*001c*/ 	.word	0xfffffffc


//--------------------- .nv.rel.action            --------------------------
	.section	.nv.rel.action,"",@"SHT_CUDA_RELOCINFO"
	.align	8
	.sectionentsize	8
        /*0000*/ 	.byte	0x73, 0x00, 0x00, 0x00, 0x00, 0x00, 0x00, 0x00, 0x00, 0x00, 0x00, 0x11, 0x25, 0x00, 0x05, 0x36


//--------------------- .nv.constant4             --------------------------
	.section	.nv.constant4,"a",@progbits
	.align	8
	.align		8
.nv.constant4:
        /*0000*/ 	.dword	_$_str


//--------------------- .nv.constant0.attn_fwd    --------------------------
	.section	.nv.constant0.attn_fwd,"a",@progbits
	.sectionflags	@""
	.align	4
.nv.constant0.attn_fwd:
	.zero		488


//--------------------- .text.attn_fwd            --------------------------
	.section	.text.attn_fwd,"ax",@progbits
	.sectioninfo	@"SHI_REGISTERS=32"
	.align	128
        .global         attn_fwd
        .type           attn_fwd,@function
        .size           attn_fwd,(.L_x_4 - attn_fwd)
        .other          attn_fwd,@"STO_CUDA_ENTRY STV_DEFAULT"
attn_fwd:
.text.attn_fwd:
[----:B------:R-:W-:Y:S02]  /*0000*/  MOV R1, c[0x0][0x28] ;  /* 0x00000a0000017a02 */ /* 0x000fe40000000f00 */
[----:B------:R-:W0:Y:S01]  /*0010*/  S2R R3, SR_TID.X ;  /* 0x0000000000037919 */ /* 0x000e220000002100 */
[----:B------:R-:W-:Y:S01]  /*0020*/  ULDC.64 UR4, c[0x0][0x118] ;  /* 0x0000460000047ab9 */ /* 0x000fe20000000a00 */
[----:B------:R-:W-:Y:S02]  /*0030*/  IADD3 R1, R1, -0x32b8, RZ ;  /* 0xffffcd4801017810 */ /* 0x000fe40007ffe0ff */
[----:B------:R-:W1:Y:S04]  /*0040*/  S2R R0, SR_CTAID.X ;  /* 0x0000000000007919 */ /* 0x000e680000002500 */
[----:B------:R-:W2:Y:S01]  /*0050*/  S2R R2, SR_CTAID.Y ;  /* 0x0000000000027919 */ /* 0x000ea20000002600 */
[----:B0-----:R-:W-:-:S05]  /*0060*/  LOP3.LUT R3, R3, 0xff, RZ, 0xc0, !PT ;  /* 0x000000ff03037812 */ /* 0x001fca00078ec0ff */
[----:B-1----:R-:W-:Y:S02]  /*0070*/  IMAD R0, R0, 0x100, R3 ;  /* 0x0000010000007824 */ /* 0x002fe400078e0203 */
[----:B--2---:R-:W-:Y:S02]  /*0080*/  IMAD R2, R2, c[0x0][0x190], RZ ;  /* 0x0000640002027a24 */ /* 0x004fe400078e02ff */
[----:B------:R-:W-:Y:S01]  /*0090*/  IMAD R5, R0, c[0x0][0x194], RZ ;  /* 0x0000650000057a24 */ /* 0x000fe200078e02ff */
[----:B------:R-:W-:Y:S01]  /*00a0*/  MOV R0, c[0x0][0x198] ;  /* 0x0000660000007a02 */ /* 0x000fe20000000f00 */
[C---:B------:R-:W-:Y:S01]  /*00b0*/  IMAD.HI R4, R2.reuse, 0x2, RZ ;  /* 0x0000000202047827 */ /* 0x040fe200078e02ff */
[----:B------:R-:W-:Y:S02]  /*00c0*/  SHF.L.U32 R3, R2, 0x1, RZ ;  /* 0x0000000102037819 */ /* 0x000fe400000006ff */
[----:B------:R-:W-:Y:S01]  /*00d0*/  SHF.L.U32 R9, R0, 0x4, RZ ;  /* 0x0000000400097819 */ /* 0x000fe200000006ff */
[----:B------:R-:W-:-:S02]  /*00e0*/  IMAD.SHL.U32 R6, R5, 0x2, RZ ;  /* 0x0000000205067824 */ /* 0x000fc400078e00ff */
[----:B------:R-:W-:-:S03]  /*00f0*/  IMAD.HI R5, R5, 0x2, RZ ;  /* 0x0000000205057827 */ /* 0x000fc600078e02ff */
[----:B------:R-:W-:Y:S01]  /*0100*/  IADD3 R2, P0, P1, R6, c[0x0][0x160], R3 ;  /* 0x0000580006027a10 */ /* 0x000fe2000791e003 */
[C---:B------:R-:W-:Y:S02]  /*0110*/  IMAD.SHL.U32 R7, R0.reuse, 0x8, RZ ;  /* 0x0000000800077824 */ /* 0x040fe400078e00ff */
[C---:B------:R-:W-:Y:S01]  /*0120*/  IMAD.SHL.U32 R11, R0.reuse, 0x20, RZ ;  /* 0x00000020000b7824 */ /* 0x040fe200078e00ff */
[----:B------:R-:W-:Y:S02]  /*0130*/  IADD3.X R3, R5, c[0x0][0x164], R4, P0, P1 ;  /* 0x0000590005037a10 */ /* 0x000fe400007e2404 */
[CC--:B------:R-:W-:Y:S02]  /*0140*/  LEA R4, P0, R0.reuse, R2.reuse, 0x4 ;  /* 0x0000000200047211 */ /* 0x0c0fe400078020ff */
[CC--:B------:R-:W-:Y:S02]  /*0150*/  LEA R8, P1, R0.reuse, R2.reuse, 0x5 ;  /* 0x0000000200087211 */ /* 0x0c0fe400078228ff */
[----:B------:R-:W-:-:S02]  /*0160*/  LEA R10, P2, R0, R2, 0x6 ;  /* 0x00000002000a7211 */ /* 0x000fc400078430ff */
[-C--:B------:R-:W-:Y:S02]  /*0170*/  LEA.HI.X.SX32 R5, R7, R3.reuse, 0x1, P0 ;  /* 0x0000000307057211 */ /* 0x080fe400000f0eff */
[-C--:B------:R-:W-:Y:S02]  /*0180*/  LEA.HI.X.SX32 R9, R9, R3.reuse, 0x1, P1 ;  /* 0x0000000309097211 */ /* 0x080fe400008f0eff */
[----:B------:R-:W-:Y:S01]  /*0190*/  LEA.HI.X.SX32 R11, R11, R3, 0x1, P2 ;  /* 0x000000030b0b7211 */ /* 0x000fe200010f0eff */
[----:B------:R0:W2:Y:S04]  /*01a0*/  LDG.E.U16 R20, [R4.64] ;  /* 0x0000000404147981 */ /* 0x0000a8000c1e1500 */
[----:B------:R1:W3:Y:S04]  /*01b0*/  LDG.E.U16 R18, [R8.64] ;  /* 0x0000000408127981 */ /* 0x0002e8000c1e1500 */
[----:B------:R4:W5:Y:S01]  /*01c0*/  LDG.E.U16 R16, [R10.64] ;  /* 0x000000040a107981 */ /* 0x000962000c1e1500 */
[C---:B------:R-:W-:Y:S01]  /*01d0*/  SHF.L.U32 R7, R0.reuse, 0x6, RZ ;  /* 0x0000000600077819 */ /* 0x040fe200000006ff */
[C---:B------:R-:W-:Y:S01]  /*01e0*/  IMAD R15, R0.reuse, 0x90, RZ ;  /* 0x00000090000f7824 */ /* 0x040fe200078e02ff */
[C---:B------:R-:W-:Y:S01]  /*01f0*/  LEA R6, P0, R0.reuse, R2, 0x7 ;  /* 0x0000000200067211 */ /* 0x040fe200078038ff */
[----:B------:R-:W-:-:S02]  /*0200*/  IMAD R19, R0, 0xa, RZ ;  /* 0x0000000a00137824 */ /* 0x000fc400078e02ff */
[C---:B------:R-:W-:Y:S01]  /*0210*/  IMAD R13, R0.reuse, 0x48, RZ ;  /* 0x00000048000d7824 */ /* 0x040fe200078e02ff */
[-C--:B------:R-:W-:Y:S01]  /*0220*/  LEA.HI.X.SX32 R7, R7, R3.reuse, 0x1, P0 ;  /* 0x0000000307077211 */ /* 0x080fe200000f0eff */
[C---:B------:R-:W-:Y:S01]  /*0230*/  IMAD R21, R0.reuse, 0x14, RZ ;  /* 0x0000001400157824 */ /* 0x040fe200078e02ff */
[-C--:B------:R-:W-:Y:S01]  /*0240*/  IADD3 R14, P2, R15, R2.reuse, RZ ;  /* 0x000000020f0e7210 */ /* 0x080fe20007f5e0ff */
[C---:B------:R-:W-:Y:S01]  /*0250*/  IMAD R17, R0.reuse, 0x5, RZ ;  /* 0x0000000500117824 */ /* 0x040fe200078e02ff */
[-C--:B----4-:R-:W-:Y:S01]  /*0260*/  IADD3 R10, P0, R19, R2.reuse, RZ ;  /* 0x00000002130a7210 */ /* 0x090fe20007f1e0ff */
[C---:B0-----:R-:W-:Y:S01]  /*0270*/  IMAD R4, R0.reuse, 0x28, RZ ;  /* 0x0000002800047824 */ /* 0x041fe200078e02ff */
[----:B-1----:R-:W-:Y:S01]  /*0280*/  IADD3 R8, P1, R21, R2, RZ ;  /* 0x0000000215087210 */ /* 0x002fe20007f3e0ff */
[----:B------:R0:W4:Y:S01]  /*0290*/  LDG.E.U16 R26, [R6.64] ;  /* 0x00000004061a7981 */ /* 0x000122000c1e1500 */
[-C--:B------:R-:W-:Y:S01]  /*02a0*/  LEA.HI.X.SX32 R15, R13, R3.reuse, 0x1, P2 ;  /* 0x000000030d0f7211 */ /* 0x080fe200010f0eff */
[C---:B------:R-:W-:Y:S01]  /*02b0*/  IMAD R5, R0.reuse, 0x50, RZ ;  /* 0x0000005000057824 */ /* 0x040fe200078e02ff */
[-C--:B------:R-:W-:Y:S01]  /*02c0*/  LEA.HI.X.SX32 R11, R17, R3.reuse, 0x1, P0 ;  /* 0x00000003110b7211 */ /* 0x080fe200000f0eff */
[----:B------:R-:W-:Y:S01]  /*02d0*/  IMAD R17, R0, 0xa0, RZ ;  /* 0x000000a000117824 */ /* 0x000fe200078e02ff */
[----:B------:R-:W-:-:S02]  /*02e0*/  LEA.HI.X.SX32 R9, R19, R3, 0x1, P1 ;  /* 0x0000000313097211 */ /* 0x000fc400008f0eff */
[-C--:B0-----:R-:W-:Y:S01]  /*02f0*/  IADD3 R6, P2, R4, R2.reuse, RZ ;  /* 0x0000000204067210 */ /* 0x081fe20007f5e0ff */
[----:B------:R0:W4:Y:S01]  /*0300*/  LDG.E.U16 R24, [R10.64] ;  /* 0x000000040a187981 */ /* 0x000122000c1e1500 */
[C---:B------:R-:W-:Y:S02]  /*0310*/  IMAD R19, R0.reuse, 0xb0, RZ ;  /* 0x000000b000137824 */ /* 0x040fe400078e02ff */
[----:B------:R-:W-:Y:S01]  /*0320*/  LEA.HI.X.SX32 R7, R21, R3, 0x1, P2 ;  /* 0x0000000315077211 */ /* 0x000fe200010f0eff */
[----:B------:R-:W-:Y:S01]  /*0330*/  IMAD R12, R0, 0x30, RZ ;  /* 0x00000030000c7824 */ /* 0x000fe200078e02ff */
[----:B------:R1:W4:Y:S04]  /*0340*/  LDG.E.U16 R25, [R14.64] ;  /* 0x000000040e197981 */ /* 0x000328000c1e1500 */
[----:B------:R1:W4:Y:S01]  /*0350*/  LDG.E.U16 R23, [R8.64] ;  /* 0x0000000408177981 */ /* 0x000322000c1e1500 */
[----:B0-----:R-:W-:-:S03]  /*0360*/  IADD3 R10, P0, R5, R2, RZ ;  /* 0x00000002050a7210 */ /* 0x001fc60007f1e0ff */
[----:B------:R0:W4:Y:S01]  /*0370*/  LDG.E.U16 R22, [R6.64] ;  /* 0x0000000406167981 */ /* 0x000122000c1e1500 */
[-C--:B------:R-:W-:Y:S01]  /*0380*/  LEA.HI.X.SX32 R11, R4, R3.reuse, 0x1, P0 ;  /* 0x00000003040b7211 */ /* 0x080fe200000f0eff */
[----:B-1----:R-:W-:Y:S01]  /*0390*/  IMAD R15, R0, 0x58, RZ ;  /* 0x00000058000f7824 */ /* 0x002fe200078e02ff */
[-C--:B------:R-:W-:Y:S01]  /*03a0*/  IADD3 R4, P0, R12, R2.reuse, RZ ;  /* 0x000000020c047210 */ /* 0x080fe20007f1e0ff */
[----:B------:R-:W-:Y:S01]  /*03b0*/  IMAD R14, R0, 0x18, RZ ;  /* 0x00000018000e7824 */ /* 0x000fe200078e02ff */
[-C--:B------:R-:W-:Y:S01]  /*03c0*/  IADD3 R8, P1, R17, R2.reuse, RZ ;  /* 0x0000000211087210 */ /* 0x080fe20007f3e0ff */
[----:B------:R-:W4:Y:S01]  /*03d0*/  LDG.E.U16 R21, [R10.64] ;  /* 0x000000040a157981 */ /* 0x000f22000c1e1500 */
[----:B0-----:R-:W-:Y:S02]  /*03e0*/  IADD3 R6, P2, R19, R2, RZ ;  /* 0x0000000213067210 */ /* 0x001fe40007f5e0ff */
[-C--:B------:R-:W-:Y:S02]  /*03f0*/  LEA.HI.X.SX32 R9, R5, R3.reuse, 0x1, P1 ;  /* 0x0000000305097211 */ /* 0x080fe400008f0eff */
[----:B------:R-:W-:-:S02]  /*0400*/  LEA.HI.X.SX32 R7, R15, R3, 0x1, P2 ;  /* 0x000000030f077211 */ /* 0x000fc400010f0eff */
[----:B------:R-:W-:Y:S01]  /*0410*/  LEA.HI.X.SX32 R5, R14, R3, 0x1, P0 ;  /* 0x000000030e057211 */ /* 0x000fe200000f0eff */
[----:B--2---:R0:W-:Y:S04]  /*0420*/  STL [R1+0x39c], R20 ;  /* 0x00039c1401007387 */ /* 0x0041e80000100800 */
[----:B---3--:R1:W-:Y:S04]  /*0430*/  STL [R1+0x398], R18 ;  /* 0x0003981201007387 */ /* 0x0083e80000100800 */
[----:B-----5:R2:W-:Y:S04]  /*0440*/  STL [R1+0x390], R16 ;  /* 0x0003901001007387 */ /* 0x0205e80000100800 */
[----:B0-----:R0:W3:Y:S04]  /*0450*/  LDG.E.U16 R20, [R4.64] ;  /* 0x0000000404147981 */ /* 0x0010e8000c1e1500 */
[----:B-1----:R-:W5:Y:S04]  /*0460*/  LDG.E.U16 R18, [R6.64] ;  /* 0x0000000406127981 */ /* 0x002f68000c1e1500 */
[----:B--2---:R1:W2:Y:S04]  /*0470*/  LDG.E.U16 R16, [R8.64] ;  /* 0x0000000408107981 */ /* 0x0042a8000c1e1500 */
[----:B----4-:R-:W-:Y:S01]  /*0480*/  STL [R1+0x388], R26 ;  /* 0x0003881a01007387 */ /* 0x010fe20000100800 */
[----:B-1----:R-:W-:-:S02]  /*0490*/  IMAD R9, R0, 0x68, RZ ;  /* 0x0000006800097824 */ /* 0x002fc400078e02ff */
[----:B------:R-:W-:-:S05]  /*04a0*/  IMAD R8, R0, 0x70, RZ ;  /* 0x0000007000087824 */ /* 0x000fca00078e02ff */
[----:B------:R-:W-:Y:S04]  /*04b0*/  STL.64 [R1+0xd90], R8 ;  /* 0x000d900801007387 */ /* 0x000fe80000100a00 */
[----:B------:R1:W-:Y:S04]  /*04c0*/  STL [R1+0x384], R25 ;  /* 0x0003841901007387 */ /* 0x0003e80000100800 */
[----:B------:R4:W-:Y:S01]  /*04d0*/  STL [R1+0x3ac], R24 ;  /* 0x0003ac1801007387 */ /* 0x0009e20000100800 */
[C---:B0-----:R-:W-:Y:S02]  /*04e0*/  IMAD R5, R0.reuse, 0x60, RZ ;  /* 0x0000006000057824 */ /* 0x041fe400078e02ff */
[C---:B-1----:R-:W-:Y:S01]  /*04f0*/  IMAD R25, R0.reuse, 0x62, RZ ;  /* 0x0000006200197824 */ /* 0x042fe200078e02ff */
[----:B------:R-:W-:Y:S01]  /*0500*/  STL [R1+0x3a4], R23 ;  /* 0x0003a41701007387 */ /* 0x000fe20000100800 */
[----:B----4-:R-:W-:-:S03]  /*0510*/  IMAD R24, R0, 0x52, RZ ;  /* 0x0000005200187824 */ /* 0x010fc600078e02ff */
[----:B------:R-:W-:Y:S04]  /*0520*/  STL [R1+0x3a8], R22 ;  /* 0x0003a81601007387 */ /* 0x000fe80000100800 */
[----:B------:R-:W-:Y:S01]  /*0530*/  STL.64 [R1+0xd70], R24 ;  /* 0x000d701801007387 */ /* 0x000fe20000100a00 */
[----:B------:R-:W-:-:S03]  /*0540*/  IADD3 R8, P5, R5, R2, RZ ;  /* 0x0000000205087210 */ /* 0x000fc60007fbe0ff */
[----:B------:R0:W-:Y:S01]  /*0550*/  STL [R1+0x38c], R21 ;  /* 0x00038c1501007387 */ /* 0x0001e20000100800 */
[----:B------:R-:W-:Y:S01]  /*0560*/  IMAD R14, R0, 0x12, RZ ;  /* 0x00000012000e7824 */ /* 0x000fe200078e02ff */
[----:B------:R-:W-:Y:S01]  /*0570*/  LEA.HI.X.SX32 R9, R12, R3, 0x1, P5 ;  /* 0x000000030c097211 */ /* 0x000fe200028f0eff */
[C---:B0-----:R-:W-:Y:S01]  /*0580*/  IMAD.SHL.U32 R21, R0.reuse, 0x2, RZ ;  /* 0x0000000200157824 */ /* 0x041fe200078e00ff */
[----:B--2---:R0:W-:Y:S04]  /*0590*/  STL [R1+0x380], R16 ;  /* 0x0003801001007387 */ /* 0x0041e80000100800 */
[----:B-----5:R-:W-:Y:S04]  /*05a0*/  STL [R1+0x37c], R18 ;  /* 0x00037c1201007387 */ /* 0x020fe80000100800 */
[----:B---3--:R1:W-:Y:S01]  /*05b0*/  STL [R1+0x394], R20 ;  /* 0x0003941401007387 */ /* 0x0083e20000100800 */
[----:B0-----:R-:W-:-:S02]  /*05c0*/  IMAD R16, R0, 0x24, RZ ;  /* 0x0000002400107824 */ /* 0x001fc400078e02ff */
[----:B-1----:R-:W-:-:S05]  /*05d0*/  IMAD R20, R0, 0x34, RZ ;  /* 0x0000003400147824 */ /* 0x002fca00078e02ff */
[----:B------:R-:W-:Y:S04]  /*05e0*/  STL.64 [R1+0xd78], R20 ;  /* 0x000d781401007387 */ /* 0x000fe80000100a00 */
[----:B------:R-:W-:Y:S04]  /*05f0*/  STL [R1+0xd80], R16 ;  /* 0x000d801001007387 */ /* 0x000fe80000100800 */
[----:B------:R-:W-:Y:S04]  /*0600*/  STL [R1+0xd8c], R14 ;  /* 0x000d8c0e01007387 */ /* 0x000fe80000100800 */
[----:B------:R0:W-:Y:S04]  /*0610*/  STL.64 [R1+0x128], R8 ;  /* 0x0001280801007387 */ /* 0x0001e80000100a00 */
[----:B0-----:R-:W2:Y:S01]  /*0620*/  LDL.LU.64 R8, [R1+0xd90] ;  /* 0x000d900001087983 */ /* 0x001ea20000300a00 */
[----:B------:R-:W-:-:S02]  /*0630*/  IMAD R17, R0, 0xc0, RZ ;  /* 0x000000c000117824 */ /* 0x000fc400078e02ff */
[----:B------:R-:W-:-:S03]  /*0640*/  IMAD R11, R0, 0x92, RZ ;  /* 0x00000092000b7824 */ /* 0x000fc600078e02ff */
[-C--:B------:R-:W-:Y:S01]  /*0650*/  IADD3 R24, P6, R17, R2.reuse, RZ ;  /* 0x0000000211187210 */ /* 0x080fe20007fde0ff */
[C---:B------:R-:W-:Y:S01]  /*0660*/  IMAD R15, R0.reuse, 0xd0, RZ ;  /* 0x000000d0000f7824 */ /* 0x040fe200078e02ff */
[-C--:B------:R-:W-:Y:S01]  /*0670*/  IADD3 R20, P3, R11, R2.reuse, RZ ;  /* 0x000000020b147210 */ /* 0x080fe20007f7e0ff */
[C---:B------:R-:W-:Y:S01]  /*0680*/  IMAD R10, R0.reuse, 0x82, RZ ;  /* 0x00000082000a7824 */ /* 0x040fe200078e02ff */
[----:B------:R-:W-:Y:S01]  /*0690*/  LEA.HI.X.SX32 R25, R5, R3, 0x1, P6 ;  /* 0x0000000305197211 */ /* 0x000fe200030f0eff */
[C---:B------:R-:W-:Y:S01]  /*06a0*/  IMAD R7, R0.reuse, 0x38, RZ ;  /* 0x0000003800077824 */ /* 0x040fe200078e02ff */
[-C--:B------:R-:W-:Y:S01]  /*06b0*/  IADD3 R16, P4, R15, R2.reuse, RZ ;  /* 0x000000020f107210 */ /* 0x080fe20007f9e0ff */
[----:B------:R-:W-:Y:S01]  /*06c0*/  IMAD R4, R0, 0xe0, RZ ;  /* 0x000000e000047824 */ /* 0x000fe200078e02ff */
[----:B------:R-:W-:Y:S01]  /*06d0*/  IADD3 R14, P0, R10, R2, RZ ;  /* 0x000000020a0e7210 */ /* 0x000fe20007f1e0ff */
[----:B------:R0:W-:Y:S01]  /*06e0*/  STL [R1+0xd88], R13 ;  /* 0x000d880d01007387 */ /* 0x0001e20000100800 */
[----:B------:R-:W-:Y:S01]  /*06f0*/  MOV R12, R20 ;  /* 0x00000014000c7202 */ /* 0x000fe20000000f00 */
[----:B------:R-:W-:-:S02]  /*0700*/  IMAD R10, R0, 0x1c, RZ ;  /* 0x0000001c000a7824 */ /* 0x000fc400078e02ff */
[----:B------:R1:W-:Y:S01]  /*0710*/  STL [R1+0x98], R20 ;  /* 0x0000981401007387 */ /* 0x0003e20000100800 */
[----:B------:R-:W-:-:S03]  /*0720*/  IADD3 R4, P1, R4, R2, RZ ;  /* 0x0000000204047210 */ /* 0x000fc60007f3e0ff */
[----:B------:R2:W-:Y:S01]  /*0730*/  STL.64 [R1+0x30], R24 ;  /* 0x0000301801007387 */ /* 0x0005e20000100a00 */
[----:B------:R-:W-:Y:S02]  /*0740*/  IMAD R18, R0, 0x1a, RZ ;  /* 0x0000001a00127824 */ /* 0x000fe400078e02ff */
[----:B0-----:R-:W-:Y:S01]  /*0750*/  IMAD.MOV.U32 R13, RZ, RZ, R21 ;  /* 0x000000ffff0d7224 */ /* 0x001fe200078e0015 */
[----:B-1----:R-:W-:-:S04]  /*0760*/  IADD3 R20, P5, R7, R2, RZ ;  /* 0x0000000207147210 */ /* 0x002fc80007fbe0ff */
[----:B------:R-:W-:Y:S01]  /*0770*/  LEA.HI.X.SX32 R21, R10, R3, 0x1, P5 ;  /* 0x000000030a157211 */ /* 0x000fe200028f0eff */
[C---:B------:R-:W-:Y:S02]  /*0780*/  IMAD R6, R0.reuse, 0xf0, RZ ;  /* 0x000000f000067824 */ /* 0x040fe400078e02ff */
[C---:B------:R-:W-:Y:S02]  /*0790*/  IMAD R29, R0.reuse, 0xd2, RZ ;  /* 0x000000d2001d7824 */ /* 0x040fe400078e02ff */
[----:B------:R-:W-:Y:S01]  /*07a0*/  IMAD R15, R0, 0x41, RZ ;  /* 0x00000041000f7824 */ /* 0x000fe200078e02ff */
[----:B------:R-:W-:Y:S01]  /*07b0*/  IADD3 R6, P2, R6, R2, RZ ;  /* 0x0000000206067210 */ /* 0x000fe20007f5e0ff */
[----:B------:R-:W-:-:S03]  /*07c0*/  IMAD R13, R0, 0x49, RZ ;  /* 0x00000049000d7824 */ /* 0x000fc600078e02ff */
[-C--:B------:R-:W-:Y:S02]  /*07d0*/  LEA.HI.X.SX32 R15, R15, R3.reuse, 0x1, P0 ;  /* 0x000000030f0f7211 */ /* 0x080fe400000f0eff */
[-C--:B------:R-:W-:Y:S02]  /*07e0*/  LEA.HI.X.SX32 R13, R13, R3.reuse, 0x1, P3 ;  /* 0x000000030d0d7211 */ /* 0x080fe400018f0eff */
[CC--:B--2---:R-:W-:Y:S02]  /*07f0*/  IADD3 R24, P6, R8.reuse, R2.reuse, RZ ;  /* 0x0000000208187210 */ /* 0x0c4fe40007fde0ff */
[-C--:B------:R-:W-:Y:S02]  /*0800*/  LEA.HI.X.SX32 R17, R9, R3.reuse, 0x1, P4 ;  /* 0x0000000309117211 */ /* 0x080fe400020f0eff */
[-C--:B------:R-:W-:Y:S02]  /*0810*/  LEA.HI.X.SX32 R25, R7, R3.reuse, 0x1, P6 ;  /* 0x0000000307197211 */ /* 0x080fe400030f0eff */
[----:B------:R-:W-:Y:S01]  /*0820*/  LEA.HI.X.SX32 R5, R8, R3, 0x1, P1 ;  /* 0x0000000308057211 */ /* 0x000fe200008f0eff */
[----:B------:R-:W-:Y:S04]  /*0830*/  STL.64 [R1+0x8], R16 ;  /* 0x0000081001007387 */ /* 0x000fe80000100a00 */
[----:B------:R-:W-:Y:S04]  /*0840*/  STL [R1+0xd84], R18 ;  /* 0x000d841201007387 */ /* 0x000fe80000100800 */
[----:B------:R-:W-:Y:S04]  /*0850*/  STL.64 [R1+0x198], R20 ;  /* 0x0001981401007387 */ /* 0x000fe80000100a00 */
[----:B------:R-:W-:Y:S04]  /*0860*/  STL.64 [R1+0xf0], R24 ;  /* 0x0000f01801007387 */ /* 0x000fe80000100a00 */
[----:B------:R0:W-:Y:S01]  /*0870*/  STL.64 [R1+0xd20], R4 ;  /* 0x000d200401007387 */ /* 0x0001e20000100a00 */
[----:B------:R-:W-:Y:S01]  /*0880*/  IADD3 R10, P1, R29, R2, RZ ;  /* 0x000000021d0a7210 */ /* 0x000fe20007f3e0ff */
[----:B0-----:R-:W-:-:S05]  /*0890*/  IMAD R4, R0, 0x78, RZ ;  /* 0x0000007800047824 */ /* 0x001fca00078e02ff */
[----:B------:R-:W-:Y:S01]  /*08a0*/  LEA.HI.X.SX32 R7, R4, R3, 0x1, P2 ;  /* 0x0000000304077211 */ /* 0x000fe200010f0eff */
[----:B------:R-:W-:Y:S04]  /*08b0*/  STL [R1+0xd4c], R4 ;  /* 0x000d4c0401007387 */ /* 0x000fe80000100800 */
[----:B------:R-:W-:Y:S04]  /*08c0*/  STL [R1], R10 ;  /* 0x0000000a01007387 */ /* 0x000fe80000100800 */
[----:B------:R-:W-:Y:S04]  /*08d0*/  STL.64 [R1+0xd28], R6 ;  /* 0x000d280601007387 */ /* 0x000fe80000100a00 */
[----:B------:R-:W-:Y:S04]  /*08e0*/  STL [R1+0xd48], R7 ;  /* 0x000d480701007387 */ /* 0x000fe80000100800 */
[----:B------:R0:W-:Y:S04]  /*08f0*/  STL.64 [R1+0xc0], R14 ;  /* 0x0000c00e01007387 */ /* 0x0001e80000100a00 */
[----:B0-----:R-:W2:Y:S04]  /*0900*/  LDL.LU R14, [R1+0xd8c] ;  /* 0x000d8c00010e7983 */ /* 0x001ea80000300800 */
[----:B------:R0:W-:Y:S04]  /*0910*/  STL [R1+0x9c], R13 ;  /* 0x00009c0d01007387 */ /* 0x0001e80000100800 */
[----:B0-----:R-:W3:Y:S01]  /*0920*/  LDL.LU R13, [R1+0xd88] ;  /* 0x000d8800010d7983 */ /* 0x001ee20000300800 */
[----:B------:R-:W-:-:S02]  /*0930*/  IMAD R19, R0, 0xa2, RZ ;  /* 0x000000a200137824 */ /* 0x000fc400078e02ff */
[----:B------:R-:W-:-:S03]  /*0940*/  IMAD R15, R0, 0x51, RZ ;  /* 0x00000051000f7824 */ /* 0x000fc600078e02ff */
[----:B------:R-:W-:Y:S01]  /*0950*/  IADD3 R16, P4, R19, R2, RZ ;  /* 0x0000000213107210 */ /* 0x000fe20007f9e0ff */
[----:B------:R-:W-:-:S03]  /*0960*/  IMAD R23, R0, 0xb2, RZ ;  /* 0x000000b200177824 */ /* 0x000fc600078e02ff */
[----:B------:R-:W-:Y:S02]  /*0970*/  LEA.HI.X.SX32 R17, R15, R3, 0x1, P4 ;  /* 0x000000030f117211 */ /* 0x000fe400020f0eff */
[-C--:B------:R-:W-:Y:S01]  /*0980*/  IADD3 R20, P5, R23, R2.reuse, RZ ;  /* 0x0000000217147210 */ /* 0x080fe20007fbe0ff */
[C---:B------:R-:W-:Y:S01]  /*0990*/  IMAD R26, R0.reuse, 0xc2, RZ ;  /* 0x000000c2001a7824 */ /* 0x040fe200078e02ff */
[----:B------:R-:W-:Y:S01]  /*09a0*/  IADD3 R12, P4, R9, R2, RZ ;  /* 0x00000002090c7210 */ /* 0x000fe20007f9e0ff */
[C---:B------:R-:W-:Y:S01]  /*09b0*/  IMAD R15, R0.reuse, 0x61, RZ ;  /* 0x00000061000f7824 */ /* 0x040fe200078e02ff */
[----:B------:R-:W-:Y:S01]  /*09c0*/  MOV R4, R10 ;  /* 0x0000000a00047202 */ /* 0x000fe20000000f00 */
[----:B------:R-:W-:Y:S01]  /*09d0*/  IMAD R10, R0, 0xe2, RZ ;  /* 0x000000e2000a7824 */ /* 0x000fe200078e02ff */
[----:B------:R-:W-:Y:S01]  /*09e0*/  IADD3 R24, P6, R26, R2, RZ ;  /* 0x000000021a187210 */ /* 0x000fe20007fde0ff */
[----:B------:R-:W-:-:S03]  /*09f0*/  IMAD.MOV.U32 R5, RZ, RZ, R11 ;  /* 0x000000ffff057224 */ /* 0x000fc600078e000b */
[----:B------:R-:W-:Y:S02]  /*0a00*/  LEA.HI.X.SX32 R25, R15, R3, 0x1, P6 ;  /* 0x000000030f197211 */ /* 0x000fe400030f0eff */
[-C--:B------:R-:W-:Y:S01]  /*0a10*/  IADD3 R8, P2, R10, R2.reuse, RZ ;  /* 0x000000020a087210 */ /* 0x080fe20007f5e0ff */
[C---:B------:R-:W-:Y:S02]  /*0a20*/  IMAD R28, R0.reuse, 0x22, RZ ;  /* 0x00000022001c7824 */ /* 0x040fe400078e02ff */
[----:B------:R-:W-:Y:S01]  /*0a30*/  IMAD R22, R0, 0x42, RZ ;  /* 0x0000004200167824 */ /* 0x000fe200078e02ff */
[----:B---3--:R-:W-:-:S05]  /*0a40*/  IADD3 R18, P3, R13, R2, RZ ;  /* 0x000000020d127210 */ /* 0x008fca0007f7e0ff */
[----:B------:R0:W-:Y:S04]  /*0a50*/  STL [R1+0x168], R18 ;  /* 0x0001681201007387 */ /* 0x0001e80000100800 */
[----:B0-----:R-:W3:Y:S04]  /*0a60*/  LDL.LU R18, [R1+0xd84] ;  /* 0x000d840001127983 */ /* 0x001ee80000300800 */
[----:B------:R0:W-:Y:S02]  /*0a70*/  STL.64 [R1+0x70], R16 ;  /* 0x0000701001007387 */ /* 0x0001e40000100a00 */
[----:B0-----:R-:W-:-:S02]  /*0a80*/  IMAD R17, R0, 0x59, RZ ;  /* 0x0000005900117824 */ /* 0x001fc400078e02ff */
[----:B------:R-:W4:Y:S03]  /*0a90*/  LDL.LU R16, [R1+0xd80] ;  /* 0x000d800001107983 */ /* 0x000f260000300800 */
[-C--:B------:R-:W-:Y:S01]  /*0aa0*/  LEA.HI.X.SX32 R21, R17, R3.reuse, 0x1, P5 ;  /* 0x0000000311157211 */ /* 0x080fe200028f0eff */
[C---:B------:R-:W-:Y:S01]  /*0ab0*/  IMAD R17, R0.reuse, 0x69, RZ ;  /* 0x0000006900117824 */ /* 0x040fe200078e02ff */
[----:B------:R0:W-:Y:S04]  /*0ac0*/  STL [R1+0x108], R12 ;  /* 0x0001080c01007387 */ /* 0x0001e80000100800 */
[----:B------:R-:W-:Y:S01]  /*0ad0*/  LEA.HI.X.SX32 R5, R17, R3, 0x1, P1 ;  /* 0x0000000311057211 */ /* 0x000fe200008f0eff */
[----:B------:R-:W-:-:S02]  /*0ae0*/  IMAD R17, R0, 0x71, RZ ;  /* 0x0000007100117824 */ /* 0x000fc400078e02ff */
[----:B0-----:R-:W-:Y:S01]  /*0af0*/  IMAD R12, R0, 0x84, RZ ;  /* 0x00000084000c7824 */ /* 0x001fe200078e02ff */
[----:B------:R0:W-:Y:S04]  /*0b00*/  STL.64 [R1+0x50], R20 ;  /* 0x0000501401007387 */ /* 0x0001e80000100a00 */
[-C--:B------:R-:W-:Y:S02]  /*0b10*/  IADD3 R6, P5, R12, R2.reuse, RZ ;  /* 0x000000020c067210 */ /* 0x080fe40007fbe0ff */
[----:B------:R-:W-:Y:S01]  /*0b20*/  LEA.HI.X.SX32 R9, R17, R3, 0x1, P2 ;  /* 0x0000000311097211 */ /* 0x000fe200010f0eff */
[----:B------:R-:W-:Y:S01]  /*0b30*/  IMAD R17, R0, 0x9, RZ ;  /* 0x0000000900117824 */ /* 0x000fe200078e02ff */
[----:B0-----:R-:W5:Y:S04]  /*0b40*/  LDL.LU.64 R20, [R1+0xd78] ;  /* 0x000d780001147983 */ /* 0x001f680000300a00 */
[----:B------:R0:W-:Y:S04]  /*0b50*/  STL.64 [R1+0x28], R24 ;  /* 0x0000281801007387 */ /* 0x0001e80000100a00 */
[----:B------:R2:W-:Y:S04]  /*0b60*/  STL [R1+0xb8], R6 ;  /* 0x0000b80601007387 */ /* 0x0005e80000100800 */
[----:B0-----:R-:W3:Y:S01]  /*0b70*/  LDL.LU.64 R24, [R1+0xd70] ;  /* 0x000d700001187983 */ /* 0x001ee20000300a00 */
[----:B--2---:R-:W-:-:S03]  /*0b80*/  IADD3 R6, P6, R14, R2, RZ ;  /* 0x000000020e067210 */ /* 0x004fc60007fde0ff */
[----:B------:R-:W-:Y:S01]  /*0b90*/  STL [R1+0x4], R5 ;  /* 0x0000040501007387 */ /* 0x000fe20000100800 */
[----:B------:R-:W-:-:S03]  /*0ba0*/  LEA.HI.X.SX32 R7, R17, R3, 0x1, P6 ;  /* 0x0000000311077211 */ /* 0x000fc600030f0eff */
[----:B------:R-:W-:Y:S04]  /*0bb0*/  STL [R1+0xd60], R28 ;  /* 0x000d601c01007387 */ /* 0x000fe80000100800 */
[----:B------:R-:W-:Y:S04]  /*0bc0*/  STL.64 [R1+0xcf8], R8 ;  /* 0x000cf80801007387 */ /* 0x000fe80000100a00 */
[----:B------:R-:W-:Y:S04]  /*0bd0*/  STL [R1+0xd50], R9 ;  /* 0x000d500901007387 */ /* 0x000fe80000100800 */
[----:B------:R0:W-:Y:S04]  /*0be0*/  STL.64 [R1+0x208], R6 ;  /* 0x0002080601007387 */ /* 0x0001e80000100a00 */
[----:B------:R1:W-:Y:S01]  /*0bf0*/  STL [R1+0xd64], R22 ;  /* 0x000d641601007387 */ /* 0x0003e20000100800 */
[----:B0-----:R-:W-:-:S03]  /*0c00*/  IADD3 R6, P6, R22, R2, RZ ;  /* 0x0000000216067210 */ /* 0x001fc60007fde0ff */
[----:B-1----:R-:W2:Y:S01]  /*0c10*/  LDL.64 R22, [R1+0x108] ;  /* 0x0001080001167983 */ /* 0x002ea20000100a00 */
[----:B------:R-:W-:Y:S01]  /*0c20*/  IMAD R19, R0, 0x32, RZ ;  /* 0x0000003200137824 */ /* 0x000fe200078e02ff */
[-C--:B------:R-:W-:Y:S01]  /*0c30*/  IADD3 R4, P1, R28, R2.reuse, RZ ;  /* 0x000000021c047210 */ /* 0x080fe20007f3e0ff */
[C---:B------:R-:W-:Y:S02]  /*0c40*/  IMAD R15, R0.reuse, 0x11, RZ ;  /* 0x00000011000f7824 */ /* 0x040fe400078e02ff */
[C---:B------:R-:W-:Y:S01]  /*0c50*/  IMAD R17, R0.reuse, 0x19, RZ ;  /* 0x0000001900117824 */ /* 0x040fe200078e02ff */
[----:B------:R-:W-:Y:S02]  /*0c60*/  IADD3 R12, P2, R19, R2, RZ ;  /* 0x00000002130c7210 */ /* 0x000fe40007f5e0ff */
[-C--:B------:R-:W-:Y:S01]  /*0c70*/  LEA.HI.X.SX32 R5, R15, R3.reuse, 0x1, P1 ;  /* 0x000000030f057211 */ /* 0x080fe200008f0eff */
[C---:B------:R-:W-:Y:S01]  /*0c80*/  IMAD R15, R0.reuse, 0x21, RZ ;  /* 0x00000021000f7824 */ /* 0x040fe200078e02ff */
[----:B------:R-:W-:Y:S01]  /*0c90*/  LEA.HI.X.SX32 R13, R17, R3, 0x1, P2 ;  /* 0x00000003110d7211 */ /* 0x000fe200010f0eff */
[----:B------:R-:W-:-:S02]  /*0ca0*/  IMAD R17, R0, 0x29, RZ ;  /* 0x0000002900117824 */ /* 0x000fc400078e02ff */
[----:B------:R-:W-:Y:S01]  /*0cb0*/  IMAD R27, R0, 0x72, RZ ;  /* 0x00000072001b7824 */ /* 0x000fe200078e02ff */
[----:B------:R-:W-:Y:S01]  /*0cc0*/  LEA.HI.X.SX32 R7, R15, R3, 0x1, P6 ;  /* 0x000000030f077211 */ /* 0x000fe200030f0eff */
[----:B--2---:R0:W-:Y:S04]  /*0cd0*/  STL [R1+0xd68], R22 ;  /* 0x000d681601007387 */ /* 0x0041e80000100800 */
[----:B------:R1:W2:Y:S04]  /*0ce0*/  LDL.64 R28, [R1+0xb8] ;  /* 0x0000b800011c7983 */ /* 0x0002a80000100a00 */
[----:B0-----:R1:W2:Y:S04]  /*0cf0*/  LDL.64 R22, [R1+0x168] ;  /* 0x0001680001167983 */ /* 0x0012a80000100a00 */
[----:B------:R0:W-:Y:S01]  /*0d00*/  STL.64 [R1+0x1d8], R4 ;  /* 0x0001d80401007387 */ /* 0x0001e20000100a00 */
[----:B---3--:R-:W-:-:S03]  /*0d10*/  IADD3 R8, P2, R25, R2, RZ ;  /* 0x0000000219087210 */ /* 0x008fc60007f5e0ff */
[----:B------:R3:W-:Y:S04]  /*0d20*/  STL.64 [R1+0x1b0], R12 ;  /* 0x0001b00c01007387 */ /* 0x0007e80000100a00 */
[----:B------:R-:W-:Y:S01]  /*0d30*/  STL.64 [R1+0xd58], R24 ;  /* 0x000d581801007387 */ /* 0x000fe20000100a00 */
[----:B0-----:R-:W-:-:S03]  /*0d40*/  IADD3 R4, P1, R24, R2, RZ ;  /* 0x0000000218047210 */ /* 0x001fc60007f3e0ff */
[----:B------:R0:W-:Y:S01]  /*0d50*/  STL.64 [R1+0x180], R6 ;  /* 0x0001800601007387 */ /* 0x0001e20000100a00 */
[-C--:B------:R-:W-:Y:S01]  /*0d60*/  LEA.HI.X.SX32 R5, R17, R3.reuse, 0x1, P1 ;  /* 0x0000000311057211 */ /* 0x080fe200008f0eff */
[C---:B---3--:R-:W-:Y:S02]  /*0d70*/  IMAD R12, R0.reuse, 0x31, RZ ;  /* 0x00000031000c7824 */ /* 0x048fe400078e02ff */
[C---:B------:R-:W-:Y:S02]  /*0d80*/  IMAD R17, R0.reuse, 0x39, RZ ;  /* 0x0000003900117824 */ /* 0x040fe400078e02ff */
[----:B------:R-:W-:Y:S01]  /*0d90*/  IMAD R10, R0, 0xf2, RZ ;  /* 0x000000f2000a7824 */ /* 0x000fe200078e02ff */
[-C--:B------:R-:W-:Y:S02]  /*0da0*/  LEA.HI.X.SX32 R9, R12, R3.reuse, 0x1, P2 ;  /* 0x000000030c097211 */ /* 0x080fe400010f0eff */
[-C--:B0-----:R-:W-:Y:S01]  /*0db0*/  IADD3 R6, P6, R27, R2.reuse, RZ ;  /* 0x000000021b067210 */ /* 0x081fe20007fde0ff */
[----:B------:R5:W-:Y:S03]  /*0dc0*/  STL.64 [R1+0x150], R4 ;  /* 0x0001500401007387 */ /* 0x000be60000100a00 */
[----:B------:R-:W-:Y:S01]  /*0dd0*/  LEA.HI.X.SX32 R7, R17, R3, 0x1, P6 ;  /* 0x0000000311077211 */ /* 0x000fe200030f0eff */
[----:B------:R-:W-:Y:S01]  /*0de0*/  STL.64 [R1+0x120], R8 ;  /* 0x0001200801007387 */ /* 0x000fe20000100a00 */
[----:B------:R-:W-:Y:S01]  /*0df0*/  IMAD R17, R0, 0x79, RZ ;  /* 0x0000007900117824 */ /* 0x000fe200078e02ff */
[----:B------:R-:W-:-:S02]  /*0e00*/  IADD3 R10, P0, R10, R2, RZ ;  /* 0x000000020a0a7210 */ /* 0x000fc40007f1e0ff */
[----:B------:R4:W-:Y:S01]  /*0e10*/  STL.64 [R1+0xe8], R6 ;  /* 0x0000e80601007387 */ /* 0x0009e20000100a00 */
[-C--:B-----5:R-:W-:Y:S02]  /*0e20*/  IADD3 R4, P1, R21, R2.reuse, RZ ;  /* 0x0000000215047210 */ /* 0x0a0fe40007f3e0ff */
[-C--:B------:R-:W-:Y:S02]  /*0e30*/  LEA.HI.X.SX32 R11, R17, R3.reuse, 0x1, P0 ;  /* 0x00000003110b7211 */ /* 0x080fe400000f0eff */
[----:B------:R-:W-:Y:S02]  /*0e40*/  LEA.HI.X.SX32 R5, R0, R3, 0x1, P1 ;  /* 0x0000000300057211 */ /* 0x000fe400008f0eff */
[----:B----4-:R-:W-:-:S03]  /*0e50*/  IADD3 R6, P6, R16, R2, RZ ;  /* 0x0000000210067210 */ /* 0x010fc60007fde0ff */
[----:B------:R0:W-:Y:S01]  /*0e60*/  STL.64 [R1+0x238], R4 ;  /* 0x0002380401007387 */ /* 0x0001e20000100a00 */
[----:B------:R-:W-:-:S03]  /*0e70*/  LEA.HI.X.SX32 R7, R14, R3, 0x1, P6 ;  /* 0x000000030e077211 */ /* 0x000fc600030f0eff */
[----:B------:R-:W-:Y:S04]  /*0e80*/  STL.64 [R1+0xcd8], R10 ;  /* 0x000cd80a01007387 */ /* 0x000fe80000100a00 */
[----:B------:R3:W-:Y:S01]  /*0e90*/  STL.64 [R1+0x1d0], R6 ;  /* 0x0001d00601007387 */ /* 0x0007e20000100a00 */
[----:B--2---:R-:W-:-:S05]  /*0ea0*/  LEA.HI.X.SX32 R23, R16, R3, 0x1, P3 ;  /* 0x0000000310177211 */ /* 0x004fca00018f0eff */
[----:B------:R2:W-:Y:S04]  /*0eb0*/  STL [R1+0x16c], R23 ;  /* 0x00016c1701007387 */ /* 0x0005e80000100800 */
[----:B------:R1:W4:Y:S01]  /*0ec0*/  LDL.LU R22, [R1+0xd68] ;  /* 0x000d680001167983 */ /* 0x0003220000300800 */
[----:B------:R-:W-:-:S05]  /*0ed0*/  IMAD R15, R0, 0x94, RZ ;  /* 0x00000094000f7824 */ /* 0x000fca00078e02ff */
[-C--:B------:R-:W-:Y:S01]  /*0ee0*/  IADD3 R8, P2, R15, R2.reuse, RZ ;  /* 0x000000020f087210 */ /* 0x080fe20007f5e0ff */
[----:B------:R-:W-:Y:S01]  /*0ef0*/  IMAD R15, R0, 0xa4, RZ ;  /* 0x000000a4000f7824 */ /* 0x000fe200078e02ff */
[----:B------:R-:W-:Y:S01]  /*0f00*/  IADD3 R12, P0, R18, R2, RZ ;  /* 0x00000002120c7210 */ /* 0x000fe20007f1e0ff */
[----:B------:R-:W-:-:S03]  /*0f10*/  IMAD R17, R0, 0xd, RZ ;  /* 0x0000000d00117824 */ /* 0x000fc600078e02ff */
[-C--:B0-----:R-:W-:Y:S01]  /*0f20*/  IADD3 R4, P1, R15, R2.reuse, RZ ;  /* 0x000000020f047210 */ /* 0x081fe20007f3e0ff */
[----:B------:R-:W-:Y:S01]  /*0f30*/  IMAD R15, R0, 0xb4, RZ ;  /* 0x000000b4000f7824 */ /* 0x000fe200078e02ff */
[-C--:B---3--:R-:W-:Y:S02]  /*0f40*/  IADD3 R6, P6, R20, R2.reuse, RZ ;  /* 0x0000000214067210 */ /* 0x088fe40007fde0ff */
[-C--:B------:R-:W-:Y:S02]  /*0f50*/  LEA.HI.X.SX32 R13, R17, R3.reuse, 0x1, P0 ;  /* 0x00000003110d7211 */ /* 0x080fe400000f0eff */
[-C--:B------:R-:W-:Y:S02]  /*0f60*/  IADD3 R24, P3, R15, R2.reuse, RZ ;  /* 0x000000020f187210 */ /* 0x080fe40007f7e0ff */
[-C--:B------:R-:W-:Y:S02]  /*0f70*/  LEA.HI.X.SX32 R7, R18, R3.reuse, 0x1, P6 ;  /* 0x0000000312077211 */ /* 0x080fe400030f0eff */
[----:B--2---:R-:W-:Y:S01]  /*0f80*/  LEA.HI.X.SX32 R23, R20, R3, 0x1, P4 ;  /* 0x0000000314177211 */ /* 0x004fe200020f0eff */
[----:B------:R-:W-:Y:S04]  /*0f90*/  STL.64 [R1+0x1f0], R12 ;  /* 0x0001f00c01007387 */ /* 0x000fe80000100a00 */
[----:B------:R-:W-:Y:S04]  /*0fa0*/  STL [R1+0x48], R24 ;  /* 0x0000481801007387 */ /* 0x000fe80000100800 */
[----:B------:R-:W-:Y:S04]  /*0fb0*/  STL.64 [R1+0x1a8], R6 ;  /* 0x0001a80601007387 */ /* 0x000fe80000100a00 */
[----:B------:R0:W-:Y:S04]  /*0fc0*/  STL [R1+0x10c], R23 ;  /* 0x00010c1701007387 */ /* 0x0001e80000100800 */
[----:B----4-:R-:W2:Y:S01]  /*0fd0*/  LDL.LU R22, [R1+0xd64] ;  /* 0x000d640001167983 */ /* 0x010ea20000300800 */
[----:B------:R-:W-:-:S04]  /*0fe0*/  LEA R14, P0, R0, R2, 0x2 ;  /* 0x00000002000e7211 */ /* 0x000fc800078010ff */
[----:B------:R-:W-:Y:S01]  /*0ff0*/  LEA.HI.X.SX32 R15, R21, R3, 0x1, P0 ;  /* 0x00000003150f7211 */ /* 0x000fe200000f0eff */
[----:B0-----:R-:W-:-:S04]  /*1000*/  IMAD.MOV.U32 R23, RZ, RZ, R25 ;  /* 0x000000ffff177224 */ /* 0x001fc800078e0019 */
[----:B------:R-:W-:Y:S01]  /*1010*/  STL.64 [R1+0x230], R14 ;  /* 0x0002300e01007387 */ /* 0x000fe20000100a00 */
[----:B--2---:R-:W-:Y:S02]  /*1020*/  LEA.HI.X.SX32 R29, R22, R3, 0x1, P5 ;  /* 0x00000003161d7211 */ /* 0x004fe400028f0eff */
[----:B------:R-:W-:-:S03]  /*1030*/  MOV R22, R24 ;  /* 0x0000001800167202 */ /* 0x000fc60000000f00 */
[----:B------:R0:W-:Y:S04]  /*1040*/  STL [R1+0xbc], R29 ;  /* 0x0000bc1d01007387 */ /* 0x0001e80000100800 */
[----:B------:R-:W2:Y:S04]  /*1050*/  LDL.LU R28, [R1+0xd60] ;  /* 0x000d6000011c7983 */ /* 0x000ea80000300800 */
[----:B------:R-:W3:Y:S01]  /*1060*/  LDL.LU.64 R24, [R1+0xd58] ;  /* 0x000d580001187983 */ /* 0x000ee20000300a00 */
[C---:B------:R-:W-:Y:S02]  /*1070*/  IMAD R26, R0.reuse, 0x4a, RZ ;  /* 0x0000004a001a7824 */ /* 0x040fe400078e02ff */
[----:B------:R-:W-:-:S02]  /*1080*/  IMAD R17, R0, 0xc4, RZ ;  /* 0x000000c400117824 */ /* 0x000fc400078e02ff */
[----:B0-----:R-:W-:Y:S01]  /*1090*/  IMAD R29, R0, 0x86, RZ ;  /* 0x00000086001d7824 */ /* 0x001fe200078e02ff */
[-C--:B------:R-:W-:Y:S01]  /*10a0*/  LEA.HI.X.SX32 R9, R26, R3.reuse, 0x1, P2 ;  /* 0x000000031a097211 */ /* 0x080fe200010f0eff */
[C---:B------:R-:W-:Y:S02]  /*10b0*/  IMAD R10, R0.reuse, 0x5a, RZ ;  /* 0x0000005a000a7824 */ /* 0x040fe400078e02ff */
[----:B------:R-:W-:Y:S01]  /*10c0*/  IMAD R26, R0, 0x96, RZ ;  /* 0x00000096001a7824 */ /* 0x000fe200078e02ff */
[-C--:B------:R-:W-:Y:S01]  /*10d0*/  IADD3 R6, P6, R17, R2.reuse, RZ ;  /* 0x0000000211067210 */ /* 0x080fe20007fde0ff */
[----:B------:R0:W-:Y:S01]  /*10e0*/  STL.64 [R1+0x90], R8 ;  /* 0x0000900801007387 */ /* 0x0001e20000100a00 */
[-C--:B------:R-:W-:Y:S02]  /*10f0*/  LEA.HI.X.SX32 R23, R10, R3.reuse, 0x1, P3 ;  /* 0x000000030a177211 */ /* 0x080fe400018f0eff */
[----:B0-----:R-:W-:Y:S01]  /*1100*/  IADD3 R8, P2, R29, R2, RZ ;  /* 0x000000021d087210 */ /* 0x001fe20007f5e0ff */
[----:B------:R-:W4:Y:S01]  /*1110*/  LDL.LU R9, [R1+0xd50] ;  /* 0x000d500001097983 */ /* 0x000f220000300800 */
[----:B---3--:R-:W-:-:S02]  /*1120*/  LEA.HI.X.SX32 R5, R24, R3, 0x1, P1 ;  /* 0x0000000318057211 */ /* 0x008fc400008f0eff */
[----:B------:R-:W-:Y:S02]  /*1130*/  IADD3 R20, P1, R26, R2, RZ ;  /* 0x000000021a147210 */ /* 0x000fe40007f3e0ff */
[----:B------:R-:W-:Y:S01]  /*1140*/  LEA.HI.X.SX32 R7, R25, R3, 0x1, P6 ;  /* 0x0000000319077211 */ /* 0x000fe200030f0eff */
[----:B------:R0:W-:Y:S04]  /*1150*/  STL.64 [R1+0x68], R4 ;  /* 0x0000680401007387 */ /* 0x0001e80000100a00 */
[----:B0-----:R-:W3:Y:S04]  /*1160*/  LDL.LU R4, [R1+0xd4c] ;  /* 0x000d4c0001047983 */ /* 0x001ee80000300800 */
[----:B------:R-:W-:Y:S04]  /*1170*/  STL [R1+0xb0], R8 ;  /* 0x0000b00801007387 */ /* 0x000fe80000100800 */
[----:B------:R-:W-:Y:S04]  /*1180*/  STL [R1+0x4c], R23 ;  /* 0x00004c1701007387 */ /* 0x000fe80000100800 */
[----:B------:R-:W-:Y:S04]  /*1190*/  STL.64 [R1+0xd30], R10 ;  /* 0x000d300a01007387 */ /* 0x000fe80000100a00 */
[----:B------:R-:W-:Y:S04]  /*11a0*/  STL [R1+0x88], R20 ;  /* 0x0000881401007387 */ /* 0x000fe80000100800 */
[----:B------:R0:W-:Y:S04]  /*11b0*/  STL.64 [R1+0x20], R6 ;  /* 0x0000200601007387 */ /* 0x0001e80000100a00 */
[----:B0-----:R-:W5:Y:S01]  /*11c0*/  LDL.LU R7, [R1+0xd48] ;  /* 0x000d480001077983 */ /* 0x001f620000300800 */
[----:B------:R-:W-:-:S02]  /*11d0*/  IMAD R23, R0, 0xa6, RZ ;  /* 0x000000a600177824 */ /* 0x000fc400078e02ff */
[C---:B------:R-:W-:Y:S02]  /*11e0*/  IMAD R12, R0.reuse, 0xd4, RZ ;  /* 0x000000d4000c7824 */ /* 0x040fe400078e02ff */
[C---:B------:R-:W-:Y:S01]  /*11f0*/  IMAD R17, R0.reuse, 0xe4, RZ ;  /* 0x000000e400117824 */ /* 0x040fe200078e02ff */
[-C--:B------:R-:W-:Y:S01]  /*1200*/  IADD3 R10, P3, R23, R2.reuse, RZ ;  /* 0x00000002170a7210 */ /* 0x080fe20007f7e0ff */
[----:B------:R-:W-:Y:S01]  /*1210*/  IMAD R5, R0, 0x6a, RZ ;  /* 0x0000006a00057824 */ /* 0x000fe200078e02ff */
[-C--:B------:R-:W-:Y:S01]  /*1220*/  IADD3 R12, P4, R12, R2.reuse, RZ ;  /* 0x000000020c0c7210 */ /* 0x080fe20007f9e0ff */
[C---:B------:R-:W-:Y:S01]  /*1230*/  IMAD R23, R0.reuse, 0x44, RZ ;  /* 0x0000004400177824 */ /* 0x040fe200078e02ff */
[-C--:B------:R-:W-:Y:S02]  /*1240*/  IADD3 R14, P0, R17, R2.reuse, RZ ;  /* 0x00000002110e7210 */ /* 0x080fe40007f1e0ff */
[-C--:B------:R-:W-:Y:S02]  /*1250*/  LEA.HI.X.SX32 R13, R5, R3.reuse, 0x1, P4 ;  /* 0x00000003050d7211 */ /* 0x080fe400020f0eff */
[----:B------:R-:W-:Y:S01]  /*1260*/  IADD3 R6, P6, R23, R2, RZ ;  /* 0x0000000217067210 */ /* 0x000fe20007fde0ff */
[C---:B------:R-:W-:Y:S01]  /*1270*/  IMAD R26, R0.reuse, 0x2a, RZ ;  /* 0x0000002a001a7824 */ /* 0x040fe200078e02ff */
[----:B------:R-:W-:Y:S01]  /*1280*/  LEA.HI.X.SX32 R15, R27, R3, 0x1, P0 ;  /* 0x000000031b0f7211 */ /* 0x000fe200000f0eff */
[----:B------:R-:W-:Y:S01]  /*1290*/  IMAD R23, R0, 0x54, RZ ;  /* 0x0000005400177824 */ /* 0x000fe200078e02ff */
[----:B------:R4:W-:Y:S01]  /*12a0*/  STL.64 [R1+0xcd0], R12 ;  /* 0x000cd00c01007387 */ /* 0x0009e20000100a00 */
[----:B------:R-:W-:-:S03]  /*12b0*/  MOV R24, R20 ;  /* 0x0000001400187202 */ /* 0x000fc60000000f00 */
[----:B------:R-:W-:Y:S01]  /*12c0*/  STL [R1+0x178], R6 ;  /* 0x0001780601007387 */ /* 0x000fe20000100800 */
[----:B------:R-:W-:-:S03]  /*12d0*/  IADD3 R20, P4, R26, R2, RZ ;  /* 0x000000021a147210 */ /* 0x000fc60007f9e0ff */
[----:B------:R0:W-:Y:S01]  /*12e0*/  STL.64 [R1+0xce0], R14 ;  /* 0x000ce00e01007387 */ /* 0x0001e20000100a00 */
[----:B----4-:R-:W-:Y:S02]  /*12f0*/  IMAD.MOV.U32 R13, RZ, RZ, R9 ;  /* 0x000000ffff0d7224 */ /* 0x010fe400078e0009 */
[C---:B------:R-:W-:Y:S02]  /*1300*/  IMAD R9, R0.reuse, 0x15, RZ ;  /* 0x0000001500097824 */ /* 0x040fe400078e02ff */
[----:B------:R-:W-:Y:S01]  /*1310*/  IMAD.MOV.U32 R25, RZ, RZ, R21 ;  /* 0x000000ffff197224 */ /* 0x000fe200078e0015 */
[----:B0-----:R-:W-:Y:S02]  /*1320*/  MOV R14, R6 ;  /* 0x00000006000e7202 */ /* 0x001fe40000000f00 */
[----:B------:R-:W-:Y:S01]  /*1330*/  IADD3 R6, P0, R23, R2, RZ ;  /* 0x0000000217067210 */ /* 0x000fe20007f1e0ff */
[----:B------:R-:W-:Y:S01]  /*1340*/  IMAD R23, R0, 0x64, RZ ;  /* 0x0000006400177824 */ /* 0x000fe200078e02ff */
[----:B------:R-:W-:-:S02]  /*1350*/  LEA.HI.X.SX32 R21, R9, R3, 0x1, P4 ;  /* 0x0000000309157211 */ /* 0x000fc400020f0eff */
[----:B------:R-:W-:Y:S01]  /*1360*/  MOV R12, R8 ;  /* 0x00000008000c7202 */ /* 0x000fe20000000f00 */
[C---:B------:R-:W-:Y:S02]  /*1370*/  IMAD R8, R0.reuse, 0x74, RZ ;  /* 0x0000007400087824 */ /* 0x040fe400078e02ff */
[C---:B------:R-:W-:Y:S02]  /*1380*/  IMAD R17, R0.reuse, 0xf4, RZ ;  /* 0x000000f400117824 */ /* 0x040fe400078e02ff */
[----:B------:R-:W-:Y:S02]  /*1390*/  IMAD.MOV.U32 R29, RZ, RZ, R13 ;  /* 0x000000ffff1d7224 */ /* 0x000fe400078e000d */
[----:B------:R-:W-:Y:S01]  /*13a0*/  IMAD R9, R0, 0x7a, RZ ;  /* 0x0000007a00097824 */ /* 0x000fe200078e02ff */
[----:B------:R-:W-:-:S04]  /*13b0*/  IADD3 R16, P5, R17, R2, RZ ;  /* 0x0000000211107210 */ /* 0x000fc80007fbe0ff */
[-C--:B------:R-:W-:Y:S01]  /*13c0*/  LEA.HI.X.SX32 R17, R9, R3.reuse, 0x1, P5 ;  /* 0x0000000309117211 */ /* 0x080fe200028f0eff */
[----:B------:R-:W-:Y:S02]  /*13d0*/  IMAD R27, R0, 0x46, RZ ;  /* 0x00000046001b7824 */ /* 0x000fe400078e02ff */
[----:B-----5:R-:W-:Y:S01]  /*13e0*/  IMAD.MOV.U32 R15, RZ, RZ, R7 ;  /* 0x000000ffff0f7224 */ /* 0x020fe200078e0007 */
[-C--:B--2---:R-:W-:Y:S02]  /*13f0*/  LEA.HI.X.SX32 R15, R28, R3.reuse, 0x1, P6 ;  /* 0x000000031c0f7211 */ /* 0x084fe400030f0eff */
[----:B------:R-:W-:Y:S02]  /*1400*/  LEA.HI.X.SX32 R7, R26, R3, 0x1, P0 ;  /* 0x000000031a077211 */ /* 0x000fe400000f0eff */
[----:B------:R-:W-:Y:S01]  /*1410*/  MOV R28, R12 ;  /* 0x0000000c001c7202 */ /* 0x000fe20000000f00 */
[----:B------:R-:W-:Y:S01]  /*1420*/  STL [R1+0x17c], R15 ;  /* 0x00017c0f01007387 */ /* 0x000fe20000100800 */
[----:B------:R-:W-:-:S03]  /*1430*/  IADD3 R12, P6, R23, R2, RZ ;  /* 0x00000002170c7210 */ /* 0x000fc60007fde0ff */
[----:B------:R0:W-:Y:S04]  /*1440*/  STL.64 [R1+0x1c0], R20 ;  /* 0x0001c01401007387 */ /* 0x0001e80000100a00 */
[----:B------:R2:W-:Y:S01]  /*1450*/  STL.64 [R1+0x148], R6 ;  /* 0x0001480601007387 */ /* 0x0005e20000100a00 */
[----:B------:R-:W-:Y:S01]  /*1460*/  LEA.HI.X.SX32 R13, R19, R3, 0x1, P6 ;  /* 0x00000003130d7211 */ /* 0x000fe200030f0eff */
[----:B------:R-:W-:Y:S01]  /*1470*/  IMAD R26, R0, 0xe6, RZ ;  /* 0x000000e6001a7824 */ /* 0x000fe200078e02ff */
[----:B0-----:R-:W-:Y:S01]  /*1480*/  IADD3 R20, P4, R8, R2, RZ ;  /* 0x0000000208147210 */ /* 0x001fe20007f9e0ff */
[C---:B--2---:R-:W-:Y:S02]  /*1490*/  IMAD R7, R0.reuse, 0x3a, RZ ;  /* 0x0000003a00077824 */ /* 0x044fe400078e02ff */
[----:B------:R-:W-:-:S03]  /*14a0*/  IMAD R6, R0, 0x43, RZ ;  /* 0x0000004300067824 */ /* 0x000fc600078e02ff */
[-C--:B------:R-:W-:Y:S01]  /*14b0*/  LEA.HI.X.SX32 R21, R7, R3.reuse, 0x1, P4 ;  /* 0x0000000307157211 */ /* 0x080fe200020f0eff */
[----:B------:R-:W-:Y:S01]  /*14c0*/  STL.64 [R1+0x118], R12 ;  /* 0x0001180c01007387 */ /* 0x000fe20000100a00 */
[----:B------:R-:W-:-:S03]  /*14d0*/  LEA.HI.X.SX32 R29, R6, R3, 0x1, P2 ;  /* 0x00000003061d7211 */ /* 0x000fc600010f0eff */
[----:B------:R-:W-:Y:S04]  /*14e0*/  STL [R1+0xd38], R7 ;  /* 0x000d380701007387 */ /* 0x000fe80000100800 */
[----:B------:R0:W-:Y:S04]  /*14f0*/  STL.64 [R1+0xe0], R20 ;  /* 0x0000e01401007387 */ /* 0x0001e80000100a00 */
[----:B------:R-:W-:Y:S04]  /*1500*/  STL.64 [R1+0xd40], R8 ;  /* 0x000d400801007387 */ /* 0x000fe80000100a00 */
[----:B------:R-:W-:Y:S01]  /*1510*/  STL.64 [R1+0xcc8], R16 ;  /* 0x000cc81001007387 */ /* 0x000fe20000100a00 */
[----:B0-----:R-:W-:Y:S01]  /*1520*/  IADD3 R20, P5, R26, R2, RZ ;  /* 0x000000021a147210 */ /* 0x001fe20007fbe0ff */
[----:B------:R-:W-:-:S02]  /*1530*/  IMAD R26, R0, 0x4b, RZ ;  /* 0x0000004b001a7824 */ /* 0x000fc400078e02ff */
[----:B------:R0:W-:Y:S01]  /*1540*/  STL [R1+0xb4], R29 ;  /* 0x0000b41d01007387 */ /* 0x0001e20000100800 */
[C---:B------:R-:W-:Y:S02]  /*1550*/  IMAD R23, R0.reuse, 0xb6, RZ ;  /* 0x000000b600177824 */ /* 0x040fe400078e02ff */
[----:B------:R-:W-:Y:S01]  /*1560*/  IMAD R6, R0, 0x53, RZ ;  /* 0x0000005300067824 */ /* 0x000fe200078e02ff */
[----:B------:R-:W-:Y:S01]  /*1570*/  LEA.HI.X.SX32 R25, R26, R3, 0x1, P1 ;  /* 0x000000031a197211 */ /* 0x000fe200008f0eff */
[----:B0-----:R-:W-:Y:S01]  /*1580*/  IMAD R29, R0, 0x18, RZ ;  /* 0x00000018001d7824 */ /* 0x001fe200078e02ff */
[----:B------:R-:W-:-:S04]  /*1590*/  IADD3 R14, P0, R23, R2, RZ ;  /* 0x00000002170e7210 */ /* 0x000fc80007f1e0ff */
[-C--:B------:R-:W-:Y:S01]  /*15a0*/  IADD3 R24, P1, R29, R2.reuse, RZ ;  /* 0x000000021d187210 */ /* 0x080fe20007f3e0ff */
[----:B------:R-:W-:Y:S01]  /*15b0*/  IMAD R29, R0, 0x5b, RZ ;  /* 0x0000005b001d7824 */ /* 0x000fe200078e02ff */
[-C--:B------:R-:W-:Y:S01]  /*15c0*/  LEA.HI.X.SX32 R11, R6, R3.reuse, 0x1, P3 ;  /* 0x00000003060b7211 */ /* 0x080fe200018f0eff */
[C---:B------:R-:W-:Y:S02]  /*15d0*/  IMAD R19, R0.reuse, 0xd6, RZ ;  /* 0x000000d600137824 */ /* 0x040fe400078e02ff */
[C---:B------:R-:W-:Y:S01]  /*15e0*/  IMAD R26, R0.reuse, 0x58, RZ ;  /* 0x00000058001a7824 */ /* 0x040fe200078e02ff */
[----:B------:R-:W-:Y:S01]  /*15f0*/  LEA.HI.X.SX32 R15, R29, R3, 0x1, P0 ;  /* 0x000000031d0f7211 */ /* 0x000fe200000f0eff */
[----:B------:R-:W-:Y:S01]  /*1600*/  IMAD R23, R0, 0xc6, RZ ;  /* 0x000000c600177824 */ /* 0x000fe200078e02ff */
[----:B------:R-:W-:Y:S01]  /*1610*/  STL [R1+0x8c], R25 ;  /* 0x00008c1901007387 */ /* 0x000fe20000100800 */
[-C--:B---3--:R-:W-:Y:S01]  /*1620*/  IADD3 R6, P0, R4, R2.reuse, RZ ;  /* 0x0000000204067210 */ /* 0x088fe20007f1e0ff */
[----:B------:R-:W-:Y:S01]  /*1630*/  IMAD R4, R0, 0x6b, RZ ;  /* 0x0000006b00047824 */ /* 0x000fe200078e02ff */
[-C--:B------:R-:W-:Y:S01]  /*1640*/  IADD3 R18, P4, R19, R2.reuse, RZ ;  /* 0x0000000213127210 */ /* 0x080fe20007f9e0ff */
[----:B------:R0:W-:Y:S01]  /*1650*/  STL.64 [R1+0x60], R10 ;  /* 0x0000600a01007387 */ /* 0x0001e20000100a00 */
[----:B------:R-:W-:-:S02]  /*1660*/  IADD3 R12, P6, R23, R2, RZ ;  /* 0x00000002170c7210 */ /* 0x000fc40007fde0ff */
[----:B------:R-:W-:Y:S01]  /*1670*/  LEA.HI.X.SX32 R19, R4, R3, 0x1, P4 ;  /* 0x0000000304137211 */ /* 0x000fe200020f0eff */
[----:B------:R-:W-:Y:S01]  /*1680*/  IMAD R4, R0, 0x73, RZ ;  /* 0x0000007300047824 */ /* 0x000fe200078e02ff */
[----:B0-----:R-:W-:Y:S01]  /*1690*/  IADD3 R10, P3, R26, R2, RZ ;  /* 0x000000021a0a7210 */ /* 0x001fe20007f7e0ff */
[C---:B------:R-:W-:Y:S02]  /*16a0*/  IMAD R26, R0.reuse, 0x63, RZ ;  /* 0x00000063001a7824 */ /* 0x040fe400078e02ff */
[----:B------:R-:W-:-:S03]  /*16b0*/  IMAD R25, R0, 0x6, RZ ;  /* 0x0000000600197824 */ /* 0x000fc600078e02ff */
[-C--:B------:R-:W-:Y:S01]  /*16c0*/  LEA.HI.X.SX32 R13, R26, R3.reuse, 0x1, P6 ;  /* 0x000000031a0d7211 */ /* 0x080fe200030f0eff */
[----:B------:R-:W-:Y:S01]  /*16d0*/  STL.64 [R1+0x40], R14 ;  /* 0x0000400e01007387 */ /* 0x000fe20000100a00 */
[----:B------:R-:W-:Y:S01]  /*16e0*/  LEA.HI.X.SX32 R21, R4, R3, 0x1, P5 ;  /* 0x0000000304157211 */ /* 0x000fe200028f0eff */
[C---:B------:R-:W-:Y:S02]  /*16f0*/  IMAD R4, R0.reuse, 0x3, RZ ;  /* 0x0000000300047824 */ /* 0x040fe400078e02ff */
[----:B------:R0:W-:Y:S01]  /*1700*/  STL.64 [R1+0x18], R12 ;  /* 0x0000180c01007387 */ /* 0x0001e20000100a00 */
[C---:B------:R-:W-:Y:S02]  /*1710*/  IMAD R26, R0.reuse, 0x16, RZ ;  /* 0x00000016001a7824 */ /* 0x040fe400078e02ff */
[----:B------:R-:W-:-:S03]  /*1720*/  IMAD R28, R0, 0x26, RZ ;  /* 0x00000026001c7824 */ /* 0x000fc600078e02ff */
[-C--:B------:R-:W-:Y:S02]  /*1730*/  IADD3 R8, P4, R26, R2.reuse, RZ ;  /* 0x000000021a087210 */ /* 0x080fe40007f9e0ff */
[----:B0-----:R-:W-:-:S04]  /*1740*/  IADD3 R12, P6, R25, R2, RZ ;  /* 0x00000002190c7210 */ /* 0x001fc80007fde0ff */
[----:B------:R-:W-:Y:S01]  /*1750*/  LEA.HI.X.SX32 R13, R4, R3, 0x1, P6 ;  /* 0x00000003040d7211 */ /* 0x000fe200030f0eff */
[C---:B------:R-:W-:Y:S01]  /*1760*/  IMAD R4, R0.reuse, 0xb, RZ ;  /* 0x0000000b00047824 */ /* 0x040fe200078e02ff */
[----:B------:R-:W-:Y:S01]  /*1770*/  STL [R1+0xd0], R6 ;  /* 0x0000d00601007387 */ /* 0x000fe20000100800 */
[----:B------:R-:W-:-:S03]  /*1780*/  IMAD R29, R0, 0x13, RZ ;  /* 0x00000013001d7824 */ /* 0x000fc600078e02ff */
[-C--:B------:R-:W-:Y:S01]  /*1790*/  LEA.HI.X.SX32 R9, R4, R3.reuse, 0x1, P4 ;  /* 0x0000000304097211 */ /* 0x080fe200020f0eff */
[----:B------:R-:W-:Y:S01]  /*17a0*/  STL.64 [R1+0xca8], R18 ;  /* 0x000ca81201007387 */ /* 0x000fe20000100a00 */
[----:B------:R-:W-:Y:S01]  /*17b0*/  IMAD R14, R0, 0x36, RZ ;  /* 0x00000036000e7824 */ /* 0x000fe200078e02ff */
[----:B------:R-:W-:Y:S02]  /*17c0*/  IADD3 R16, P5, R28, R2, RZ ;  /* 0x000000021c107210 */ /* 0x000fe40007fbe0ff */
[----:B------:R-:W-:Y:S04]  /*17d0*/  STL.64 [R1+0xcb0], R20 ;  /* 0x000cb01401007387 */ /* 0x000fe80000100a00 */
[----:B------:R0:W-:Y:S01]  /*17e0*/  STL.64 [R1+0x228], R12 ;  /* 0x0002280c01007387 */ /* 0x0001e20000100a00 */
[----:B------:R-:W-:-:S03]  /*17f0*/  LEA.HI.X.SX32 R17, R29, R3, 0x1, P5 ;  /* 0x000000031d117211 */ /* 0x000fc600028f0eff */
[----:B------:R2:W-:Y:S01]  /*1800*/  STL.64 [R1+0x200], R8 ;  /* 0x0002000801007387 */ /* 0x0005e20000100a00 */
[----:B------:R-:W-:Y:S01]  /*1810*/  IMAD R29, R0, 0x23, RZ ;  /* 0x00000023001d7824 */ /* 0x000fe200078e02ff */
[-C--:B0-----:R-:W-:Y:S02]  /*1820*/  IADD3 R12, P6, R14, R2.reuse, RZ ;  /* 0x000000020e0c7210 */ /* 0x081fe40007fde0ff */
[----:B--2---:R-:W-:Y:S01]  /*1830*/  IADD3 R8, P4, R27, R2, RZ ;  /* 0x000000021b087210 */ /* 0x004fe20007f9e0ff */
[----:B------:R-:W-:-:S03]  /*1840*/  IMAD R27, R0, 0x1b, RZ ;  /* 0x0000001b001b7824 */ /* 0x000fc600078e02ff */
[-C--:B------:R-:W-:Y:S02]  /*1850*/  LEA.HI.X.SX32 R9, R29, R3.reuse, 0x1, P4 ;  /* 0x000000031d097211 */ /* 0x080fe400020f0eff */
[----:B------:R-:W-:Y:S01]  /*1860*/  LEA.HI.X.SX32 R13, R27, R3, 0x1, P6 ;  /* 0x000000031b0d7211 */ /* 0x000fe200030f0eff */
[C---:B------:R-:W-:Y:S01]  /*1870*/  IMAD R4, R0.reuse, 0x56, RZ ;  /* 0x0000005600047824 */ /* 0x040fe200078e02ff */
[----:B------:R0:W-:Y:S01]  /*1880*/  STL.64 [R1+0x1c8], R16 ;  /* 0x0001c81001007387 */ /* 0x0001e20000100a00 */
[C---:B------:R-:W-:Y:S02]  /*1890*/  IMAD R19, R0.reuse, 0x66, RZ ;  /* 0x0000006600137824 */ /* 0x040fe400078e02ff */
[----:B------:R-:W-:Y:S01]  /*18a0*/  IMAD R15, R0, 0x76, RZ ;  /* 0x00000076000f7824 */ /* 0x000fe200078e02ff */
[----:B------:R2:W-:Y:S01]  /*18b0*/  STL.64 [R1+0x1a0], R12 ;  /* 0x0001a00c01007387 */ /* 0x0005e20000100a00 */
[----:B------:R-:W-:Y:S01]  /*18c0*/  IADD3 R20, P5, R4, R2, RZ ;  /* 0x0000000204147210 */ /* 0x000fe20007fbe0ff */
[----:B------:R-:W-:-:S02]  /*18d0*/  IMAD R29, R0, 0x33, RZ ;  /* 0x00000033001d7824 */ /* 0x000fc400078e02ff */
[----:B------:R3:W-:Y:S01]  /*18e0*/  STL.64 [R1+0x170], R8 ;  /* 0x0001700801007387 */ /* 0x0007e20000100a00 */
[C---:B------:R-:W-:Y:S01]  /*18f0*/  IMAD R11, R0.reuse, 0x3b, RZ ;  /* 0x0000003b000b7824 */ /* 0x040fe200078e02ff */
[-C--:B0-----:R-:W-:Y:S02]  /*1900*/  IADD3 R16, P6, R19, R2.reuse, RZ ;  /* 0x0000000213107210 */ /* 0x081fe40007fde0ff */
[-C--:B--2---:R-:W-:Y:S01]  /*1910*/  IADD3 R12, P4, R15, R2.reuse, RZ ;  /* 0x000000020f0c7210 */ /* 0x084fe20007f9e0ff */
[C---:B---3--:R-:W-:Y:S01]  /*1920*/  IMAD R8, R0.reuse, 0x2b, RZ ;  /* 0x0000002b00087824 */ /* 0x048fe200078e02ff */
[-C--:B------:R-:W-:Y:S01]  /*1930*/  LEA.HI.X.SX32 R17, R29, R3.reuse, 0x1, P6 ;  /* 0x000000031d117211 */ /* 0x080fe200030f0eff */
[----:B------:R-:W-:Y:S01]  /*1940*/  IMAD R23, R0, 0xf6, RZ ;  /* 0x000000f600177824 */ /* 0x000fe200078e02ff */
[-C--:B------:R-:W-:Y:S02]  /*1950*/  LEA.HI.X.SX32 R13, R11, R3.reuse, 0x1, P4 ;  /* 0x000000030b0d7211 */ /* 0x080fe400020f0eff */
[----:B------:R-:W-:Y:S01]  /*1960*/  LEA.HI.X.SX32 R21, R8, R3, 0x1, P5 ;  /* 0x0000000308157211 */ /* 0x000fe200028f0eff */
[C---:B------:R-:W-:Y:S01]  /*1970*/  IMAD R29, R0.reuse, 0x98, RZ ;  /* 0x00000098001d7824 */ /* 0x040fe200078e02ff */
[----:B------:R-:W-:Y:S01]  /*1980*/  IADD3 R22, P2, R23, R2, RZ ;  /* 0x0000000217167210 */ /* 0x000fe20007f5e0ff */
[----:B------:R-:W-:-:S02]  /*1990*/  IMAD R27, R0, 0xc, RZ ;  /* 0x0000000c001b7824 */ /* 0x000fc400078e02ff */
[----:B------:R-:W-:Y:S01]  /*19a0*/  STL.64 [R1+0x140], R20 ;  /* 0x0001401401007387 */ /* 0x000fe20000100a00 */
[----:B------:R-:W-:-:S03]  /*19b0*/  IMAD R23, R0, 0x7b, RZ ;  /* 0x0000007b00177824 */ /* 0x000fc600078e02ff */
[----:B------:R0:W-:Y:S04]  /*19c0*/  STL.64 [R1+0x110], R16 ;  /* 0x0001101001007387 */ /* 0x0001e80000100a00 */
[----:B------:R2:W-:Y:S01]  /*19d0*/  STL.64 [R1+0xd8], R12 ;  /* 0x0000d80c01007387 */ /* 0x0005e20000100a00 */
[-C--:B------:R-:W-:Y:S02]  /*19e0*/  LEA.HI.X.SX32 R23, R23, R3.reuse, 0x1, P2 ;  /* 0x0000000317177211 */ /* 0x080fe400010f0eff */
[-C--:B0-----:R-:W-:Y:S02]  /*19f0*/  IADD3 R16, P6, R27, R2.reuse, RZ ;  /* 0x000000021b107210 */ /* 0x081fe40007fde0ff */
[----:B--2---:R-:W-:Y:S01]  /*1a00*/  IADD3 R12, P4, R29, R2, RZ ;  /* 0x000000021d0c7210 */ /* 0x004fe20007f9e0ff */
[----:B------:R-:W-:Y:S01]  /*1a10*/  IMAD R29, R0, 0x2c, RZ ;  /* 0x0000002c001d7824 */ /* 0x000fe200078e02ff */
[----:B------:R-:W-:-:S04]  /*1a20*/  LEA.HI.X.SX32 R17, R25, R3, 0x1, P6 ;  /* 0x0000000319117211 */ /* 0x000fc800030f0eff */
[----:B------:R-:W-:Y:S02]  /*1a30*/  IADD3 R20, P2, R29, R2, RZ ;  /* 0x000000021d147210 */ /* 0x000fe40007f5e0ff */
[-C--:B------:R-:W-:Y:S02]  /*1a40*/  LEA.HI.X.SX32 R25, R27, R3.reuse, 0x1, P1 ;  /* 0x000000031b197211 */ /* 0x080fe400008f0eff */
[-C--:B------:R-:W-:Y:S01]  /*1a50*/  LEA.HI.X.SX32 R21, R26, R3.reuse, 0x1, P2 ;  /* 0x000000031a157211 */ /* 0x080fe200010f0eff */
[----:B------:R0:W-:Y:S01]  /*1a60*/  STL.64 [R1+0xc90], R22 ;  /* 0x000c901601007387 */ /* 0x0001e20000100a00 */
[----:B------:R-:W-:Y:S01]  /*1a70*/  LEA.HI.X.SX32 R11, R29, R3, 0x1, P3 ;  /* 0x000000031d0b7211 */ /* 0x000fe200018f0eff */
[C---:B------:R-:W-:Y:S02]  /*1a80*/  IMAD R26, R0.reuse, 0xc8, RZ ;  /* 0x000000c8001a7824 */ /* 0x040fe400078e02ff */
[----:B------:R-:W-:Y:S01]  /*1a90*/  STL.64 [R1+0x218], R16 ;  /* 0x0002181001007387 */ /* 0x000fe20000100a00 */
[----:B------:R-:W-:-:S02]  /*1aa0*/  IMAD R9, R0, 0x88, RZ ;  /* 0x0000008800097824 */ /* 0x000fc400078e02ff */
[C---:B------:R-:W-:Y:S01]  /*1ab0*/  IMAD R18, R0.reuse, 0x3c, RZ ;  /* 0x0000003c00127824 */ /* 0x040fe200078e02ff */
[----:B------:R2:W-:Y:S01]  /*1ac0*/  STL.64 [R1+0x1f8], R24 ;  /* 0x0001f81801007387 */ /* 0x0005e20000100a00 */
[----:B------:R-:W-:-:S03]  /*1ad0*/  IMAD R27, R0, 0x44, RZ ;  /* 0x00000044001b7824 */ /* 0x000fc600078e02ff */
[----:B------:R3:W-:Y:S01]  /*1ae0*/  STL.64 [R1+0x1b8], R20 ;  /* 0x0001b81401007387 */ /* 0x0007e20000100a00 */
[----:B0-----:R-:W-:-:S03]  /*1af0*/  IMAD.MOV.U32 R23, RZ, RZ, R7 ;  /* 0x000000ffff177224 */ /* 0x001fc600078e0007 */
[----:B------:R0:W-:Y:S01]  /*1b00*/  STL.64 [R1+0x138], R10 ;  /* 0x0001380a01007387 */ /* 0x0001e20000100a00 */
[-C--:B------:R-:W-:Y:S01]  /*1b10*/  IADD3 R8, P5, R9, R2.reuse, RZ ;  /* 0x0000000209087210 */ /* 0x080fe20007fbe0ff */
[----:B------:R-:W-:Y:S01]  /*1b20*/  IMAD R7, R0, 0xa8, RZ ;  /* 0x000000a800077824 */ /* 0x000fe200078e02ff */
[----:B------:R-:W-:Y:S02]  /*1b30*/  LEA.HI.X.SX32 R23, R18, R3, 0x1, P0 ;  /* 0x0000000312177211 */ /* 0x000fe400000f0eff */
[C---:B--2---:R-:W-:Y:S01]  /*1b40*/  LEA R24, P2, R0.reuse, R2, 0x3 ;  /* 0x0000000200187211 */ /* 0x044fe200078418ff */
[----:B---3--:R-:W-:Y:S01]  /*1b50*/  IMAD R21, R0, 0x4c, RZ ;  /* 0x0000004c00157824 */ /* 0x008fe200078e02ff */
[----:B------:R-:W-:Y:S02]  /*1b60*/  MOV R22, R6 ;  /* 0x0000000600167202 */ /* 0x000fe40000000f00 */
[----:B0-----:R-:W-:Y:S02]  /*1b70*/  IADD3 R10, P3, R26, R2, RZ ;  /* 0x000000021a0a7210 */ /* 0x001fe40007f7e0ff */
[----:B------:R-:W-:-:S02]  /*1b80*/  SHF.L.U32 R26, R0, 0x2, RZ ;  /* 0x00000002001a7819 */ /* 0x000fc400000006ff */
[CC--:B------:R-:W-:Y:S02]  /*1b90*/  IADD3 R22, P0, R21.reuse, R2.reuse, RZ ;  /* 0x0000000215167210 */ /* 0x0c0fe40007f1e0ff */
[-C--:B------:R-:W-:Y:S02]  /*1ba0*/  LEA.HI.X.SX32 R25, R26, R3.reuse, 0x1, P2 ;  /* 0x000000031a197211 */ /* 0x080fe400010f0eff */
[-C--:B------:R-:W-:Y:S01]  /*1bb0*/  LEA.HI.X.SX32 R13, R21, R3.reuse, 0x1, P4 ;  /* 0x00000003150d7211 */ /* 0x080fe200020f0eff */
[C---:B------:R-:W-:Y:S01]  /*1bc0*/  IMAD R21, R0.reuse, 0x54, RZ ;  /* 0x0000005400157824 */ /* 0x040fe200078e02ff */
[-C--:B------:R-:W-:Y:S01]  /*1bd0*/  LEA.HI.X.SX32 R9, R27, R3.reuse, 0x1, P5 ;  /* 0x000000031b097211 */ /* 0x080fe200028f0eff */
[----:B------:R0:W-:Y:S01]  /*1be0*/  STL [R1+0xd4], R23 ;  /* 0x0000d41701007387 */ /* 0x0001e20000100800 */
[----:B------:R-:W-:Y:S01]  /*1bf0*/  IADD3 R16, P6, R7, R2, RZ ;  /* 0x0000000207107210 */ /* 0x000fe20007fde0ff */
[----:B------:R-:W-:Y:S02]  /*1c00*/  IMAD R6, R0, 0xb8, RZ ;  /* 0x000000b800067824 */ /* 0x000fe400078e02ff */
[----:B------:R-:W-:Y:S01]  /*1c10*/  STL.64 [R1+0x220], R24 ;  /* 0x0002201801007387 */ /* 0x000fe20000100a00 */
[----:B------:R-:W-:-:S02]  /*1c20*/  LEA.HI.X.SX32 R17, R21, R3, 0x1, P6 ;  /* 0x0000000315117211 */ /* 0x000fc400030f0eff */
[----:B0-----:R-:W-:Y:S01]  /*1c30*/  LEA.HI.X.SX32 R23, R28, R3, 0x1, P0 ;  /* 0x000000031c177211 */ /* 0x001fe200000f0eff */
[----:B------:R0:W-:Y:S01]  /*1c40*/  STL.64 [R1+0xa8], R8 ;  /* 0x0000a80801007387 */ /* 0x0001e20000100a00 */
[----:B------:R-:W-:-:S03]  /*1c50*/  IADD3 R6, P1, R6, R2, RZ ;  /* 0x0000000206067210 */ /* 0x000fc60007f3e0ff */
[----:B0-----:R-:W2:Y:S04]  /*1c60*/  LDL.LU.64 R8, [R1+0xd40] ;  /* 0x000d400001087983 */ /* 0x001ea80000300a00 */
[----:B------:R-:W-:Y:S04]  /*1c70*/  STL.64 [R1+0x158], R22 ;  /* 0x0001581601007387 */ /* 0x000fe80000100a00 */
[----:B------:R0:W-:Y:S04]  /*1c80*/  STL.64 [R1+0x80], R12 ;  /* 0x0000800c01007387 */ /* 0x0001e80000100a00 */
[----:B------:R3:W-:Y:S01]  /*1c90*/  STL.64 [R1+0x58], R16 ;  /* 0x0000581001007387 */ /* 0x0007e20000100a00 */
[----:B0-----:R-:W-:-:S02]  /*1ca0*/  IMAD R13, R0, 0x5c, RZ ;  /* 0x0000005c000d7824 */ /* 0x001fc400078e02ff */
[----:B---3--:R-:W-:-:S03]  /*1cb0*/  IMAD R16, R0, 0x64, RZ ;  /* 0x0000006400107824 */ /* 0x008fc600078e02ff */
[-C--:B------:R-:W-:Y:S02]  /*1cc0*/  LEA.HI.X.SX32 R7, R13, R3.reuse, 0x1, P1 ;  /* 0x000000030d077211 */ /* 0x080fe400008f0eff */
[----:B------:R-:W-:-:S03]  /*1cd0*/  LEA.HI.X.SX32 R11, R16, R3, 0x1, P3 ;  /* 0x00000003100b7211 */ /* 0x000fc600018f0eff */
[----:B------:R0:W-:Y:S04]  /*1ce0*/  STL.64 [R1+0x38], R6 ;  /* 0x0000380601007387 */ /* 0x0001e80000100a00 */
[----:B0-----:R-:W3:Y:S04]  /*1cf0*/  LDL.LU R7, [R1+0xd38] ;  /* 0x000d380001077983 */ /* 0x001ee80000300800 */
[----:B------:R0:W-:Y:S04]  /*1d00*/  STL.64 [R1+0x10], R10 ;  /* 0x0000100a01007387 */ /* 0x0001e80000100a00 */
[----:B0-----:R-:W4:Y:S01]  /*1d10*/  LDL.LU.64 R10, [R1+0xd30] ;  /* 0x000d3000010a7983 */ /* 0x001f220000300a00 */
[----:B------:R-:W-:-:S02]  /*1d20*/  IMAD R29, R0, 0xd8, RZ ;  /* 0x000000d8001d7824 */ /* 0x000fc400078e02ff */
[C---:B------:R-:W-:Y:S02]  /*1d30*/  IMAD R20, R0.reuse, 0x1c, RZ ;  /* 0x0000001c00147824 */ /* 0x040fe400078e02ff */
[----:B------:R-:W-:Y:S01]  /*1d40*/  IMAD R12, R0, 0x6c, RZ ;  /* 0x0000006c000c7824 */ /* 0x000fe200078e02ff */
[-C--:B------:R-:W-:Y:S02]  /*1d50*/  IADD3 R24, P2, R29, R2.reuse, RZ ;  /* 0x000000021d187210 */ /* 0x080fe40007f5e0ff */
[-C--:B------:R-:W-:Y:S02]  /*1d60*/  IADD3 R22, P4, R20, R2.reuse, RZ ;  /* 0x0000000214167210 */ /* 0x080fe40007f9e0ff */
[C---:B------:R-:W-:Y:S02]  /*1d70*/  IADD3 R20, P6, R12.reuse, R2, RZ ;  /* 0x000000020c147210 */ /* 0x040fe40007fde0ff */
[-C--:B------:R-:W-:Y:S01]  /*1d80*/  LEA.HI.X.SX32 R25, R12, R3.reuse, 0x1, P2 ;  /* 0x000000030c197211 */ /* 0x080fe200010f0eff */
[----:B------:R-:W-:Y:S01]  /*1d90*/  IMAD R26, R0, 0xe8, RZ ;  /* 0x000000e8001a7824 */ /* 0x000fe200078e02ff */
[----:B------:R-:W-:Y:S01]  /*1da0*/  LEA.HI.X.SX32 R21, R14, R3, 0x1, P6 ;  /* 0x000000030e157211 */ /* 0x000fe200030f0eff */
[----:B------:R-:W-:-:S02]  /*1db0*/  IMAD R29, R0, 0xf8, RZ ;  /* 0x000000f8001d7824 */ /* 0x000fc400078e02ff */
[----:B------:R-:W-:Y:S01]  /*1dc0*/  STL.64 [R1+0xc80], R24 ;  /* 0x000c801801007387 */ /* 0x000fe20000100a00 */
[-C--:B------:R-:W-:Y:S01]  /*1dd0*/  IADD3 R26, P5, R26, R2.reuse, RZ ;  /* 0x000000021a1a7210 */ /* 0x080fe20007fbe0ff */
[C---:B------:R-:W-:Y:S02]  /*1de0*/  IMAD R12, R0.reuse, 0xe, RZ ;  /* 0x0000000e000c7824 */ /* 0x040fe400078e02ff */
[----:B------:R0:W-:Y:S01]  /*1df0*/  STL.64 [R1+0xf8], R20 ;  /* 0x0000f81401007387 */ /* 0x0001e20000100a00 */
[----:B------:R-:W-:Y:S01]  /*1e00*/  IADD3 R28, P0, R29, R2, RZ ;  /* 0x000000021d1c7210 */ /* 0x000fe20007f1e0ff */
[----:B------:R-:W-:Y:S01]  /*1e10*/  IMAD R14, R0, 0x7, RZ ;  /* 0x00000007000e7824 */ /* 0x000fe200078e02ff */
[----:B------:R-:W-:Y:S01]  /*1e20*/  LEA.HI.X.SX32 R23, R12, R3, 0x1, P4 ;  /* 0x000000030c177211 */ /* 0x000fe200020f0eff */
[----:B------:R-:W-:-:S05]  /*1e30*/  IMAD R17, R0, 0x4a, RZ ;  /* 0x0000004a00117824 */ /* 0x000fca00078e02ff */
[-C--:B------:R-:W-:Y:S02]  /*1e40*/  IADD3 R16, P3, R17, R2.reuse, RZ ;  /* 0x0000000211107210 */ /* 0x080fe40007f7e0ff */
[----:B--2---:R-:W-:Y:S02]  /*1e50*/  LEA.HI.X.SX32 R27, R8, R3, 0x1, P5 ;  /* 0x00000003081b7211 */ /* 0x004fe400028f0eff */
[----:B0-----:R-:W-:Y:S01]  /*1e60*/  IADD3 R20, P5, R12, R2, RZ ;  /* 0x000000020c147210 */ /* 0x001fe20007fbe0ff */
[----:B------:R-:W-:-:S03]  /*1e70*/  IMAD R12, R0, 0x8a, RZ ;  /* 0x0000008a000c7824 */ /* 0x000fc600078e02ff */
[----:B------:R-:W-:Y:S01]  /*1e80*/  LEA.HI.X.SX32 R21, R14, R3, 0x1, P5 ;  /* 0x000000030e157211 */ /* 0x000fe200028f0eff */
[----:B------:R-:W-:Y:S01]  /*1e90*/  IMAD R14, R0, 0x1d, RZ ;  /* 0x0000001d000e7824 */ /* 0x000fe200078e02ff */
[----:B----4-:R-:W-:-:S05]  /*1ea0*/  IADD3 R10, P6, R10, R2, RZ ;  /* 0x000000020a0a7210 */ /* 0x010fca0007fde0ff */
[----:B------:R0:W-:Y:S01]  /*1eb0*/  STL [R1+0x130], R10 ;  /* 0x0001300a01007387 */ /* 0x0001e20000100800 */
[----:B------:R-:W-:Y:S01]  /*1ec0*/  IMAD.MOV.U32 R24, RZ, RZ, R10 ;  /* 0x000000ffff187224 */ /* 0x000fe200078e000a */
[-C--:B0-----:R-:W-:Y:S01]  /*1ed0*/  IADD3 R10, P2, R5, R2.reuse, RZ ;  /* 0x00000002050a7210 */ /* 0x081fe20007f5e0ff */
[----:B------:R-:W-:Y:S01]  /*1ee0*/  IMAD R5, R0, 0x7c, RZ ;  /* 0x0000007c00057824 */ /* 0x000fe200078e02ff */
[----:B------:R-:W-:Y:S04]  /*1ef0*/  STL.64 [R1+0xc88], R26 ;  /* 0x000c881a01007387 */ /* 0x000fe80000100a00 */
[----:B------:R-:W-:Y:S02]  /*1f00*/  LEA.HI.X.SX32 R29, R5, R3, 0x1, P0 ;  /* 0x00000003051d7211 */ /* 0x000fe400000f0eff */
[----:B---3--:R-:W-:-:S03]  /*1f10*/  IADD3 R6, P1, R7, R2, RZ ;  /* 0x0000000207067210 */ /* 0x008fc60007f3e0ff */
[----:B------:R-:W-:Y:S04]  /*1f20*/  STL.64 [R1+0xc98], R28 ;  /* 0x000c981c01007387 */ /* 0x000fe80000100a00 */
[----:B------:R0:W-:Y:S04]  /*1f30*/  STL.64 [R1+0x1e8], R22 ;  /* 0x0001e81601007387 */ /* 0x0001e80000100a00 */
[----:B------:R2:W-:Y:S01]  /*1f40*/  STL.64 [R1+0x210], R20 ;  /* 0x0002101401007387 */ /* 0x0005e20000100a00 */
[----:B------:R-:W-:Y:S01]  /*1f50*/  LEA.HI.X.SX32 R7, R14, R3, 0x1, P1 ;  /* 0x000000030e077211 */ /* 0x000fe200008f0eff */
[----:B------:R-:W-:Y:S01]  /*1f60*/  IMAD R14, R0, 0xaa, RZ ;  /* 0x000000aa000e7824 */ /* 0x000fe200078e02ff */
[----:B0-----:R-:W-:-:S02]  /*1f70*/  IADD3 R22, P4, R18, R2, RZ ;  /* 0x0000000212167210 */ /* 0x001fc40007f9e0ff */
[----:B--2---:R-:W-:Y:S01]  /*1f80*/  IADD3 R20, P5, R12, R2, RZ ;  /* 0x000000020c147210 */ /* 0x004fe20007fbe0ff */
[C---:B------:R-:W-:Y:S02]  /*1f90*/  IMAD R12, R0.reuse, 0x25, RZ ;  /* 0x00000025000c7824 */ /* 0x040fe400078e02ff */
[----:B------:R-:W-:-:S03]  /*1fa0*/  IMAD R18, R0, 0x9a, RZ ;  /* 0x0000009a00127824 */ /* 0x000fc600078e02ff */
[----:B------:R-:W-:Y:S01]  /*1fb0*/  LEA.HI.X.SX32 R17, R12, R3, 0x1, P3 ;  /* 0x000000030c117211 */ /* 0x000fe200018f0eff */
[----:B------:R-:W-:Y:S01]  /*1fc0*/  IMAD.MOV.U32 R28, RZ, RZ, R24 ;  /* 0x000000ffff1c7224 */ /* 0x000fe200078e0018 */
[----:B------:R-:W-:Y:S01]  /*1fd0*/  MOV R25, R11 ;  /* 0x0000000b00197202 */ /* 0x000fe20000000f00 */
[----:B------:R0:W-:Y:S01]  /*1fe0*/  STL.64 [R1+0x190], R6 ;  /* 0x0001900601007387 */ /* 0x0001e20000100a00 */
[-C--:B------:R-:W-:Y:S01]  /*1ff0*/  IADD3 R24, P1, R18, R2.reuse, RZ ;  /* 0x0000000212187210 */ /* 0x080fe20007f3e0ff */
[C---:B------:R-:W-:Y:S02]  /*2000*/  IMAD R12, R0.reuse, 0x2d, RZ ;  /* 0x0000002d000c7824 */ /* 0x040fe400078e02ff */
[----:B------:R-:W-:Y:S01]  /*2010*/  IMAD R18, R0, 0x35, RZ ;  /* 0x0000003500127824 */ /* 0x000fe200078e02ff */
[----:B------:R-:W-:Y:S02]  /*2020*/  MOV R29, R25 ;  /* 0x00000019001d7202 */ /* 0x000fe40000000f00 */
[----:B------:R-:W-:Y:S01]  /*2030*/  IADD3 R8, P0, R9, R2, RZ ;  /* 0x0000000209087210 */ /* 0x000fe20007f1e0ff */
[----:B0-----:R-:W2:Y:S01]  /*2040*/  LDL.LU.64 R6, [R1+0xd28] ;  /* 0x000d280001067983 */ /* 0x001ea20000300a00 */
[----:B------:R-:W-:-:S03]  /*2050*/  LEA.HI.X.SX32 R29, R12, R3, 0x1, P6 ;  /* 0x000000030c1d7211 */ /* 0x000fc600030f0eff */
[----:B------:R0:W-:Y:S01]  /*2060*/  STL.64 [R1+0x160], R16 ;  /* 0x0001601001007387 */ /* 0x0001e20000100a00 */
[-C--:B------:R-:W-:Y:S01]  /*2070*/  LEA.HI.X.SX32 R11, R18, R3.reuse, 0x1, P2 ;  /* 0x00000003120b7211 */ /* 0x080fe200010f0eff */
[----:B------:R-:W-:Y:S02]  /*2080*/  IMAD R27, R0, 0x1e, RZ ;  /* 0x0000001e001b7824 */ /* 0x000fe400078e02ff */
[----:B------:R-:W-:Y:S01]  /*2090*/  STL [R1+0x134], R29 ;  /* 0x0001341d01007387 */ /* 0x000fe20000100800 */
[----:B0-----:R-:W-:Y:S01]  /*20a0*/  IADD3 R16, P3, R14, R2, RZ ;  /* 0x000000020e107210 */ /* 0x001fe20007f7e0ff */
[----:B------:R-:W-:Y:S02]  /*20b0*/  IMAD R14, R0, 0x3d, RZ ;  /* 0x0000003d000e7824 */ /* 0x000fe400078e02ff */
[----:B------:R0:W-:Y:S03]  /*20c0*/  STL.64 [R1+0x100], R10 ;  /* 0x0001000a01007387 */ /* 0x0001e60000100a00 */
[-C--:B------:R-:W-:Y:S01]  /*20d0*/  LEA.HI.X.SX32 R9, R14, R3.reuse, 0x1, P0 ;  /* 0x000000030e097211 */ /* 0x080fe200000f0eff */
[----:B------:R-:W-:Y:S01]  /*20e0*/  IMAD R14, R0, 0xf, RZ ;  /* 0x0000000f000e7824 */ /* 0x000fe200078e02ff */
[----:B------:R-:W-:-:S03]  /*20f0*/  LEA.HI.X.SX32 R23, R27, R3, 0x1, P4 ;  /* 0x000000031b177211 */ /* 0x000fc600020f0eff */
[----:B------:R3:W-:Y:S01]  /*2100*/  STL.64 [R1+0xc8], R8 ;  /* 0x0000c80801007387 */ /* 0x0007e20000100a00 */
[----:B0-----:R-:W-:-:S04]  /*2110*/  IADD3 R10, P2, R27, R2, RZ ;  /* 0x000000021b0a7210 */ /* 0x001fc80007f5e0ff */
[-C--:B------:R-:W-:Y:S01]  /*2120*/  LEA.HI.X.SX32 R11, R14, R3.reuse, 0x1, P2 ;  /* 0x000000030e0b7211 */ /* 0x080fe200010f0eff */
[C---:B------:R-:W-:Y:S01]  /*2130*/  IMAD R14, R0.reuse, 0x45, RZ ;  /* 0x00000045000e7824 */ /* 0x040fe200078e02ff */
[-C--:B---3--:R-:W-:Y:S01]  /*2140*/  IADD3 R8, P0, R5, R2.reuse, RZ ;  /* 0x0000000205087210 */ /* 0x088fe20007f1e0ff */
[----:B------:R-:W-:Y:S01]  /*2150*/  IMAD R5, R0, 0xba, RZ ;  /* 0x000000ba00057824 */ /* 0x000fe200078e02ff */
[----:B------:R0:W-:Y:S02]  /*2160*/  STL.64 [R1+0x188], R22 ;  /* 0x0001881601007387 */ /* 0x0001e40000100a00 */
[----:B------:R-:W-:Y:S01]  /*2170*/  LEA.HI.X.SX32 R21, R14, R3, 0x1, P5 ;  /* 0x000000030e157211 */ /* 0x000fe200028f0eff */
[C---:B------:R-:W-:Y:S01]  /*2180*/  IMAD R14, R0.reuse, 0x55, RZ ;  /* 0x00000055000e7824 */ /* 0x040fe200078e02ff */
[----:B------:R3:W-:Y:S01]  /*2190*/  STL.64 [R1+0x1e0], R10 ;  /* 0x0001e00a01007387 */ /* 0x0007e20000100a00 */
[----:B0-----:R-:W-:Y:S01]  /*21a0*/  IADD3 R22, P2, R5, R2, RZ ;  /* 0x0000000205167210 */ /* 0x001fe20007f5e0ff */
[----:B------:R-:W-:-:S02]  /*21b0*/  IMAD R5, R0, 0x4d, RZ ;  /* 0x0000004d00057824 */ /* 0x000fc400078e02ff */
[----:B------:R-:W-:-:S03]  /*21c0*/  LEA.HI.X.SX32 R17, R14, R3, 0x1, P3 ;  /* 0x000000030e117211 */ /* 0x000fc600018f0eff */
[----:B------:R-:W-:Y:S01]  /*21d0*/  LEA.HI.X.SX32 R25, R5, R3, 0x1, P1 ;  /* 0x0000000305197211 */ /* 0x000fe200008f0eff */
[C---:B------:R-:W-:Y:S01]  /*21e0*/  IMAD R5, R0.reuse, 0xda, RZ ;  /* 0x000000da00057824 */ /* 0x040fe200078e02ff */
[----:B------:R0:W-:Y:S01]  /*21f0*/  STL.64 [R1+0xa0], R20 ;  /* 0x0000a01401007387 */ /* 0x0001e20000100a00 */
[C---:B---3--:R-:W-:Y:S02]  /*2200*/  IMAD R11, R0.reuse, 0xca, RZ ;  /* 0x000000ca000b7824 */ /* 0x048fe400078e02ff */
[----:B------:R-:W-:Y:S01]  /*2210*/  IMAD R10, R0, 0x2e, RZ ;  /* 0x0000002e000a7824 */ /* 0x000fe200078e02ff */
[----:B------:R3:W-:Y:S01]  /*2220*/  STL.64 [R1+0x78], R24 ;  /* 0x0000781801007387 */ /* 0x0007e20000100a00 */
[----:B------:R-:W-:-:S03]  /*2230*/  IADD3 R12, P6, R13, R2, RZ ;  /* 0x000000020d0c7210 */ /* 0x000fc60007fde0ff */
[----:B------:R4:W-:Y:S01]  /*2240*/  STL.64 [R1+0x240], R16 ;  /* 0x0002401001007387 */ /* 0x0009e20000100a00 */
[-C--:B0-----:R-:W-:Y:S01]  /*2250*/  IADD3 R20, P5, R11, R2.reuse, RZ ;  /* 0x000000020b147210 */ /* 0x081fe20007fbe0ff */
[----:B------:R-:W-:Y:S01]  /*2260*/  IMAD R11, R0, 0x3e, RZ ;  /* 0x0000003e000b7824 */ /* 0x000fe200078e02ff */
[-C--:B---3--:R-:W-:Y:S02]  /*2270*/  IADD3 R24, P1, R10, R2.reuse, RZ ;  /* 0x000000020a187210 */ /* 0x088fe40007f3e0ff */
[----:B----4-:R-:W-:Y:S01]  /*2280*/  IADD3 R16, P3, R5, R2, RZ ;  /* 0x0000000205107210 */ /* 0x010fe20007f7e0ff */
[----:B------:R-:W-:Y:S01]  /*2290*/  IMAD R5, R0, 0x17, RZ ;  /* 0x0000001700057824 */ /* 0x000fe200078e02ff */
[-C--:B------:R-:W-:Y:S02]  /*22a0*/  LEA.HI.X.SX32 R13, R10, R3.reuse, 0x1, P6 ;  /* 0x000000030a0d7211 */ /* 0x080fe400030f0eff */
[-C--:B------:R-:W-:Y:S02]  /*22b0*/  LEA.HI.X.SX32 R9, R11, R3.reuse, 0x1, P0 ;  /* 0x000000030b097211 */ /* 0x080fe400000f0eff */
[----:B------:R-:W-:Y:S01]  /*22c0*/  LEA.HI.X.SX32 R25, R5, R3, 0x1, P1 ;  /* 0x0000000305197211 */ /* 0x000fe200008f0eff */
[C---:B------:R-:W-:Y:S01]  /*22d0*/  IMAD R5, R0.reuse, 0xfa, RZ ;  /* 0x000000fa00057824 */ /* 0x040fe200078e02ff */
[----:B------:R0:W-:Y:S01]  /*22e0*/  STL.64 [R1+0x248], R12 ;  /* 0x0002480c01007387 */ /* 0x0001e20000100a00 */
[----:B------:R-:W-:-:S03]  /*22f0*/  IMAD R18, R0, 0xfe, RZ ;  /* 0x000000fe00127824 */ /* 0x000fc600078e02ff */
[----:B------:R-:W-:Y:S04]  /*2300*/  STL.64 [R1+0x250], R24 ;  /* 0x0002501801007387 */ /* 0x000fe80000100a00 */
[----:B------:R3:W-:Y:S01]  /*2310*/  STL.64 [R1+0x258], R8 ;  /* 0x0002580801007387 */ /* 0x0007e20000100a00 */
[-C--:B------:R-:W-:Y:S02]  /*2320*/  IADD3 R26, P4, R18, R2.reuse, RZ ;  /* 0x00000002121a7210 */ /* 0x080fe40007f9e0ff */
[-C--:B0-----:R-:W-:Y:S01]  /*2330*/  IADD3 R12, P6, R11, R2.reuse, RZ ;  /* 0x000000020b0c7210 */ /* 0x081fe20007fde0ff */
[C---:B------:R-:W-:Y:S01]  /*2340*/  IMAD R11, R0.reuse, 0x1f, RZ ;  /* 0x0000001f000b7824 */ /* 0x040fe200078e02ff */
[----:B---3--:R-:W-:Y:S01]  /*2350*/  IADD3 R8, P0, R5, R2, RZ ;  /* 0x0000000205087210 */ /* 0x008fe20007f1e0ff */
[----:B------:R-:W-:-:S03]  /*2360*/  IMAD R5, R0, 0x7f, RZ ;  /* 0x0000007f00057824 */ /* 0x000fc600078e02ff */
[-C--:B------:R-:W-:Y:S02]  /*2370*/  LEA.HI.X.SX32 R13, R11, R3.reuse, 0x1, P6 ;  /* 0x000000030b0d7211 */ /* 0x080fe400030f0eff */
[----:B------:R-:W-:Y:S01]  /*2380*/  LEA.HI.X.SX32 R27, R5, R3, 0x1, P4 ;  /* 0x00000003051b7211 */ /* 0x000fe200020f0eff */
[C---:B------:R-:W-:Y:S02]  /*2390*/  IMAD R5, R0.reuse, 0x5d, RZ ;  /* 0x0000005d00057824 */ /* 0x040fe400078e02ff */
[----:B------:R-:W-:-:S03]  /*23a0*/  IMAD R18, R0, 0xac, RZ ;  /* 0x000000ac00127824 */ /* 0x000fc600078e02ff */
[----:B------:R-:W-:Y:S01]  /*23b0*/  LEA.HI.X.SX32 R23, R5, R3, 0x1, P2 ;  /* 0x0000000305177211 */ /* 0x000fe200010f0eff */
[----:B------:R-:W-:Y:S01]  /*23c0*/  STL.64 [R1+0x260], R12 ;  /* 0x0002600c01007387 */ /* 0x000fe20000100a00 */
[----:B------:R-:W-:-:S03]  /*23d0*/  IMAD R10, R0, 0xea, RZ ;  /* 0x000000ea000a7824 */ /* 0x000fc600078e02ff */
[----:B------:R0:W-:Y:S01]  /*23e0*/  STL.64 [R1+0x268], R26 ;  /* 0x0002681a01007387 */ /* 0x0001e20000100a00 */
[----:B------:R-:W-:-:S03]  /*23f0*/  IMAD R14, R0, 0x65, RZ ;  /* 0x00000065000e7824 */ /* 0x000fc600078e02ff */
[----:B------:R3:W-:Y:S01]  /*2400*/  STL.64 [R1+0x270], R22 ;  /* 0x0002701601007387 */ /* 0x0007e20000100a00 */
[-C--:B------:R-:W-:Y:S02]  /*2410*/  IADD3 R24, P1, R10, R2.reuse, RZ ;  /* 0x000000020a187210 */ /* 0x080fe40007f3e0ff */
[----:B------:R-:W-:Y:S01]  /*2420*/  LEA.HI.X.SX32 R21, R14, R3, 0x1, P5 ;  /* 0x000000030e157211 */ /* 0x000fe200028f0eff */
[----:B0-----:R-:W-:Y:S01]  /*2430*/  IMAD R27, R0, 0x75, RZ ;  /* 0x00000075001b7824 */ /* 0x001fe200078e02ff */
[----:B---3--:R-:W-:Y:S01]  /*2440*/  IADD3 R22, P2, R18, R2, RZ ;  /* 0x0000000212167210 */ /* 0x008fe20007f5e0ff */
[----:B------:R-:W-:-:S03]  /*2450*/  IMAD R18, R0, 0x6d, RZ ;  /* 0x0000006d00127824 */ /* 0x000fc600078e02ff */
[-C--:B------:R-:W-:Y:S01]  /*2460*/  LEA.HI.X.SX32 R25, R27, R3.reuse, 0x1, P1 ;  /* 0x000000031b197211 */ /* 0x080fe200008f0eff */
[----:B------:R-:W-:Y:S01]  /*2470*/  IMAD R14, R0, 0x4e, RZ ;  /* 0x0000004e000e7824 */ /* 0x000fe200078e02ff */
[----:B------:R-:W-:Y:S01]  /*2480*/  LEA.HI.X.SX32 R17, R18, R3, 0x1, P3 ;  /* 0x0000000312117211 */ /* 0x000fe200018f0eff */
[----:B------:R-:W-:Y:S01]  /*2490*/  STL.64 [R1+0x278], R20 ;  /* 0x0002781401007387 */ /* 0x000fe20000100a00 */
[----:B------:R-:W-:-:S03]  /*24a0*/  IMAD R27, R0, 0x27, RZ ;  /* 0x00000027001b7824 */ /* 0x000fc600078e02ff */
[----:B------:R-:W-:Y:S04]  /*24b0*/  STL.64 [R1+0x280], R16 ;  /* 0x0002801001007387 */ /* 0x000fe80000100a00 */
[----:B------:R0:W-:Y:S02]  /*24c0*/  STL.64 [R1+0x288], R24 ;  /* 0x0002881801007387 */ /* 0x0001e40000100a00 */
[----:B0-----:R-:W-:-:S04]  /*24d0*/  IADD3 R24, P1, R14, R2, RZ ;  /* 0x000000020e187210 */ /* 0x001fc80007f3e0ff */
[----:B------:R-:W-:Y:S02]  /*24e0*/  LEA.HI.X.SX32 R25, R27, R3, 0x1, P1 ;  /* 0x000000031b197211 */ /* 0x000fe400008f0eff */
[----:B------:R-:W3:Y:S01]  /*24f0*/  LDG.E.U16 R27, [R2.64] ;  /* 0x00000004021b7981 */ /* 0x000ee2000c1e1500 */
[C---:B------:R-:W-:Y:S02]  /*2500*/  IMAD R10, R0.reuse, 0x8c, RZ ;  /* 0x0000008c000a7824 */ /* 0x040fe400078e02ff */
[C---:B------:R-:W-:Y:S02]  /*2510*/  IMAD R11, R0.reuse, 0x9c, RZ ;  /* 0x0000009c000b7824 */ /* 0x040fe400078e02ff */
[C---:B------:R-:W-:Y:S02]  /*2520*/  IMAD R5, R0.reuse, 0xbc, RZ ;  /* 0x000000bc00057824 */ /* 0x040fe400078e02ff */
[----:B------:R-:W-:Y:S01]  /*2530*/  IMAD R18, R0, 0x7d, RZ ;  /* 0x0000007d00127824 */ /* 0x000fe200078e02ff */
[-C--:B------:R-:W-:Y:S01]  /*2540*/  IADD3 R12, P6, R10, R2.reuse, RZ ;  /* 0x000000020a0c7210 */ /* 0x080fe20007fde0ff */
[----:B------:R-:W-:Y:S01]  /*2550*/  IMAD R26, R0, 0x46, RZ ;  /* 0x00000046001a7824 */ /* 0x000fe200078e02ff */
[----:B------:R-:W-:-:S02]  /*2560*/  IADD3 R10, P4, R11, R2, RZ ;  /* 0x000000020b0a7210 */ /* 0x000fc40007f9e0ff */
[-C--:B------:R-:W-:Y:S01]  /*2570*/  IADD3 R20, P5, R5, R2.reuse, RZ ;  /* 0x0000000205147210 */ /* 0x080fe20007fbe0ff */
[----:B------:R-:W-:Y:S01]  /*2580*/  IMAD R5, R0, 0xcc, RZ ;  /* 0x000000cc00057824 */ /* 0x000fe200078e02ff */
[-C--:B------:R-:W-:Y:S02]  /*2590*/  LEA.HI.X.SX32 R9, R18, R3.reuse, 0x1, P0 ;  /* 0x0000000312097211 */ /* 0x080fe400000f0eff */
[-C--:B------:R-:W-:Y:S02]  /*25a0*/  LEA.HI.X.SX32 R13, R26, R3.reuse, 0x1, P6 ;  /* 0x000000031a0d7211 */ /* 0x080fe400030f0eff */
[-C--:B------:R-:W-:Y:S01]  /*25b0*/  LEA.HI.X.SX32 R11, R14, R3.reuse, 0x1, P4 ;  /* 0x000000030e0b7211 */ /* 0x080fe200020f0eff */
[----:B------:R0:W-:Y:S01]  /*25c0*/  STL.64 [R1+0x290], R8 ;  /* 0x0002900801007387 */ /* 0x0001e20000100a00 */
[----:B------:R-:W-:Y:S01]  /*25d0*/  LEA.HI.X.SX32 R23, R4, R3, 0x1, P2 ;  /* 0x0000000304177211 */ /* 0x000fe200010f0eff */
[C---:B------:R-:W-:Y:S01]  /*25e0*/  IMAD R18, R0.reuse, 0x5e, RZ ;  /* 0x0000005e00127824 */ /* 0x040fe200078e02ff */
[-C--:B------:R-:W-:Y:S01]  /*25f0*/  IADD3 R16, P3, R5, R2.reuse, RZ ;  /* 0x0000000205107210 */ /* 0x080fe20007f7e0ff */
[----:B------:R-:W-:Y:S01]  /*2600*/  IMAD R5, R0, 0xdc, RZ ;  /* 0x000000dc00057824 */ /* 0x000fe200078e02ff */
[----:B------:R-:W-:Y:S04]  /*2610*/  STL.64 [R1+0x298], R12 ;  /* 0x0002980c01007387 */ /* 0x000fe80000100a00 */
[----:B------:R4:W-:Y:S04]  /*2620*/  STL.64 [R1+0x2a0], R24 ;  /* 0x0002a01801007387 */ /* 0x0009e80000100a00 */
[----:B------:R-:W-:Y:S01]  /*2630*/  STL.64 [R1+0x2a8], R10 ;  /* 0x0002a80a01007387 */ /* 0x000fe20000100a00 */
[----:B0-----:R-:W-:-:S03]  /*2640*/  IADD3 R8, P0, R5, R2, RZ ;  /* 0x0000000205087210 */ /* 0x001fc60007f1e0ff */
[----:B------:R0:W-:Y:S01]  /*2650*/  STL.64 [R1+0x2b0], R22 ;  /* 0x0002b01601007387 */ /* 0x0001e20000100a00 */
[C---:B------:R-:W-:Y:S02]  /*2660*/  IMAD R5, R0.reuse, 0xec, RZ ;  /* 0x000000ec00057824 */ /* 0x040fe400078e02ff */
[----:B------:R-:W-:Y:S01]  /*2670*/  IMAD R14, R0, 0xae, RZ ;  /* 0x000000ae000e7824 */ /* 0x000fe200078e02ff */
[CC--:B----4-:R-:W-:Y:S02]  /*2680*/  IADD3 R24, P1, R18.reuse, R2.reuse, RZ ;  /* 0x0000000212187210 */ /* 0x0d0fe40007f3e0ff */
[----:B------:R-:W-:Y:S01]  /*2690*/  LEA.HI.X.SX32 R21, R18, R3, 0x1, P5 ;  /* 0x0000000312157211 */ /* 0x000fe200028f0eff */
[C---:B0-----:R-:W-:Y:S01]  /*26a0*/  IMAD R22, R0.reuse, 0x2f, RZ ;  /* 0x0000002f00167824 */ /* 0x041fe200078e02ff */
[-C--:B------:R-:W-:Y:S01]  /*26b0*/  IADD3 R12, P6, R5, R2.reuse, RZ ;  /* 0x00000002050c7210 */ /* 0x080fe20007fde0ff */
[----:B------:R-:W-:Y:S01]  /*26c0*/  IMAD R5, R0, 0xfc, RZ ;  /* 0x000000fc00057824 */ /* 0x000fe200078e02ff */
[----:B------:R-:W-:-:S02]  /*26d0*/  IADD3 R26, P5, R14, R2, RZ ;  /* 0x000000020e1a7210 */ /* 0x000fc40007fbe0ff */
[-C--:B------:R-:W-:Y:S01]  /*26e0*/  LEA.HI.X.SX32 R25, R22, R3.reuse, 0x1, P1 ;  /* 0x0000000316197211 */ /* 0x080fe200008f0eff */
[C---:B------:R-:W-:Y:S01]  /*26f0*/  IMAD R14, R0.reuse, 0x6e, RZ ;  /* 0x0000006e000e7824 */ /* 0x040fe200078e02ff */
[----:B------:R-:W-:Y:S01]  /*2700*/  LEA.HI.X.SX32 R17, R19, R3, 0x1, P3 ;  /* 0x0000000313117211 */ /* 0x000fe200018f0eff */
[C---:B------:R-:W-:Y:S02]  /*2710*/  IMAD R11, R0.reuse, 0x37, RZ ;  /* 0x00000037000b7824 */ /* 0x040fe400078e02ff */
[----:B------:R-:W-:Y:S01]  /*2720*/  STL.64 [R1+0x2b8], R24 ;  /* 0x0002b81801007387 */ /* 0x000fe20000100a00 */
[----:B------:R-:W-:Y:S01]  /*2730*/  IADD3 R10, P4, R5, R2, RZ ;  /* 0x00000002050a7210 */ /* 0x000fe20007f9e0ff */
[C---:B------:R-:W-:Y:S02]  /*2740*/  IMAD R9, R0.reuse, 0xbe, RZ ;  /* 0x000000be00097824 */ /* 0x040fe400078e02ff */
[----:B------:R-:W-:Y:S01]  /*2750*/  STL.64 [R1+0x2c0], R20 ;  /* 0x0002c01401007387 */ /* 0x000fe20000100a00 */
[----:B------:R-:W-:-:S03]  /*2760*/  IMAD R5, R0, 0x8e, RZ ;  /* 0x0000008e00057824 */ /* 0x000fc600078e02ff */
[----:B------:R0:W-:Y:S02]  /*2770*/  STL.64 [R1+0x2c8], R16 ;  /* 0x0002c81001007387 */ /* 0x0001e40000100a00 */
[-C--:B------:R-:W-:Y:S01]  /*2780*/  IADD3 R4, P2, R5, R2.reuse, RZ ;  /* 0x0000000205047210 */ /* 0x080fe20007f5e0ff */
[----:B------:R-:W-:Y:S01]  /*2790*/  IMAD R5, R0, 0xce, RZ ;  /* 0x000000ce00057824 */ /* 0x000fe200078e02ff */
[----:B------:R-:W-:Y:S02]  /*27a0*/  LEA.HI.X.SX32 R13, R15, R3, 0x1, P6 ;  /* 0x000000030f0d7211 */ /* 0x000fe400030f0eff */
[----:B0-----:R-:W-:-:S04]  /*27b0*/  IADD3 R16, P3, R14, R2, RZ ;  /* 0x000000020e107210 */ /* 0x001fc80007f7e0ff */
[-C--:B------:R-:W-:Y:S02]  /*27c0*/  LEA.HI.X.SX32 R17, R11, R3.reuse, 0x1, P3 ;  /* 0x000000030b117211 */ /* 0x080fe400018f0eff */
[-C--:B------:R-:W-:Y:S02]  /*27d0*/  IADD3 R24, P3, R9, R2.reuse, RZ ;  /* 0x0000000209187210 */ /* 0x080fe40007f7e0ff */
[----:B------:R-:W-:Y:S01]  /*27e0*/  LEA.HI.X.SX32 R9, R14, R3, 0x1, P0 ;  /* 0x000000030e097211 */ /* 0x000fe200000f0eff */
[C---:B------:R-:W-:Y:S02]  /*27f0*/  IMAD R11, R0.reuse, 0x7e, RZ ;  /* 0x0000007e000b7824 */ /* 0x040fe400078e02ff */
[C---:B------:R-:W-:Y:S02]  /*2800*/  IMAD R14, R0.reuse, 0x3f, RZ ;  /* 0x0000003f000e7824 */ /* 0x040fe400078e02ff */
[----:B------:R0:W-:Y:S04]  /*2810*/  STL.64 [R1+0x2d8], R8 ;  /* 0x0002d80801007387 */ /* 0x0001e80000100a00 */
[----:B------:R-:W-:Y:S04]  /*2820*/  STL.64 [R1+0x2d0], R16 ;  /* 0x0002d01001007387 */ /* 0x000fe80000100a00 */
[----:B------:R4:W-:Y:S01]  /*2830*/  STL.64 [R1+0x2e0], R12 ;  /* 0x0002e00c01007387 */ /* 0x0009e20000100a00 */
[----:B0-----:R-:W-:Y:S01]  /*2840*/  IADD3 R8, P0, R5, R2, RZ ;  /* 0x0000000205087210 */ /* 0x001fe20007f1e0ff */
[----:B------:R-:W-:-:S02]  /*2850*/  IMAD R5, R0, 0xee, RZ ;  /* 0x000000ee00057824 */ /* 0x000fc400078e02ff */
[----:B------:R-:W5:Y:S01]  /*2860*/  LDL.LU.64 R18, [R1+0x128] ;  /* 0x0001280001127983 */ /* 0x000f620000300a00 */
[CC--:B----4-:R-:W-:Y:S02]  /*2870*/  IADD3 R12, P6, R11.reuse, R2.reuse, RZ ;  /* 0x000000020b0c7210 */ /* 0x0d0fe40007fde0ff */
[-C--:B------:R-:W-:Y:S02]  /*2880*/  LEA.HI.X.SX32 R11, R11, R3.reuse, 0x1, P4 ;  /* 0x000000030b0b7211 */ /* 0x080fe400020f0eff */
[----:B------:R-:W-:Y:S02]  /*2890*/  LEA.HI.X.SX32 R13, R14, R3, 0x1, P6 ;  /* 0x000000030e0d7211 */ /* 0x000fe400030f0eff */
[----:B------:R-:W-:Y:S01]  /*28a0*/  IADD3 R20, P4, R5, R2, RZ ;  /* 0x0000000205147210 */ /* 0x000fe20007f9e0ff */
[C---:B------:R-:W-:Y:S02]  /*28b0*/  IMAD R5, R0.reuse, 0x47, RZ ;  /* 0x0000004700057824 */ /* 0x040fe400078e02ff */
[----:B------:R-:W-:-:S02]  /*28c0*/  IMAD R9, R0, 0xde, RZ ;  /* 0x000000de00097824 */ /* 0x000fc400078e02ff */
[C---:B------:R-:W-:Y:S01]  /*28d0*/  IMAD R23, R0.reuse, 0x9e, RZ ;  /* 0x0000009e00177824 */ /* 0x040fe200078e02ff */
[----:B------:R-:W-:Y:S01]  /*28e0*/  STL.64 [R1+0x2f0], R12 ;  /* 0x0002f00c01007387 */ /* 0x000fe20000100a00 */
[-C--:B------:R-:W-:Y:S01]  /*28f0*/  LEA.HI.X.SX32 R5, R5, R3.reuse, 0x1, P2 ;  /* 0x0000000305057211 */ /* 0x080fe200010f0eff */
[C---:B------:R-:W-:Y:S01]  /*2900*/  IMAD R25, R0.reuse, 0x4f, RZ ;  /* 0x0000004f00197824 */ /* 0x040fe200078e02ff */
[-C--:B------:R-:W-:Y:S01]  /*2910*/  IADD3 R22, P6, R9, R2.reuse, RZ ;  /* 0x0000000209167210 */ /* 0x080fe20007fde0ff */
[----:B------:R-:W4:Y:S01]  /*2920*/  LDL.LU.64 R14, [R1+0x30] ;  /* 0x00003000010e7983 */ /* 0x000f220000300a00 */
[----:B------:R-:W-:Y:S01]  /*2930*/  IADD3 R28, P1, R23, R2, RZ ;  /* 0x00000002171c7210 */ /* 0x000fe20007f3e0ff */
[C---:B------:R-:W-:Y:S02]  /*2940*/  IMAD R9, R0.reuse, 0x67, RZ ;  /* 0x0000006700097824 */ /* 0x040fe400078e02ff */
[----:B------:R0:W-:Y:S01]  /*2950*/  STL.64 [R1+0x2e8], R10 ;  /* 0x0002e80a01007387 */ /* 0x0001e20000100a00 */
[----:B------:R-:W-:Y:S01]  /*2960*/  IMAD R23, R0, 0x57, RZ ;  /* 0x0000005700177824 */ /* 0x000fe200078e02ff */
[----:B------:R-:W-:-:S02]  /*2970*/  LEA.HI.X.SX32 R29, R25, R3, 0x1, P1 ;  /* 0x00000003191d7211 */ /* 0x000fc400008f0eff */
[-C--:B------:R-:W-:Y:S01]  /*2980*/  LEA.HI.X.SX32 R9, R9, R3.reuse, 0x1, P0 ;  /* 0x0000000309097211 */ /* 0x080fe200000f0eff */
[----:B0-----:R-:W2:Y:S04]  /*2990*/  LDL.LU.64 R10, [R1+0x8] ;  /* 0x00000800010a7983 */ /* 0x001ea80000300a00 */
[----:B------:R-:W2:Y:S04]  /*29a0*/  LDL.LU.64 R16, [R1+0x198] ;  /* 0x0001980001107983 */ /* 0x000ea80000300a00 */
[----:B------:R-:W2:Y:S04]  /*29b0*/  LDL.LU.64 R12, [R1+0xf0] ;  /* 0x0000f000010c7983 */ /* 0x000ea80000300a00 */
[----:B------:R0:W-:Y:S04]  /*29c0*/  STL.64 [R1+0x2f8], R4 ;  /* 0x0002f80401007387 */ /* 0x0001e80000100a00 */
[----:B0-----:R-:W2:Y:S04]  /*29d0*/  LDL.LU.64 R4, [R1+0xd20] ;  /* 0x000d200001047983 */ /* 0x001ea80000300a00 */
[----:B---3--:R0:W-:Y:S04]  /*29e0*/  STL [R1+0x3a0], R27 ;  /* 0x0003a01b01007387 */ /* 0x0081e80000100800 */
[----:B------:R-:W-:Y:S01]  /*29f0*/  STL.64 [R1+0x300], R28 ;  /* 0x0003001c01007387 */ /* 0x000fe20000100a00 */
[----:B0-----:R-:W-:-:S03]  /*2a00*/  LEA.HI.X.SX32 R27, R23, R3, 0x1, P5 ;  /* 0x00000003171b7211 */ /* 0x001fc600028f0eff */
[----:B------:R0:W-:Y:S04]  /*2a10*/  STL.64 [R1+0x318], R8 ;  /* 0x0003180801007387 */ /* 0x0001e80000100a00 */
[----:B------:R-:W-:Y:S04]  /*2a20*/  STL.64 [R1+0x308], R26 ;  /* 0x0003081a01007387 */ /* 0x000fe80000100a00 */
[----:B0-----:R-:W3:Y:S01]  /*2a30*/  LDL.LU.64 R8, [R1+0x28] ;  /* 0x0000280001087983 */ /* 0x001ee20000300a00 */
[----:B------:R-:W-:-:S05]  /*2a40*/  IMAD R21, R0, 0x5f, RZ ;  /* 0x0000005f00157824 */ /* 0x000fca00078e02ff */
[----:B------:R-:W-:-:S05]  /*2a50*/  LEA.HI.X.SX32 R25, R21, R3, 0x1, P3 ;  /* 0x0000000315197211 */ /* 0x000fca00018f0eff */
[----:B------:R-:W-:Y:S04]  /*2a60*/  STL.64 [R1+0x310], R24 ;  /* 0x0003101801007387 */ /* 0x000fe80000100a00 */
[----:B---3--:R0:W-:Y:S04]  /*2a70*/  STL.64 [R1+0xd00], R8 ;  /* 0x000d000801007387 */ /* 0x0081e80000100a00 */
[----:B0-----:R-:W3:Y:S04]  /*2a80*/  LDL.LU.64 R8, [R1+0x50] ;  /* 0x0000500001087983 */ /* 0x001ee80000300a00 */
[----:B---3--:R0:W-:Y:S04]  /*2a90*/  STL.64 [R1+0xd08], R8 ;  /* 0x000d080801007387 */ /* 0x0081e80000100a00 */
[----:B0-----:R-:W3:Y:S01]  /*2aa0*/  LDL.LU.64 R8, [R1+0x70] ;  /* 0x0000700001087983 */ /* 0x001ee20000300a00 */
[----:B------:R-:W-:-:S02]  /*2ab0*/  IMAD R2, R0, 0x6f, RZ ;  /* 0x0000006f00027824 */ /* 0x000fc400078e02ff */
[----:B------:R-:W-:Y:S01]  /*2ac0*/  IMAD R0, R0, 0x77, RZ ;  /* 0x0000007700007824 */ /* 0x000fe200078e02ff */
[----:B---3--:R0:W-:Y:S04]  /*2ad0*/  STL.64 [R1+0xd10], R8 ;  /* 0x000d100801007387 */ /* 0x0081e80000100a00 */
[----:B0-----:R-:W3:Y:S01]  /*2ae0*/  LDL.LU.64 R8, [R1+0x98] ;  /* 0x0000980001087983 */ /* 0x001ee20000300a00 */
[-C--:B------:R-:W-:Y:S02]  /*2af0*/  LEA.HI.X.SX32 R21, R0, R3.reuse, 0x1, P4 ;  /* 0x0000000300157211 */ /* 0x080fe400020f0eff */
[----:B------:R-:W-:Y:S01]  /*2b00*/  LEA.HI.X.SX32 R23, R2, R3, 0x1, P6 ;  /* 0x0000000302177211 */ /* 0x000fe200030f0eff */
[----:B--2---:R0:W2:Y:S04]  /*2b10*/  LDG.E.U16 R0, [R6.64] ;  /* 0x0000000406007981 */ /* 0x0040a8000c1e1500 */
[----:B---3--:R3:W-:Y:S04]  /*2b20*/  STL.64 [R1+0xd18], R8 ;  /* 0x000d180801007387 */ /* 0x0087e80000100a00 */
[----:B---3--:R-:W3:Y:S04]  /*2b30*/  LDL.LU.64 R8, [R1+0xc0] ;  /* 0x0000c00001087983 */ /* 0x008ee80000300a00 */
[----:B------:R4:W-:Y:S04]  /*2b40*/  STL.64 [R1+0x328], R20 ;  /* 0x0003281401007387 */ /* 0x0009e80000100a00 */
[----:B------:R-:W-:Y:S04]  /*2b50*/  STL.64 [R1+0x320], R22 ;  /* 0x0003201601007387 */ /* 0x000fe80000100a00 */
[----:B------:R-:W2:Y:S04]  /*2b60*/  LDL.LU.64 R24, [R1+0x208] ;  /* 0x0002080001187983 */ /* 0x000ea80000300a00 */
[----:B------:R-:W2:Y:S04]  /*2b70*/  LDL.LU.64 R28, [R1+0x150] ;  /* 0x00015000011c7983 */ /* 0x000ea80000300a00 */
[----:B----4-:R4:W3:Y:S04]  /*2b80*/  LDG.E.U16 R21, [R14.64] ;  /* 0x000000040e157981 */ /* 0x0108e8000c1e1500 */
[----:B-----5:R5:W3:Y:S04]  /*2b90*/  LDG.E.U16 R20, [R18.64] ;  /* 0x0000000412147981 */ /* 0x020ae8000c1e1500 */
[----:B-----5:R5:W3:Y:S04]  /*2ba0*/  LDG.E.U16 R19, [R16.64] ;  /* 0x0000000410137981 */ /* 0x020ae8000c1e1500 */
[----:B------:R0:W3:Y:S04]  /*2bb0*/  LDG.E.U16 R18, [R10.64] ;  /* 0x000000040a127981 */ /* 0x0000e8000c1e1500 */
[----:B-----5:R5:W3:Y:S04]  /*2bc0*/  LDG.E.U16 R17, [R4.64] ;  /* 0x0000000404117981 */ /* 0x020ae8000c1e1500 */
[----:B------:R0:W3:Y:S04]  /*2bd0*/  LDG.E.U16 R16, [R12.64] ;  /* 0x000000040c107981 */ /* 0x0000e8000c1e1500 */
[----:B--2---:R2:W-:Y:S04]  /*2be0*/  STL.64 [R1+0xce8], R28 ;  /* 0x000ce81c01007387 */ /* 0x0045e80000100a00 */
[----:B--2---:R-:W2:Y:S04]  /*2bf0*/  LDL.LU.64 R28, [R1+0x180] ;  /* 0x00018000011c7983 */ /* 0x004ea80000300a00 */
[----:B--2---:R2:W-:Y:S04]  /*2c00*/  STL.64 [R1+0xcf0], R28 ;  /* 0x000cf01c01007387 */ /* 0x0045e80000100a00 */
[----:B--2---:R-:W2:Y:S04]  /*2c10*/  LDL.LU.64 R28, [R1+0x1b0] ;  /* 0x0001b000011c7983 */ /* 0x004ea80000300a00 */
[----:B------:R-:W2:Y:S04]  /*2c20*/  LDL.LU.64 R22, [R1+0x120] ;  /* 0x0001200001167983 */ /* 0x000ea80000300a00 */
[----:B----4-:R-:W4:Y:S04]  /*2c30*/  LDL.LU.64 R14, [R1+0xe8] ;  /* 0x0000e800010e7983 */ /* 0x010f280000300a00 */
[----:B0-----:R-:W2:Y:S04]  /*2c40*/  LDL.LU.64 R10, [R1+0x238] ;  /* 0x00023800010a7983 */ /* 0x001ea80000300a00 */
[----:B------:R-:W2:Y:S04]  /*2c50*/  LDL.LU.64 R2, [R1+0x1d0] ;  /* 0x0001d00001027983 */ /* 0x000ea80000300a00 */
[----:B------:R-:W4:Y:S04]  /*2c60*/  LDL.LU.64 R26, [R1+0x168] ;  /* 0x00016800011a7983 */ /* 0x000f280000300a00 */
[----:B-----5:R-:W5:Y:S04]  /*2c70*/  LDL.LU.64 R4, [R1+0x1d8] ;  /* 0x0001d80001047983 */ /* 0x020f680000300a00 */
[----:B------:R-:W4:Y:S04]  /*2c80*/  LDL.LU.64 R6, [R1] ;  /* 0x0000000001067983 */ /* 0x000f280000300a00 */
[----:B------:R-:W5:Y:S04]  /*2c90*/  LDL.LU.64 R12, [R1+0x1f0] ;  /* 0x0001f000010c7983 */ /* 0x000f680000300a00 */
[----:B---3--:R-:W-:Y:S04]  /*2ca0*/  STL [R1+0x370], R21 ;  /* 0x0003701501007387 */ /* 0x008fe80000100800 */
[----:B------:R0:W-:Y:S04]  /*2cb0*/  STL [R1+0x378], R20 ;  /* 0x0003781401007387 */ /* 0x0001e80000100800 */
[----:B0-----:R-:W3:Y:S04]  /*2cc0*/  LDL.LU.64 R20, [R1+0x1a8] ;  /* 0x0001a80001147983 */ /* 0x001ee80000300a00 */
[----:B------:R-:W-:Y:S04]  /*2cd0*/  STL [R1+0x374], R19 ;  /* 0x0003741301007387 */ /* 0x000fe80000100800 */
[----:B------:R0:W-:Y:S04]  /*2ce0*/  STL [R1+0x36c], R18 ;  /* 0x00036c1201007387 */ /* 0x0001e80000100800 */
[----:B0-----:R-:W5:Y:S04]  /*2cf0*/  LDL.LU.64 R18, [R1+0x108] ;  /* 0x0001080001127983 */ /* 0x001f680000300a00 */
[----:B------:R-:W-:Y:S04]  /*2d00*/  STL [R1+0x364], R17 ;  /* 0x0003641101007387 */ /* 0x000fe80000100800 */
[----:B------:R0:W-:Y:S04]  /*2d10*/  STL [R1+0x368], R16 ;  /* 0x0003681001007387 */ /* 0x0001e80000100800 */
[----:B0-----:R-:W5:Y:S04]  /*2d20*/  LDL.LU.64 R16, [R1+0x230] ;  /* 0x0002300001107983 */ /* 0x001f680000300a00 */
[----:B------:R0:W-:Y:S04]  /*2d30*/  STL [R1+0x360], R0 ;  /* 0x0003600001007387 */ /* 0x0001e80000100800 */
[----:B0-----:R0:W5:Y:S04]  /*2d40*/  LDG.E.U16 R0, [R8.64] ;  /* 0x0000000408007981 */ /* 0x001168000c1e1500 */
[----:B0-----:R-:W5:Y:S04]  /*2d50*/  LDL.LU.64 R8, [R1+0xd18] ;  /* 0x000d180001087983 */ /* 0x001f680000300a00 */
[----:B--2---:R-:W2:Y:S04]  /*2d60*/  LDG.E.U16 R3, [R2.64] ;  /* 0x0000000402037981 */ /* 0x004ea8000c1e1500 */
[----:B----4-:R-:W4:Y:S04]  /*2d70*/  LDG.E.U16 R7, [R6.64] ;  /* 0x0000000406077981 */ /* 0x010f28000c1e1500 */
[----:B---3--:R-:W3:Y:S04]  /*2d80*/  LDG.E.U16 R21, [R20.64] ;  /* 0x0000000414157981 */ /* 0x008ee8000c1e1500 */
[----:B-----5:R-:W5:Y:S04]  /*2d90*/  LDG.E.U16 R19, [R18.64] ;  /* 0x0000000412137981 */ /* 0x020f68000c1e1500 */
[----:B------:R0:W-:Y:S04]  /*2da0*/  STL [R1+0x35c], R0 ;  /* 0x00035c0001007387 */ /* 0x0001e80000100800 */
[----:B0-----:R0:W2:Y:S04]  /*2db0*/  LDG.E.U16 R0, [R8.64] ;  /* 0x0000000408007981 */ /* 0x0010a8000c1e1500 */
[----:B0-----:R-:W3:Y:S04]  /*2dc0*/  LDL.LU.64 R8, [R1+0xd10] ;  /* 0x000d100001087983 */ /* 0x001ee80000300a00 */
[----:B--2---:R3:W-:Y:S04]  /*2dd0*/  STL [R1+0x358], R0 ;  /* 0x0003580001007387 */ /* 0x0047e80000100800 */
[----:B---3--:R0:W2:Y:S04]  /*2de0*/  LDG.E.U16 R0, [R8.64] ;  /* 0x0000000408007981 */ /* 0x0080a8000c1e1500 */
        /* <DEDUP_REMOVED lines=10> */
[----:B----4-:R0:W-:Y:S04]  /*2e90*/  STL [R1+0x348], R7 ;  /* 0x0003480701007387 */ /* 0x0101e80000100800 */
[----:B0-----:R-:W4:Y:S04]  /*2ea0*/  LDL.LU.64 R6, [R1+0x68] ;  /* 0x0000680001067983 */ /* 0x001f280000300a00 */
[----:B--2---:R0:W-:Y:S04]  /*2eb0*/  STL [R1+0x344], R0 ;  /* 0x0003440001007387 */ /* 0x0041e80000100800 */
[----:B0-----:R0:W2:Y:S04]  /*2ec0*/  LDG.E.U16 R0, [R24.64] ;  /* 0x0000000418007981 */ /* 0x0010a8000c1e1500 */
[----:B---3--:R3:W3:Y:S04]  /*2ed0*/  LDG.E.U16 R9, [R8.64] ;  /* 0x0000000408097981 */ /* 0x0086e8000c1e1500 */
[----:B0-----:R-:W3:Y:S04]  /*2ee0*/  LDL.LU.64 R24, [R1+0x48] ;  /* 0x0000480001187983 */ /* 0x001ee80000300a00 */
[----:B----4-:R3:W4:Y:S04]  /*2ef0*/  LDG.E.U16 R6, [R6.64] ;  /* 0x0000000406067981 */ /* 0x010728000c1e1500 */
[----:B--2---:R0:W-:Y:S04]  /*2f00*/  STL [R1+0x340], R0 ;  /* 0x0003400001007387 */ /* 0x0041e80000100800 */
[----:B0-----:R0:W2:Y:S04]  /*2f10*/  LDG.E.U16 R0, [R4.64] ;  /* 0x0000000404007981 */ /* 0x0010a8000c1e1500 */
[----:B---3--:R3:W3:Y:S04]  /*2f20*/  LDG.E.U16 R7, [R24.64] ;  /* 0x0000000418077981 */ /* 0x0086e8000c1e1500 */
[----:B0-----:R-:W3:Y:S04]  /*2f30*/  LDL.LU.64 R4, [R1+0x20] ;  /* 0x0000200001047983 */ /* 0x001ee80000300a00 */
[----:B--2---:R0:W-:Y:S04]  /*2f40*/  STL [R1+0x33c], R0 ;  /* 0x00033c0001007387 */ /* 0x0041e80000100800 */
[----:B0-----:R0:W2:Y:S04]  /*2f50*/  LDG.E.U16 R0, [R28.64] ;  /* 0x000000041c007981 */ /* 0x0010a8000c1e1500 */
[----:B0-----:R-:W3:Y:S04]  /*2f60*/  LDL.LU.64 R28, [R1+0xcf0] ;  /* 0x000cf000011c7983 */ /* 0x001ee80000300a00 */
[----:B--2---:R3:W-:Y:S04]  /*2f70*/  STL [R1+0x338], R0 ;  /* 0x0003380001007387 */ /* 0x0047e80000100800 */
[----:B---3--:R0:W2:Y:S04]  /*2f80*/  LDG.E.U16 R0, [R28.64] ;  /* 0x000000041c007981 */ /* 0x0080a8000c1e1500 */
[----:B0-----:R-:W3:Y:S04]  /*2f90*/  LDL.LU.64 R28, [R1+0xce8] ;  /* 0x000ce800011c7983 */ /* 0x001ee80000300a00 */
[----:B--2---:R0:W-:Y:S04]  /*2fa0*/  STL [R1+0x334], R0 ;  /* 0x0003340001007387 */ /* 0x0041e80000100800 */
[----:B---3--:R-:W2:Y:S04]  /*2fb0*/  LDG.E.U16 R29, [R28.64] ;  /* 0x000000041c1d7981 */ /* 0x008ea8000c1e1500 */
[----:B0-----:R0:W3:Y:S04]  /*2fc0*/  LDG.E.U16 R0, [R22.64] ;  /* 0x0000000416007981 */ /* 0x0010e8000c1e1500 */
[----:B--2---:R2:W-:Y:S04]  /*2fd0*/  STL [R1+0x330], R29 ;  /* 0x0003301d01007387 */ /* 0x0045e80000100800 */
[----:B--2---:R-:W2:Y:S04]  /*2fe0*/  LDL.LU.64 R28, [R1+0x178] ;  /* 0x00017800011c7983 */ /* 0x004ea80000300a00 */
[----:B0-----:R-:W2:Y:S04]  /*2ff0*/  LDL.LU.64 R22, [R1+0x1c0] ;  /* 0x0001c00001167983 */ /* 0x001ea80000300a00 */
[----:B---3--:R0:W-:Y:S04]  /*3000*/  STL [R1+0x20c], R0 ;  /* 0x00020c0001007387 */ /* 0x0081e80000100800 */
[----:B0-----:R0:W3:Y:S04]  /*3010*/  LDG.E.U16 R0, [R14.64] ;  /* 0x000000040e007981 */ /* 0x0010e8000c1e1500 */
[----:B0-----:R-:W2:Y:S04]  /*3020*/  LDL.LU.64 R14, [R1+0xce0] ;  /* 0x000ce000010e7983 */ /* 0x001ea80000300a00 */
[----:B---3--:R0:W-:Y:S04]  /*3030*/  STL [R1+0x208], R0 ;  /* 0x0002080001007387 */ /* 0x0081e80000100800 */
[----:B0-----:R0:W3:Y:S04]  /*3040*/  LDG.E.U16 R0, [R10.64] ;  /* 0x000000040a007981 */ /* 0x0010e8000c1e1500 */
[----:B0-----:R-:W2:Y:S04]  /*3050*/  LDL.LU.64 R10, [R1+0xcd8] ;  /* 0x000cd800010a7983 */ /* 0x001ea80000300a00 */
[----:B---3--:R2:W-:Y:S04]  /*3060*/  STL [R1+0x1dc], R0 ;  /* 0x0001dc0001007387 */ /* 0x0085e80000100800 */
[----:B--2---:R0:W2:Y:S04]  /*3070*/  LDG.E.U16 R0, [R10.64] ;  /* 0x000000040a007981 */ /* 0x0040a8000c1e1500 */
[----:B0-----:R-:W3:Y:S04]  /*3080*/  LDL.LU.64 R10, [R1+0xb8] ;  /* 0x0000b800010a7983 */ /* 0x001ee80000300a00 */
[----:B--2---:R0:W-:Y:S04]  /*3090*/  STL [R1+0x1d8], R0 ;  /* 0x0001d80001007387 */ /* 0x0041e80000100800 */
[----:B0-----:R0:W2:Y:S04]  /*30a0*/  LDG.E.U16 R0, [R26.64] ;  /* 0x000000041a007981 */ /* 0x0010a8000c1e1500 */
[----:B------:R0:W-:Y:S04]  /*30b0*/  STL [R1+0x1d0], R3 ;  /* 0x0001d00301007387 */ /* 0x0001e80000100800 */
[----:B0-----:R-:W3:Y:S04]  /*30c0*/  LDL.LU.64 R2, [R1+0x148] ;  /* 0x0001480001027983 */ /* 0x001ee80000300a00 */
[----:B------:R-:W4:Y:S04]  /*30d0*/  LDL.LU.64 R26, [R1+0x118] ;  /* 0x00011800011a7983 */ /* 0x000f280000300a00 */
[----:B--2---:R0:W-:Y:S04]  /*30e0*/  STL [R1+0x1b4], R0 ;  /* 0x0001b40001007387 */ /* 0x0041e80000100800 */
[----:B0-----:R0:W2:Y:S04]  /*30f0*/  LDG.E.U16 R0, [R12.64] ;  /* 0x000000040c007981 */ /* 0x0010a8000c1e1500 */
[----:B---3--:R-:W3:Y:S04]  /*3100*/  LDG.E.U16 R3, [R2.64] ;  /* 0x0000000402037981 */ /* 0x008ee8000c1e1500 */
[----:B0-----:R-:W3:Y:S04]  /*3110*/  LDL.LU.64 R12, [R1+0xcd0] ;  /* 0x000cd000010c7983 */ /* 0x001ee80000300a00 */
[----:B--2---:R0:W-:Y:S04]  /*3120*/  STL [R1+0x1b0], R0 ;  /* 0x0001b00001007387 */ /* 0x0041e80000100800 */
[----:B0-----:R0:W2:Y:S04]  /*3130*/  LDG.E.U16 R0, [R16.64] ;  /* 0x0000000410007981 */ /* 0x0010a8000c1e1500 */
[----:B---3--:R3:W2:Y:S04]  /*3140*/  LDG.E.U16 R8, [R12.64] ;  /* 0x000000040c087981 */ /* 0x0086a8000c1e1500 */
[----:B0-----:R-:W2:Y:S04]  /*3150*/  LDL.LU.64 R16, [R1+0xe0] ;  /* 0x0000e00001107983 */ /* 0x001ea80000300a00 */
[----:B------:R0:W-:Y:S04]  /*3160*/  STL [R1+0x1a8], R21 ;  /* 0x0001a81501007387 */ /* 0x0001e80000100800 */
[----:B0-----:R-:W2:Y:S04]  /*3170*/  LDL.LU.64 R20, [R1+0x60] ;  /* 0x0000600001147983 */ /* 0x001ea80000300a00 */
[----:B--2---:R0:W-:Y:S04]  /*3180*/  STL.64 [R1+0xcb8], R20 ;  /* 0x000cb81401007387 */ /* 0x0041e80000100a00 */
[----:B0-----:R-:W2:Y:S04]  /*3190*/  LDL.LU.64 R20, [R1+0x88] ;  /* 0x0000880001147983 */ /* 0x001ea80000300a00 */
[----:B--2---:R0:W-:Y:S04]  /*31a0*/  STL.64 [R1+0xcc0], R20 ;  /* 0x000cc01401007387 */ /* 0x0041e80000100a00 */
[----:B0-----:R-:W2:Y:S04]  /*31b0*/  LDL.LU.64 R20, [R1+0xb0] ;  /* 0x0000b00001147983 */ /* 0x001ea80000300a00 */
[----:B-----5:R0:W-:Y:S04]  /*31c0*/  STL [R1+0x19c], R19 ;  /* 0x00019c1301007387 */ /* 0x0201e80000100800 */
[----:B0-----:R-:W5:Y:S04]  /*31d0*/  LDL.LU.64 R18, [R1+0x40] ;  /* 0x0000400001127983 */ /* 0x001f680000300a00 */
[----:B------:R0:W-:Y:S04]  /*31e0*/  STL [R1+0x198], R0 ;  /* 0x0001980001007387 */ /* 0x0001e80000100800 */
[----:B0-----:R0:W2:Y:S04]  /*31f0*/  LDG.E.U16 R0, [R10.64] ;  /* 0x000000040a007981 */ /* 0x0010a8000c1e1500 */
[----:B0-----:R-:W4:Y:S04]  /*3200*/  LDL.LU.64 R10, [R1+0x200] ;  /* 0x00020000010a7983 */ /* 0x001f280000300a00 */
[----:B------:R-:W4:Y:S04]  /*3210*/  LDL.LU.64 R24, [R1+0x1c8] ;  /* 0x0001c80001187983 */ /* 0x000f280000300a00 */
[----:B--2---:R0:W-:Y:S04]  /*3220*/  STL [R1+0x184], R0 ;  /* 0x0001840001007387 */ /* 0x0041e80000100800 */
[----:B---3--:R-:W2:Y:S04]  /*3230*/  LDL.LU.64 R12, [R1+0x228] ;  /* 0x00022800010c7983 */ /* 0x008ea80000300a00 */
[----:B0-----:R0:W3:Y:S04]  /*3240*/  LDG.E.U16 R0, [R4.64] ;  /* 0x0000000404007981 */ /* 0x0010e8000c1e1500 */
[----:B0-----:R-:W2:Y:S04]  /*3250*/  LDL.LU.64 R4, [R1+0x1a0] ;  /* 0x0001a00001047983 */ /* 0x001ea80000300a00 */
[----:B------:R0:W-:Y:S04]  /*3260*/  STL [R1+0x180], R9 ;  /* 0x0001800901007387 */ /* 0x0001e80000100800 */
[----:B----4-:R4:W-:Y:S04]  /*3270*/  STL [R1+0x16c], R6 ;  /* 0x00016c0601007387 */ /* 0x0109e80000100800 */
[----:B------:R1:W-:Y:S04]  /*3280*/  STL [R1+0x168], R7 ;  /* 0x0001680701007387 */ /* 0x0003e80000100800 */
[----:B0-----:R0:W2:Y:S04]  /*3290*/  LDG.E.U16 R9, [R14.64] ;  /* 0x000000040e097981 */ /* 0x0010a8000c1e1500 */
[----:B----4-:R4:W2:Y:S04]  /*32a0*/  LDG.E.U16 R6, [R28.64] ;  /* 0x000000041c067981 */ /* 0x0108a8000c1e1500 */
[----:B-1----:R1:W2:Y:S04]  /*32b0*/  LDG.E.U16 R7, [R22.64] ;  /* 0x0000000416077981 */ /* 0x0022a8000c1e1500 */
[----:B0-----:R-:W2:Y:S04]  /*32c0*/  LDL.LU.64 R14, [R1+0x170] ;  /* 0x00017000010e7983 */ /* 0x001ea80000300a00 */
[----:B----4-:R-:W4:Y:S04]  /*32d0*/  LDL.LU.64 R28, [R1+0x110] ;  /* 0x00011000011c7983 */ /* 0x010f280000300a00 */
[----:B----4-:R0:W-:Y:S04]  /*32e0*/  STL.64 [R1+0xca0], R28 ;  /* 0x000ca01c01007387 */ /* 0x0101e80000100a00 */
[----:B0-----:R-:W4:Y:S04]  /*32f0*/  LDL.LU.64 R28, [R1+0x140] ;  /* 0x00014000011c7983 */ /* 0x001f280000300a00 */
[----:B-1----:R-:W4:Y:S04]  /*3300*/  LDL.LU.64 R22, [R1+0xd8] ;  /* 0x0000d80001167983 */ /* 0x002f280000300a00 */
[----:B---3--:R0:W-:Y:S04]  /*3310*/  STL [R1+0x154], R0 ;  /* 0x0001540001007387 */ /* 0x0081e80000100800 */
[----:B0-----:R0:W3:Y:S04]  /*3320*/  LDG.E.U16 R0, [R26.64] ;  /* 0x000000041a007981 */ /* 0x0010e8000c1e1500 */
[----:B0-----:R-:W4:Y:S04]  /*3330*/  LDL.LU.64 R26, [R1+0x218] ;  /* 0x00021800011a7983 */ /* 0x001f280000300a00 */
[----:B--2---:R-:W-:Y:S04]  /*3340*/  STL [R1+0x12c], R9 ;  /* 0x00012c0901007387 */ /* 0x004fe80000100800 */
[----:B------:R0:W-:Y:S04]  /*3350*/  STL [R1+0x150], R8 ;  /* 0x0001500801007387 */ /* 0x0001e80000100800 */
[----:B0-----:R-:W2:Y:S04]  /*3360*/  LDL.LU.64 R8, [R1+0x1b8] ;  /* 0x0001b80001087983 */ /* 0x001ea80000300a00 */
[----:B------:R-:W-:Y:S04]  /*3370*/  STL [R1+0x128], R7 ;  /* 0x0001280701007387 */ /* 0x000fe80000100800 */
[----:B------:R0:W-:Y:S04]  /*3380*/  STL [R1+0x124], R6 ;  /* 0x0001240601007387 */ /* 0x0001e80000100800 */
[----:B0-----:R-:W2:Y:S04]  /*3390*/  LDL.LU.64 R6, [R1+0x138] ;  /* 0x0001380001067983 */ /* 0x001ea80000300a00 */
[----:B------:R0:W-:Y:S04]  /*33a0*/  STL [R1+0x120], R3 ;  /* 0x0001200301007387 */ /* 0x0001e80000100800 */
[----:B0-----:R-:W4:Y:S04]  /*33b0*/  LDL.LU.64 R2, [R1+0xd0] ;  /* 0x0000d00001027983 */ /* 0x001f280000300a00 */
[----:B---3--:R0:W-:Y:S04]  /*33c0*/  STL [R1+0x11c], R0 ;  /* 0x00011c0001007387 */ /* 0x0081e80000100800 */
[----:B0-----:R0:W3:Y:S04]  /*33d0*/  LDG.E.U16 R0, [R16.64] ;  /* 0x0000000410007981 */ /* 0x0010e8000c1e1500 */
[----:B0-----:R-:W4:Y:S04]  /*33e0*/  LDL.LU.64 R16, [R1+0xcc8] ;  /* 0x000cc80001107983 */ /* 0x001f280000300a00 */
[----:B--2---:R-:W2:Y:S04]  /*33f0*/  LDG.E.U16 R7, [R6.64] ;  /* 0x0000000406077981 */ /* 0x004ea8000c1e1500 */
[----:B---3--:R4:W-:Y:S04]  /*3400*/  STL [R1+0x118], R0 ;  /* 0x0001180001007387 */ /* 0x0089e80000100800 */
[----:B----4-:R0:W3:Y:S04]  /*3410*/  LDG.E.U16 R0, [R16.64] ;  /* 0x0000000410007981 */ /* 0x0100e8000c1e1500 */
[----:B0-----:R-:W4:Y:S04]  /*3420*/  LDL.LU.64 R16, [R1+0x18] ;  /* 0x0000180001107983 */ /* 0x001f280000300a00 */
[----:B---3--:R0:W-:Y:S04]  /*3430*/  STL [R1+0x10c], R0 ;  /* 0x00010c0001007387 */ /* 0x0081e80000100800 */
[----:B0-----:R0:W3:Y:S04]  /*3440*/  LDG.E.U16 R0, [R20.64] ;  /* 0x0000000414007981 */ /* 0x0010e8000c1e1500 */
[----:B----4-:R1:W4:Y:S04]  /*3450*/  LDG.E.U16 R17, [R16.64] ;  /* 0x0000000410117981 */ /* 0x010328000c1e1500 */
[----:B0-----:R-:W2:Y:S04]  /*3460*/  LDL.LU.64 R20, [R1+0xcc0] ;  /* 0x000cc00001147983 */ /* 0x001ea80000300a00 */
[----:B-1----:R0:W4:Y:S04]  /*3470*/  LDG.E.U16 R16, [R10.64] ;  /* 0x000000040a107981 */ /* 0x002128000c1e1500 */
[----:B---3--:R2:W-:Y:S04]  /*3480*/  STL [R1+0x108], R0 ;  /* 0x0001080001007387 */ /* 0x0085e80000100800 */
[----:B--2---:R1:W2:Y:S04]  /*3490*/  LDG.E.U16 R0, [R20.64] ;  /* 0x0000000414007981 */ /* 0x0042a8000c1e1500 */
[----:B-1----:R-:W3:Y:S04]  /*34a0*/  LDL.LU.64 R20, [R1+0xcb8] ;  /* 0x000cb80001147983 */ /* 0x002ee80000300a00 */
[----:B--2---:R3:W-:Y:S04]  /*34b0*/  STL [R1+0xf4], R0 ;  /* 0x0000f40001007387 */ /* 0x0047e80000100800 */
[----:B---3--:R1:W2:Y:S04]  /*34c0*/  LDG.E.U16 R0, [R20.64] ;  /* 0x0000000414007981 */ /* 0x0082a8000c1e1500 */
[----:B-1----:R-:W3:Y:S04]  /*34d0*/  LDL.LU.64 R20, [R1+0xcb0] ;  /* 0x000cb00001147983 */ /* 0x002ee80000300a00 */
[----:B--2---:R5:W-:Y:S04]  /*34e0*/  STL [R1+0xf0], R0 ;  /* 0x0000f00001007387 */ /* 0x004be80000100800 */
[----:B-----5:R1:W2:Y:S04]  /*34f0*/  LDG.E.U16 R0, [R18.64] ;  /* 0x0000000412007981 */ /* 0x0202a8000c1e1500 */
[----:B---3--:R3:W5:Y:S04]  /*3500*/  LDG.E.U16 R20, [R20.64] ;  /* 0x0000000414147981 */ /* 0x008768000c1e1500 */
[----:B-1----:R-:W4:Y:S04]  /*3510*/  LDL.LU.64 R18, [R1+0xca8] ;  /* 0x000ca80001127983 */ /* 0x002f280000300a00 */
[----:B---3--:R1:W3:Y:S04]  /*3520*/  LDG.E.U16 R21, [R12.64] ;  /* 0x000000040c157981 */ /* 0x0082e8000c1e1500 */
[----:B--2---:R4:W-:Y:S04]  /*3530*/  STL [R1+0xec], R0 ;  /* 0x0000ec0001007387 */ /* 0x0049e80000100800 */
[----:B----4-:R2:W4:Y:S04]  /*3540*/  LDG.E.U16 R0, [R18.64] ;  /* 0x0000000412007981 */ /* 0x010528000c1e1500 */
[----:B--2---:R-:W2:Y:S04]  /*3550*/  LDL.LU.64 R18, [R1+0x1f8] ;  /* 0x0001f80001127983 */ /* 0x004ea80000300a00 */
[----:B0-----:R-:W2:Y:S04]  /*3560*/  LDL.LU.64 R10, [R1+0xa8] ;  /* 0x0000a800010a7983 */ /* 0x001ea80000300a00 */
[----:B------:R0:W-:Y:S04]  /*3570*/  STL [R1+0xe8], R17 ;  /* 0x0000e81101007387 */ /* 0x0001e80000100800 */
[----:B0-----:R0:W2:Y:S04]  /*3580*/  LDG.E.U16 R17, [R24.64] ;  /* 0x0000000418117981 */ /* 0x0010a8000c1e1500 */
[----:B0-----:R-:W2:Y:S04]  /*3590*/  LDL.LU.64 R24, [R1+0x158] ;  /* 0x0001580001187983 */ /* 0x001ea80000300a00 */
[----:B-1----:R-:W2:Y:S04]  /*35a0*/  LDL.LU.64 R12, [R1+0x80] ;  /* 0x00008000010c7983 */ /* 0x002ea80000300a00 */
[----:B----4-:R0:W-:Y:S04]  /*35b0*/  STL [R1+0xe4], R0 ;  /* 0x0000e40001007387 */ /* 0x0101e80000100800 */
[----:B0-----:R0:W4:Y:S04]  /*35c0*/  LDG.E.U16 R0, [R4.64] ;  /* 0x0000000404007981 */ /* 0x001128000c1e1500 */
[----:B---3--:R-:W-:Y:S04]  /*35d0*/  STL [R1+0xc4], R21 ;  /* 0x0000c41501007387 */ /* 0x008fe80000100800 */
[----:B-----5:R1:W-:Y:S04]  /*35e0*/  STL [R1+0xe0], R20 ;  /* 0x0000e01401007387 */ /* 0x0203e80000100800 */
[----:B--2---:R2:W3:Y:S04]  /*35f0*/  LDG.E.U16 R18, [R18.64] ;  /* 0x0000000412127981 */ /* 0x0044e8000c1e1500 */
[----:B-1----:R-:W5:Y:S04]  /*3600*/  LDL.LU.64 R20, [R1+0x58] ;  /* 0x0000580001147983 */ /* 0x002f680000300a00 */
[----:B------:R-:W-:Y:S04]  /*3610*/  STL [R1+0xbc], R17 ;  /* 0x0000bc1101007387 */ /* 0x000fe80000100800 */
[----:B------:R1:W-:Y:S04]  /*3620*/  STL [R1+0xc0], R16 ;  /* 0x0000c01001007387 */ /* 0x0003e80000100800 */
[----:B--2---:R2:W2:Y:S04]  /*3630*/  LDG.E.U16 R19, [R8.64] ;  /* 0x0000000408137981 */ /* 0x0044a8000c1e1500 */
[----:B-1----:R-:W2:Y:S04]  /*3640*/  LDL.LU.64 R16, [R1+0x38] ;  /* 0x0000380001107983 */ /* 0x002ea80000300a00 */
[----:B0-----:R-:W3:Y:S04]  /*3650*/  LDL.LU.64 R4, [R1+0x10] ;  /* 0x0000100001047983 */ /* 0x001ee80000300a00 */
[----:B----4-:R0:W-:Y:S04]  /*3660*/  STL [R1+0xb8], R0 ;  /* 0x0000b80001007387 */ /* 0x0101e80000100800 */
[----:B0-----:R0:W4:Y:S04]  /*3670*/  LDG.E.U16 R0, [R14.64] ;  /* 0x000000040e007981 */ /* 0x001128000c1e1500 */
[----:B0-----:R-:W5:Y:S04]  /*3680*/  LDL.LU.64 R14, [R1+0xf8] ;  /* 0x0000f800010e7983 */ /* 0x001f680000300a00 */
[----:B--2---:R3:W2:Y:S04]  /*3690*/  LDG.E.U16 R16, [R16.64] ;  /* 0x0000000410107981 */ /* 0x0046a8000c1e1500 */
[----:B---3--:R0:W3:Y:S04]  /*36a0*/  LDG.E.U16 R17, [R4.64] ;  /* 0x0000000404117981 */ /* 0x0080e8000c1e1500 */
[----:B----4-:R1:W-:Y:S04]  /*36b0*/  STL [R1+0xb4], R0 ;  /* 0x0000b40001007387 */ /* 0x0103e80000100800 */
[----:B-1----:R1:W4:Y:S04]  /*36c0*/  LDG.E.U16 R0, [R28.64] ;  /* 0x000000041c007981 */ /* 0x002328000c1e1500 */
[----:B-----5:R5:W2:Y:S04]  /*36d0*/  LDG.E.U16 R14, [R14.64] ;  /* 0x000000040e0e7981 */ /* 0x020aa8000c1e1500 */
[----:B-1----:R-:W2:Y:S04]  /*36e0*/  LDL.LU.64 R28, [R1+0xca0] ;  /* 0x000ca000011c7983 */ /* 0x002ea80000300a00 */
[----:B----4-:R2:W-:Y:S04]  /*36f0*/  STL [R1+0xb0], R0 ;  /* 0x0000b00001007387 */ /* 0x0105e80000100800 */
[----:B--2---:R1:W2:Y:S04]  /*3700*/  LDG.E.U16 R0, [R28.64] ;  /* 0x000000041c007981 */ /* 0x0042a8000c1e1500 */
[----:B-1----:R-:W4:Y:S04]  /*3710*/  LDL.LU.64 R28, [R1+0xc98] ;  /* 0x000c9800011c7983 */ /* 0x002f280000300a00 */
[----:B--2---:R1:W-:Y:S04]  /*3720*/  STL [R1+0x9c], R0 ;  /* 0x00009c0001007387 */ /* 0x0043e80000100800 */
[----:B-1----:R1:W2:Y:S04]  /*3730*/  LDG.E.U16 R0, [R22.64] ;  /* 0x0000000416007981 */ /* 0x0022a8000c1e1500 */
[----:B-1----:R-:W3:Y:S04]  /*3740*/  LDL.LU.64 R22, [R1+0xc90] ;  /* 0x000c900001167983 */ /* 0x002ee80000300a00 */
[----:B--2---:R3:W-:Y:S04]  /*3750*/  STL [R1+0x98], R0 ;  /* 0x0000980001007387 */ /* 0x0047e80000100800 */
[----:B---3--:R1:W2:Y:S04]  /*3760*/  LDG.E.U16 R0, [R22.64] ;  /* 0x0000000416007981 */ /* 0x0082a8000c1e1500 */
[----:B-1----:R-:W3:Y:S04]  /*3770*/  LDL.LU.64 R22, [R1+0x220] ;  /* 0x0002200001167983 */ /* 0x002ee80000300a00 */
[----:B--2---:R1:W-:Y:S04]  /*3780*/  STL [R1+0x90], R0 ;  /* 0x0000900001007387 */ /* 0x0043e80000100800 */
[----:B-1----:R1:W2:Y:S04]  /*3790*/  LDG.E.U16 R0, [R26.64] ;  /* 0x000000041a007981 */ /* 0x0022a8000c1e1500 */
[----:B-1----:R-:W3:Y:S04]  /*37a0*/  LDL.LU.64 R26, [R1+0xc88] ;  /* 0x000c8800011a7983 */ /* 0x002ee80000300a00 */
[----:B--2---:R1:W-:Y:S04]  /*37b0*/  STL [R1+0x94], R0 ;  /* 0x0000940001007387 */ /* 0x0043e80000100800 */
[----:B------:R-:W2:Y:S04]  /*37c0*/  LDL.LU.64 R8, [R1+0x210] ;  /* 0x0002100001087983 */ /* 0x000ea80000300a00 */
[----:B-1----:R1:W2:Y:S04]  /*37d0*/  LDG.E.U16 R0, [R2.64] ;  /* 0x0000000402007981 */ /* 0x0022a8000c1e1500 */
[----:B-1----:R-:W2:Y:S04]  /*37e0*/  LDL.LU.64 R2, [R1+0x1e8] ;  /* 0x0001e80001027983 */ /* 0x002ea80000300a00 */
[----:B------:R-:W-:Y:S04]  /*37f0*/  STL [R1+0x88], R19 ;  /* 0x0000881301007387 */ /* 0x000fe80000100800 */
[----:B------:R1:W-:Y:S04]  /*3800*/  STL [R1+0x8c], R18 ;  /* 0x00008c1201007387 */ /* 0x0003e80000100800 */
[----:B-1----:R-:W2:Y:S04]  /*3810*/  LDL.LU.64 R18, [R1+0x160] ;  /* 0x0001600001127983 */ /* 0x002ea80000300a00 */
[----:B--2---:R1:W-:Y:S04]  /*3820*/  STL.64 [R1+0xc78], R18 ;  /* 0x000c781201007387 */ /* 0x0043e80000100a00 */
[----:B-1----:R-:W2:Y:S04]  /*3830*/  LDL.LU.64 R18, [R1+0x190] ;  /* 0x0001900001127983 */ /* 0x002ea80000300a00 */
[----:B------:R1:W-:Y:S04]  /*3840*/  STL [R1+0x74], R7 ;  /* 0x0000740701007387 */ /* 0x0003e80000100800 */
[----:B-1----:R-:W2:Y:S04]  /*3850*/  LDL.LU.64 R6, [R1+0xc8] ;  /* 0x0000c80001067983 */ /* 0x002ea80000300a00 */
[----:B--2---:R1:W-:Y:S04]  /*3860*/  STL.64 [R1+0xc68], R6 ;  /* 0x000c680601007387 */ /* 0x0043e80000100a00 */
[----:B-1----:R-:W2:Y:S04]  /*3870*/  LDL.LU.64 R6, [R1+0x100] ;  /* 0x0001000001067983 */ /* 0x002ea80000300a00 */
[----:B--2---:R1:W-:Y:S04]  /*3880*/  STL.64 [R1+0xc70], R6 ;  /* 0x000c700601007387 */ /* 0x0043e80000100a00 */
[----:B-1----:R-:W2:Y:S04]  /*3890*/  LDL.LU.64 R6, [R1+0x130] ;  /* 0x0001300001067983 */ /* 0x002ea80000300a00 */
[----:B------:R3:W-:Y:S04]  /*38a0*/  STL [R1+0x70], R0 ;  /* 0x0000700001007387 */ /* 0x0007e80000100800 */
[----:B---3--:R1:W3:Y:S04]  /*38b0*/  LDG.E.U16 R0, [R22.64] ;  /* 0x0000000416007981 */ /* 0x0082e8000c1e1500 */
[----:B-1----:R-:W2:Y:S04]  /*38c0*/  LDL.LU.64 R22, [R1+0xa0] ;  /* 0x0000a00001167983 */ /* 0x002ea80000300a00 */
[----:B---3--:R1:W-:Y:S04]  /*38d0*/  STL [R1+0x6c], R0 ;  /* 0x00006c0001007387 */ /* 0x0083e80000100800 */
[----:B-1----:R1:W3:Y:S04]  /*38e0*/  LDG.E.U16 R0, [R10.64] ;  /* 0x000000040a007981 */ /* 0x0022e8000c1e1500 */
[----:B-1----:R-:W2:Y:S04]  /*38f0*/  LDL.LU.64 R10, [R1+0x78] ;  /* 0x00007800010a7983 */ /* 0x002ea80000300a00 */
[----:B---3--:R1:W-:Y:S04]  /*3900*/  STL [R1+0x64], R0 ;  /* 0x0000640001007387 */ /* 0x0083e80000100800 */
[----:B-1----:R1:W3:Y:S04]  /*3910*/  LDG.E.U16 R0, [R24.64] ;  /* 0x0000000418007981 */ /* 0x0022e8000c1e1500 */
[----:B--2---:R2:W2:Y:S04]  /*3920*/  LDG.E.U16 R11, [R10.64] ;  /* 0x000000040a0b7981 */ /* 0x0044a8000c1e1500 */
[----:B-1----:R-:W5:Y:S04]  /*3930*/  LDL.LU.64 R24, [R1+0xc80] ;  /* 0x000c800001187983 */ /* 0x002f680000300a00 */
[----:B---3--:R1:W-:Y:S04]  /*3940*/  STL [R1+0x68], R0 ;  /* 0x0000680001007387 */ /* 0x0083e80000100800 */
[----:B-1----:R1:W3:Y:S04]  /*3950*/  LDG.E.U16 R0, [R12.64] ;  /* 0x000000040c007981 */ /* 0x0022e8000c1e1500 */
[----:B-----5:R5:W2:Y:S04]  /*3960*/  LDG.E.U16 R15, [R24.64] ;  /* 0x00000004180f7981 */ /* 0x020aa8000c1e1500 */
[----:B-1----:R-:W2:Y:S04]  /*3970*/  LDL.LU.64 R12, [R1+0x240] ;  /* 0x00024000010c7983 */ /* 0x002ea80000300a00 */
[----:B---3--:R1:W-:Y:S04]  /*3980*/  STL [R1+0x60], R0 ;  /* 0x0000600001007387 */ /* 0x0083e80000100800 */
[----:B0-----:R-:W3:Y:S04]  /*3990*/  LDL.LU.64 R4, [R1+0x248] ;  /* 0x0002480001047983 */ /* 0x001ee80000300a00 */
[----:B-----5:R-:W5:Y:S04]  /*39a0*/  LDL.LU.64 R24, [R1+0x188] ;  /* 0x0001880001187983 */ /* 0x020f680000300a00 */
[----:B-1----:R0:W4:Y:S04]  /*39b0*/  LDG.E.U16 R0, [R20.64] ;  /* 0x0000000414007981 */ /* 0x002128000c1e1500 */
[----:B--2---:R1:W2:Y:S04]  /*39c0*/  LDG.E.U16 R10, [R12.64] ;  /* 0x000000040c0a7981 */ /* 0x0042a8000c1e1500 */
[----:B0-----:R-:W2:Y:S04]  /*39d0*/  LDL.LU.64 R20, [R1+0x258] ;  /* 0x0002580001147983 */ /* 0x001ea80000300a00 */
[----:B---3--:R2:W3:Y:S04]  /*39e0*/  LDG.E.U16 R5, [R4.64] ;  /* 0x0000000404057981 */ /* 0x0084e8000c1e1500 */
[----:B-----5:R-:W5:Y:S04]  /*39f0*/  LDG.E.U16 R25, [R24.64] ;  /* 0x0000000418197981 */ /* 0x020f68000c1e1500 */
[----:B----4-:R0:W-:Y:S04]  /*3a00*/  STL [R1+0x54], R0 ;  /* 0x0000540001007387 */ /* 0x0101e80000100800 */
[----:B0-----:R0:W4:Y:S04]  /*3a10*/  LDG.E.U16 R0, [R26.64] ;  /* 0x000000041a007981 */ /* 0x001128000c1e1500 */
[----:B--2---:R-:W2:Y:S04]  /*3a20*/  LDG.E.U16 R4, [R20.64] ;  /* 0x0000000414047981 */ /* 0x004ea8000c1e1500 */
[----:B0-----:R-:W2:Y:S04]  /*3a30*/  LDL.LU.64 R26, [R1+0x250] ;  /* 0x00025000011a7983 */ /* 0x001ea80000300a00 */
[----:B------:R-:W-:Y:S04]  /*3a40*/  STL [R1+0x4c], R17 ;  /* 0x00004c1101007387 */ /* 0x000fe80000100800 */
[----:B------:R0:W-:Y:S04]  /*3a50*/  STL [R1+0x50], R16 ;  /* 0x0000501001007387 */ /* 0x0001e80000100800 */
[----:B0-----:R-:W2:Y:S04]  /*3a60*/  LDL.LU.64 R16, [R1+0x260] ;  /* 0x0002600001107983 */ /* 0x001ea80000300a00 */
[----:B------:R-:W-:Y:S04]  /*3a70*/  STL [R1+0x44], R15 ;  /* 0x0000440f01007387 */ /* 0x000fe80000100800 */
[----:B------:R0:W-:Y:S04]  /*3a80*/  STL [R1+0x48], R14 ;  /* 0x0000480e01007387 */ /* 0x0001e80000100800 */
[----:B0-----:R-:W2:Y:S04]  /*3a90*/  LDL.LU.64 R14, [R1+0x268] ;  /* 0x00026800010e7983 */ /* 0x001ea80000300a00 */
[----:B----4-:R0:W-:Y:S04]  /*3aa0*/  STL [R1+0x40], R0 ;  /* 0x0000400001007387 */ /* 0x0101e80000100800 */
[----:B0-----:R0:W4:Y:S04]  /*3ab0*/  LDG.E.U16 R0, [R28.64] ;  /* 0x000000041c007981 */ /* 0x001128000c1e1500 */
[----:B0-----:R-:W2:Y:S04]  /*3ac0*/  LDL.LU.64 R28, [R1+0x1e0] ;  /* 0x0001e000011c7983 */ /* 0x001ea80000300a00 */
[----:B----4-:R0:W-:Y:S04]  /*3ad0*/  STL [R1+0x3c], R0 ;  /* 0x00003c0001007387 */ /* 0x0101e80000100800 */
[----:B0-----:R0:W4:Y:S04]  /*3ae0*/  LDG.E.U16 R0, [R8.64] ;  /* 0x0000000408007981 */ /* 0x001128000c1e1500 */
[----:B--2---:R-:W2:Y:S04]  /*3af0*/  LDG.E.U16 R29, [R28.64] ;  /* 0x000000041c1d7981 */ /* 0x004ea8000c1e1500 */
[----:B0-----:R-:W2:Y:S04]  /*3b00*/  LDL.LU.64 R8, [R1+0x270] ;  /* 0x0002700001087983 */ /* 0x001ea80000300a00 */
[----:B----4-:R0:W-:Y:S04]  /*3b10*/  STL [R1+0x38], R0 ;  /* 0x0000380001007387 */ /* 0x0101e80000100800 */
[----:B0-----:R0:W4:Y:S04]  /*3b20*/  LDG.E.U16 R0, [R2.64] ;  /* 0x0000000402007981 */ /* 0x001128000c1e1500 */
[----:B--2---:R2:W2:Y:S04]  /*3b30*/  LDG.E.U16 R9, [R8.64] ;  /* 0x0000000408097981 */ /* 0x0044a8000c1e1500 */
[----:B0-----:R-:W2:Y:S04]  /*3b40*/  LDL.LU.64 R2, [R1+0x278] ;  /* 0x0002780001027983 */ /* 0x001ea80000300a00 */
[----:B----4-:R0:W-:Y:S04]  /*3b50*/  STL [R1+0x34], R0 ;  /* 0x0000340001007387 */ /* 0x0101e80000100800 */
[----:B0-----:R0:W4:Y:S04]  /*3b60*/  LDG.E.U16 R0, [R18.64] ;  /* 0x0000000412007981 */ /* 0x001128000c1e1500 */
[----:B--2---:R2:W2:Y:S04]  /*3b70*/  LDG.E.U16 R2, [R2.64] ;  /* 0x0000000402027981 */ /* 0x0044a8000c1e1500 */
[----:B0-----:R-:W2:Y:S04]  /*3b80*/  LDL.LU.64 R18, [R1+0xc78] ;  /* 0x000c780001127983 */ /* 0x001ea80000300a00 */
[----:B----4-:R2:W-:Y:S04]  /*3b90*/  STL [R1+0x30], R0 ;  /* 0x0000300001007387 */ /* 0x0105e80000100800 */
[----:B--2---:R0:W2:Y:S04]  /*3ba0*/  LDG.E.U16 R0, [R18.64] ;  /* 0x0000000412007981 */ /* 0x0040a8000c1e1500 */
[----:B0-----:R-:W4:Y:S04]  /*3bb0*/  LDL.LU.64 R18, [R1+0x280] ;  /* 0x0002800001127983 */ /* 0x001f280000300a00 */
[----:B--2---:R0:W-:Y:S04]  /*3bc0*/  STL [R1+0x2c], R0 ;  /* 0x00002c0001007387 */ /* 0x0041e80000100800 */
[----:B0-----:R0:W2:Y:S04]  /*3bd0*/  LDG.E.U16 R0, [R6.64] ;  /* 0x0000000406007981 */ /* 0x0010a8000c1e1500 */
[----:B----4-:R4:W3:Y:S04]  /*3be0*/  LDG.E.U16 R8, [R18.64] ;  /* 0x0000000412087981 */ /* 0x0108e8000c1e1500 */
        /* <DEDUP_REMOVED lines=8> */
[----:B0-----:R0:W2:Y:S04]  /*3c70*/  LDG.E.U16 R0, [R22.64] ;  /* 0x0000000416007981 */ /* 0x0010a8000c1e1500 */
[----:B---3--:R3:W3:Y:S04]  /*3c80*/  LDG.E.U16 R7, [R6.64] ;  /* 0x0000000406077981 */ /* 0x0086e8000c1e1500 */
[----:B0-----:R-:W3:Y:S04]  /*3c90*/  LDL.LU.64 R22, [R1+0x290] ;  /* 0x0002900001167983 */ /* 0x001ee80000300a00 */
[----:B------:R0:W-:Y:S04]  /*3ca0*/  STL [R1+0x1c], R29 ;  /* 0x00001c1d01007387 */ /* 0x0001e80000100800 */
[----:B0-----:R-:W4:Y:S04]  /*3cb0*/  LDL.LU.64 R28, [R1+0x298] ;  /* 0x00029800011c7983 */ /* 0x001f280000300a00 */
[----:B------:R0:W-:Y:S04]  /*3cc0*/  STL [R1+0xc14], R11 ;  /* 0x000c140b01007387 */ /* 0x0001e80000100800 */
[----:B-----5:R5:W-:Y:S04]  /*3cd0*/  STL [R1+0x18], R25 ;  /* 0x0000181901007387 */ /* 0x020be80000100800 */
[----:B0-----:R0:W4:Y:S04]  /*3ce0*/  LDG.E.U16 R11, [R16.64] ;  /* 0x00000004100b7981 */ /* 0x001128000c1e1500 */
[----:B-----5:R-:W5:Y:S04]  /*3cf0*/  LDL.LU.64 R24, [R1+0x2a0] ;  /* 0x0002a00001187983 */ /* 0x020f680000300a00 */
[----:B-1----:R-:W5:Y:S04]  /*3d00*/  LDL.LU.64 R12, [R1+0x2a8] ;  /* 0x0002a800010c7983 */ /* 0x002f680000300a00 */
[----:B------:R1:W-:Y:S04]  /*3d10*/  STL [R1+0xc18], R10 ;  /* 0x000c180a01007387 */ /* 0x0003e80000100800 */
[----:B------:R-:W-:Y:S04]  /*3d20*/  STL [R1+0xc00], R5 ;  /* 0x000c000501007387 */ /* 0x000fe80000100800 */
[----:B-1----:R1:W5:Y:S04]  /*3d30*/  LDG.E.U16 R10, [R26.64] ;  /* 0x000000041a0a7981 */ /* 0x002368000c1e1500 */
[----:B-1----:R-:W5:Y:S04]  /*3d40*/  LDL.LU.64 R26, [R1+0x2b0] ;  /* 0x0002b000011a7983 */ /* 0x002f680000300a00 */
[----:B------:R-:W-:Y:S04]  /*3d50*/  STL [R1+0xc04], R4 ;  /* 0x000c040401007387 */ /* 0x000fe80000100800 */
[----:B--2---:R1:W-:Y:S04]  /*3d60*/  STL [R1+0x14], R0 ;  /* 0x0000140001007387 */ /* 0x0043e80000100800 */
[----:B-1----:R1:W2:Y:S04]  /*3d70*/  LDG.E.U16 R0, [R14.64] ;  /* 0x000000040e007981 */ /* 0x0022a8000c1e1500 */
[----:B---3--:R3:W2:Y:S04]  /*3d80*/  LDG.E.U16 R6, [R22.64] ;  /* 0x0000000416067981 */ /* 0x0086a8000c1e1500 */
[----:B-1----:R-:W2:Y:S04]  /*3d90*/  LDL.LU.64 R14, [R1+0x2b8] ;  /* 0x0002b800010e7983 */ /* 0x002ea80000300a00 */
[----:B----4-:R-:W4:Y:S04]  /*3da0*/  LDG.E.U16 R3, [R28.64] ;  /* 0x000000041c037981 */ /* 0x010f28000c1e1500 */
[----:B-----5:R1:W5:Y:S04]  /*3db0*/  LDG.E.U16 R12, [R12.64] ;  /* 0x000000040c0c7981 */ /* 0x020368000c1e1500 */
[----:B-1----:R1:W3:Y:S04]  /*3dc0*/  LDG.E.U16 R13, [R26.64] ;  /* 0x000000041a0d7981 */ /* 0x0022e8000c1e1500 */
[----:B--2---:R-:W2:Y:S04]  /*3dd0*/  LDG.E.U16 R14, [R14.64] ;  /* 0x000000040e0e7981 */ /* 0x004ea8000c1e1500 */
[----:B------:R1:W-:Y:S04]  /*3de0*/  STL [R1+0xc08], R0 ;  /* 0x000c080001007387 */ /* 0x0003e80000100800 */
[----:B------:R-:W-:Y:S04]  /*3df0*/  STL [R1+0xc1c], R9 ;  /* 0x000c1c0901007387 */ /* 0x000fe80000100800 */
[----:B0-----:R-:W2:Y:S04]  /*3e00*/  LDL.LU.64 R16, [R1+0x2c8] ;  /* 0x0002c80001107983 */ /* 0x001ea80000300a00 */
[----:B------:R-:W-:Y:S04]  /*3e10*/  STL [R1+0xc20], R2 ;  /* 0x000c200201007387 */ /* 0x000fe80000100800 */
[----:B------:R-:W2:Y:S04]  /*3e20*/  LDL.LU.64 R18, [R1+0x2d8] ;  /* 0x0002d80001127983 */ /* 0x000ea80000300a00 */
[----:B------:R0:W-:Y:S04]  /*3e30*/  STL [R1+0xc24], R8 ;  /* 0x000c240801007387 */ /* 0x0001e80000100800 */
[----:B-1----:R1:W2:Y:S04]  /*3e40*/  LDG.E.U16 R0, [R24.64] ;  /* 0x0000000418007981 */ /* 0x0022a8000c1e1500 */
[----:B0-----:R-:W2:Y:S04]  /*3e50*/  LDL.LU.64 R8, [R1+0x2e0] ;  /* 0x0002e00001087983 */ /* 0x001ea80000300a00 */
[----:B------:R-:W2:Y:S04]  /*3e60*/  LDL.LU.64 R20, [R1+0x2e8] ;  /* 0x0002e80001147983 */ /* 0x000ea80000300a00 */
[----:B------:R-:W2:Y:S04]  /*3e70*/  LDL.LU.64 R4, [R1+0x2f0] ;  /* 0x0002f00001047983 */ /* 0x000ea80000300a00 */
[----:B------:R-:W-:Y:S04]  /*3e80*/  STL [R1+0xc28], R7 ;  /* 0x000c280701007387 */ /* 0x000fe80000100800 */
[----:B---3--:R-:W3:Y:S04]  /*3e90*/  LDL.LU.64 R22, [R1+0x2f8] ;  /* 0x0002f80001167983 */ /* 0x008ee80000300a00 */
[----:B------:R-:W-:Y:S04]  /*3ea0*/  STL [R1+0xc2c], R6 ;  /* 0x000c2c0601007387 */ /* 0x000fe80000100800 */
[----:B----4-:R0:W-:Y:S04]  /*3eb0*/  STL [R1+0xc0c], R3 ;  /* 0x000c0c0301007387 */ /* 0x0101e80000100800 */
[----:B0-----:R-:W4:Y:S04]  /*3ec0*/  LDL.LU.64 R2, [R1+0x2d0] ;  /* 0x0002d00001027983 */ /* 0x001f280000300a00 */
[----:B-1----:R-:W4:Y:S04]  /*3ed0*/  LDL.LU.64 R24, [R1+0x308] ;  /* 0x0003080001187983 */ /* 0x002f280000300a00 */
[----:B------:R-:W4:Y:S04]  /*3ee0*/  LDL.LU.64 R6, [R1+0x310] ;  /* 0x0003100001067983 */ /* 0x000f280000300a00 */
[----:B------:R-:W-:Y:S04]  /*3ef0*/  STL [R1+0x8], R10 ;  /* 0x0000080a01007387 */ /* 0x000fe80000100800 */
[----:B-----5:R-:W-:Y:S04]  /*3f00*/  STL [R1+0xc10], R12 ;  /* 0x000c100c01007387 */ /* 0x020fe80000100800 */
[----:B------:R-:W5:Y:S04]  /*3f10*/  LDL.LU.64 R26, [R1+0x318] ;  /* 0x00031800011a7983 */ /* 0x000f680000300a00 */
[----:B------:R0:W-:Y:S04]  /*3f20*/  STL [R1+0x4], R11 ;  /* 0x0000040b01007387 */ /* 0x0001e80000100800 */
[----:B0-----:R-:W5:Y:S04]  /*3f30*/  LDL.LU.64 R10, [R1+0x320] ;  /* 0x00032000010a7983 */ /* 0x001f680000300a00 */
[----:B------:R-:W5:Y:S04]  /*3f40*/  LDL.LU.64 R28, [R1+0x328] ;  /* 0x00032800011c7983 */ /* 0x000f680000300a00 */
[----:B------:R0:W-:Y:S04]  /*3f50*/  STL [R1+0xc30], R13 ;  /* 0x000c300d01007387 */ /* 0x0001e80000100800 */
[----:B0-----:R-:W5:Y:S04]  /*3f60*/  LDL.LU.64 R12, [R1+0x300] ;  /* 0x00030000010c7983 */ /* 0x001f680000300a00 */
[----:B--2---:R0:W-:Y:S04]  /*3f70*/  STL [R1+0xc34], R14 ;  /* 0x000c340e01007387 */ /* 0x0041e80000100800 */
[----:B0-----:R-:W2:Y:S04]  /*3f80*/  LDL.LU.64 R14, [R1+0x2c0] ;  /* 0x0002c000010e7983 */ /* 0x001ea80000300a00 */
[----:B------:R4:W2:Y:S04]  /*3f90*/  LDG.E.U16 R16, [R16.64] ;  /* 0x0000000410107981 */ /* 0x0008a8000c1e1500 */
[----:B------:R0:W2:Y:S04]  /*3fa0*/  LDG.E.U16 R18, [R18.64] ;  /* 0x0000000412127981 */ /* 0x0000a8000c1e1500 */
[----:B0-----:R-:W2:Y:S04]  /*3fb0*/  LDG.E.U16 R19, [R8.64] ;  /* 0x0000000408137981 */ /* 0x001ea8000c1e1500 */
[----:B------:R0:W2:Y:S04]  /*3fc0*/  LDG.E.U16 R20, [R20.64] ;  /* 0x0000000414147981 */ /* 0x0000a8000c1e1500 */
[----:B0-----:R-:W2:Y:S04]  /*3fd0*/  LDG.E.U16 R21, [R4.64] ;  /* 0x0000000404157981 */ /* 0x001ea8000c1e1500 */
[----:B---3--:R0:W3:Y:S04]  /*3fe0*/  LDG.E.U16 R22, [R22.64] ;  /* 0x0000000416167981 */ /* 0x0080e8000c1e1500 */
[----:B----4-:R-:W4:Y:S04]  /*3ff0*/  LDG.E.U16 R17, [R2.64] ;  /* 0x0000000402117981 */ /* 0x010f28000c1e1500 */
[----:B------:R1:W3:Y:S04]  /*4000*/  LDG.E.U16 R24, [R24.64] ;  /* 0x0000000418187981 */ /* 0x0002e8000c1e1500 */
[----:B-1----:R-:W3:Y:S04]  /*4010*/  LDG.E.U16 R25, [R6.64] ;  /* 0x0000000406197981 */ /* 0x002ee8000c1e1500 */
[----:B-----5:R1:W5:Y:S04]  /*4020*/  LDG.E.U16 R26, [R26.64] ;  /* 0x000000041a1a7981 */ /* 0x020368000c1e1500 */
[----:B-1----:R1:W3:Y:S04]  /*4030*/  LDG.E.U16 R27, [R10.64] ;  /* 0x000000040a1b7981 */ /* 0x0022e8000c1e1500 */
[----:B------:R0:W3:Y:S04]  /*4040*/  LDG.E.U16 R28, [R28.64] ;  /* 0x000000041c1c7981 */ /* 0x0000e8000c1e1500 */
[----:B0-----:R-:W3:Y:S04]  /*4050*/  LDG.E.U16 R23, [R12.64] ;  /* 0x000000040c177981 */ /* 0x001ee8000c1e1500 */
[----:B--2---:R-:W2:Y:S04]  /*4060*/  LDG.E.U16 R15, [R14.64] ;  /* 0x000000040e0f7981 */ /* 0x004ea8000c1e1500 */
[----:B------:R-:W0:Y:S04]  /*4070*/  S2R R29, SR_TID.X ;  /* 0x00000000001d7919 */ /* 0x000e280000002100 */
[----:B--2---:R-:W-:Y:S04]  /*4080*/  STL [R1+0xc38], R15 ;  /* 0x000c380f01007387 */ /* 0x004fe80000100800 */
[----:B------:R-:W-:Y:S04]  /*4090*/  STL [R1+0xc3c], R16 ;  /* 0x000c3c1001007387 */ /* 0x000fe80000100800 */
[----:B----4-:R-:W-:Y:S04]  /*40a0*/  STL [R1+0xc40], R17 ;  /* 0x000c401101007387 */ /* 0x010fe80000100800 */
[----:B------:R-:W-:Y:S04]  /*40b0*/  STL [R1+0xc44], R18 ;  /* 0x000c441201007387 */ /* 0x000fe80000100800 */
[----:B------:R-:W-:Y:S04]  /*40c0*/  STL [R1+0xc48], R19 ;  /* 0x000c481301007387 */ /* 0x000fe80000100800 */
[----:B------:R-:W-:Y:S04]  /*40d0*/  STL [R1+0xc4c], R20 ;  /* 0x000c4c1401007387 */ /* 0x000fe80000100800 */
[----:B------:R-:W-:Y:S04]  /*40e0*/  STL [R1+0xc50], R21 ;  /* 0x000c501501007387 */ /* 0x000fe80000100800 */
[----:B------:R-:W2:Y:S04]  /*40f0*/  LDL.LU R2, [R1+0x3a0] ;  /* 0x0003a00001027983 */ /* 0x000ea80000300800 */
[----:B------:R-:W4:Y:S04]  /*4100*/  LDL.LU R9, [R1+0x39c] ;  /* 0x00039c0001097983 */ /* 0x000f280000300800 */
[----:B------:R-:W-:Y:S04]  /*4110*/  STL [R1], R0 ;  /* 0x0000000001007387 */ /* 0x000fe80000100800 */
[----:B------:R-:W4:Y:S04]  /*4120*/  LDL.LU R5, [R1+0x398] ;  /* 0x0003980001057983 */ /* 0x000f280000300800 */
[----:B---3--:R-:W-:Y:S04]  /*4130*/  STL [R1+0xc54], R22 ;  /* 0x000c541601007387 */ /* 0x008fe80000100800 */
[----:B------:R-:W-:Y:S04]  /*4140*/  STL [R1+0xc58], R23 ;  /* 0x000c581701007387 */ /* 0x000fe80000100800 */
[----:B------:R-:W-:Y:S04]  /*4150*/  STL [R1+0xc5c], R24 ;  /* 0x000c5c1801007387 */ /* 0x000fe80000100800 */
[----:B------:R3:W-:Y:S04]  /*4160*/  STL [R1+0xc60], R25 ;  /* 0x000c601901007387 */ /* 0x0007e80000100800 */
[----:B-----5:R-:W-:Y:S04]  /*4170*/  STL [R1+0xc64], R26 ;  /* 0x000c641a01007387 */ /* 0x020fe80000100800 */
[----:B---3--:R-:W3:Y:S04]  /*4180*/  LDL.LU R25, [R1+0x390] ;  /* 0x0003900001197983 */ /* 0x008ee80000300800 */
[----:B------:R-:W5:Y:S04]  /*4190*/  LDL.LU R24, [R1+0x388] ;  /* 0x0003880001187983 */ /* 0x000f680000300800 */
[----:B------:R-:W3:Y:S04]  /*41a0*/  LDL.LU R23, [R1+0x384] ;  /* 0x0003840001177983 */ /* 0x000ee80000300800 */
[----:B------:R-:W3:Y:S04]  /*41b0*/  LDL.LU R22, [R1+0x38c] ;  /* 0x00038c0001167983 */ /* 0x000ee80000300800 */
[----:B------:R-:W3:Y:S04]  /*41c0*/  LDL.LU R21, [R1+0x380] ;  /* 0x0003800001157983 */ /* 0x000ee80000300800 */
[----:B------:R-:W3:Y:S04]  /*41d0*/  LDL.LU R20, [R1+0x37c] ;  /* 0x00037c0001147983 */ /* 0x000ee80000300800 */
[----:B------:R-:W3:Y:S04]  /*41e0*/  LDL.LU R19, [R1+0x394] ;  /* 0x0003940001137983 */ /* 0x000ee80000300800 */
[----:B------:R-:W3:Y:S04]  /*41f0*/  LDL.LU R18, [R1+0x378] ;  /* 0x0003780001127983 */ /* 0x000ee80000300800 */
[----:B------:R-:W3:Y:S04]  /*4200*/  LDL.LU R3, [R1+0x370] ;  /* 0x0003700001037983 */ /* 0x000ee80000300800 */
[----:B-1----:R-:W3:Y:S04]  /*4210*/  LDL.LU R10, [R1+0x36c] ;  /* 0x00036c00010a7983 */ /* 0x002ee80000300800 */
[----:B------:R-:W5:Y:S01]  /*4220*/  LDL.LU R11, [R1+0x368] ;  /* 0x00036800010b7983 */ /* 0x000f620000300800 */
[----:B------:R-:W-:Y:S01]  /*4230*/  IMAD.MOV.U32 R0, RZ, RZ, 0x1 ;  /* 0x00000001ff007424 */ /* 0x000fe200078e00ff */
[----:B0-----:R-:W-:-:S02]  /*4240*/  LOP3.LUT R29, R29, 0xff, RZ, 0xc0, !PT ;  /* 0x000000ff1d1d7812 */ /* 0x001fc400078ec0ff */
[----:B------:R-:W5:Y:S02]  /*4250*/  LDL.LU R8, [R1+0x364] ;  /* 0x0003640001087983 */ /* 0x000f640000300800 */
[----:B------:R-:W-:Y:S02]  /*4260*/  ISETP.LE.AND P0, PT, R0, c[0x0][0x1d0], PT ;  /* 0x0000740000007a0c */ /* 0x000fe40003f03270 */
[----:B------:R-:W5:Y:S01]  /*4270*/  LDL.LU R0, [R1+0x360] ;  /* 0x0003600001007983 */ /* 0x000f620000300800 */
[----:B------:R-:W-:-:S03]  /*4280*/  SHF.L.U32 R29, R29, 0x1, RZ ;  /* 0x000000011d1d7819 */ /* 0x000fc600000006ff */
[----:B------:R-:W5:Y:S04]  /*4290*/  LDL.LU R4, [R1+0x35c] ;  /* 0x00035c0001047983 */ /* 0x000f680000300800 */
        /* <DEDUP_REMOVED lines=8> */
[----:B--2---:R0:W-:Y:S04]  /*4320*/  STS.U16 [R29], R2 ;  /* 0x000000021d007388 */ /* 0x0041e80000000400 */
[----:B----4-:R1:W-:Y:S04]  /*4330*/  STS.U16 [R29+0x1000], R9 ;  /* 0x001000091d007388 */ /* 0x0103e80000000400 */
[----:B0-----:R-:W2:Y:S04]  /*4340*/  LDL.LU R2, [R1+0x338] ;  /* 0x0003380001027983 */ /* 0x001ea80000300800 */
[----:B------:R0:W-:Y:S04]  /*4350*/  STS.U16 [R29+0x2000], R5 ;  /* 0x002000051d007388 */ /* 0x0001e80000000400 */
[----:B-1----:R-:W4:Y:S04]  /*4360*/  LDL.LU R9, [R1+0x334] ;  /* 0x0003340001097983 */ /* 0x002f280000300800 */
[----:B0-----:R-:W4:Y:S04]  /*4370*/  LDL.LU R5, [R1+0x330] ;  /* 0x0003300001057983 */ /* 0x001f280000300800 */
[----:B---3--:R0:W-:Y:S04]  /*4380*/  STS.U16 [R29+0xd000], R10 ;  /* 0x00d0000a1d007388 */ /* 0x0081e80000000400 */
[----:B-----5:R1:W-:Y:S04]  /*4390*/  STS.U16 [R29+0x7000], R11 ;  /* 0x0070000b1d007388 */ /* 0x0203e80000000400 */
[----:B0-----:R-:W3:Y:S04]  /*43a0*/  LDL.LU R10, [R1+0x20c] ;  /* 0x00020c00010a7983 */ /* 0x001ee80000300800 */
[----:B-1----:R-:W5:Y:S04]  /*43b0*/  LDL.LU R11, [R1+0x208] ;  /* 0x00020800010b7983 */ /* 0x002f680000300800 */
[----:B------:R0:W-:Y:S04]  /*43c0*/  STS.U16 [R29+0xc000], R3 ;  /* 0x00c000031d007388 */ /* 0x0001e80000000400 */
[----:B------:R1:W-:Y:S01]  /*43d0*/  STS.U16 [R29+0xe000], R8 ;  /* 0x00e000081d007388 */ /* 0x0003e20000000400 */
[----:B0-----:R-:W-:-:S03]  /*43e0*/  LOP3.LUT R3, R29, 0x10, RZ, 0x3c, !PT ;  /* 0x000000101d037812 */ /* 0x001fc600078e3cff */
[----:B------:R-:W-:Y:S04]  /*43f0*/  STS.U16 [R29+0x4000], R25 ;  /* 0x004000191d007388 */ /* 0x000fe80000000400 */
[----:B------:R-:W-:Y:S04]  /*4400*/  STS.U16 [R29+0x8000], R24 ;  /* 0x008000181d007388 */ /* 0x000fe80000000400 */
[----:B------:R-:W-:Y:S04]  /*4410*/  STS.U16 [R29+0x9000], R23 ;  /* 0x009000171d007388 */ /* 0x000fe80000000400 */
[----:B------:R-:W-:Y:S04]  /*4420*/  STS.U16 [R29+0x5000], R22 ;  /* 0x005000161d007388 */ /* 0x000fe80000000400 */
[----:B------:R-:W-:Y:S04]  /*4430*/  STS.U16 [R29+0xa000], R21 ;  /* 0x00a000151d007388 */ /* 0x000fe80000000400 */
[----:B------:R-:W-:Y:S04]  /*4440*/  STS.U16 [R29+0xb000], R20 ;  /* 0x00b000141d007388 */ /* 0x000fe80000000400 */
[----:B------:R-:W-:Y:S04]  /*4450*/  STS.U16 [R29+0x3000], R19 ;  /* 0x003000131d007388 */ /* 0x000fe80000000400 */
[----:B------:R-:W-:Y:S04]  /*4460*/  STS.U16 [R29+0x6000], R18 ;  /* 0x006000121d007388 */ /* 0x000fe80000000400 */
[----:B------:R0:W-:Y:S04]  /*4470*/  STS.U16 [R29+0xf000], R0 ;  /* 0x00f000001d007388 */ /* 0x0001e80000000400 */
[----:B-1----:R-:W5:Y:S04]  /*4480*/  LDL.LU R8, [R1+0x1dc] ;  /* 0x0001dc0001087983 */ /* 0x002f680000300800 */
[----:B------:R1:W-:Y:S04]  /*4490*/  STS.U16 [R3+0x8200], R4 ;  /* 0x0082000403007388 */ /* 0x0003e80000000400 */
[----:B0-----:R-:W5:Y:S04]  /*44a0*/  LDL.LU R0, [R1+0x1d8] ;  /* 0x0001d80001007983 */ /* 0x001f680000300800 */
[----:B------:R-:W-:Y:S04]  /*44b0*/  STS.U16 [R3+0x9200], R17 ;  /* 0x0092001103007388 */ /* 0x000fe80000000400 */
[----:B-1----:R-:W5:Y:S04]  /*44c0*/  LDL.LU R4, [R1+0x3a4] ;  /* 0x0003a40001047983 */ /* 0x002f680000300800 */
[----:B------:R-:W-:Y:S04]  /*44d0*/  STS.U16 [R3+0xa200], R16 ;  /* 0x00a2001003007388 */ /* 0x000fe80000000400 */
[----:B------:R-:W5:Y:S04]  /*44e0*/  LDL.LU R26, [R1+0x1d0] ;  /* 0x0001d000011a7983 */ /* 0x000f680000300800 */
        /* <DEDUP_REMOVED lines=12> */
[----:B------:R-:W5:Y:S04]  /*45b0*/  LDL.LU R19, [R1+0x154] ;  /* 0x0001540001137983 */ /* 0x000f680000300800 */
[----:B------:R-:W5:Y:S04]  /*45c0*/  LDL.LU R18, [R1+0x150] ;  /* 0x0001500001127983 */ /* 0x000f680000300800 */
[----:B--2---:R0:W-:Y:S04]  /*45d0*/  STS.U16 [R3+0x3200], R2 ;  /* 0x0032000203007388 */ /* 0x0041e80000000400 */
[----:B----4-:R-:W-:Y:S04]  /*45e0*/  STS.U16 [R3+0x4200], R9 ;  /* 0x0042000903007388 */ /* 0x010fe80000000400 */
[----:B0-----:R-:W2:Y:S04]  /*45f0*/  LDL.LU R2, [R1+0x12c] ;  /* 0x00012c0001027983 */ /* 0x001ea80000300800 */
[----:B------:R0:W-:Y:S04]  /*4600*/  STS.U16 [R3+0x5200], R5 ;  /* 0x0052000503007388 */ /* 0x0001e80000000400 */
[----:B0-----:R-:W4:Y:S04]  /*4610*/  LDL.LU R5, [R1+0x124] ;  /* 0x0001240001057983 */ /* 0x001f280000300800 */
[----:B------:R-:W4:Y:S04]  /*4620*/  LDL.LU R9, [R1+0x120] ;  /* 0x0001200001097983 */ /* 0x000f280000300800 */
[----:B---3--:R0:W-:Y:S04]  /*4630*/  STS.U16 [R3+0x6200], R10 ;  /* 0x0062000a03007388 */ /* 0x0081e80000000400 */
[----:B-----5:R1:W-:Y:S04]  /*4640*/  STS.U16 [R3+0x7200], R11 ;  /* 0x0072000b03007388 */ /* 0x0203e80000000400 */
[----:B0-----:R-:W3:Y:S04]  /*4650*/  LDL.LU R10, [R1+0x11c] ;  /* 0x00011c00010a7983 */ /* 0x001ee80000300800 */
[----:B-1----:R-:W5:Y:S01]  /*4660*/  LDL.LU R11, [R1+0x118] ;  /* 0x00011800010b7983 */ /* 0x002f620000300800 */
[----:B------:R-:W-:-:S03]  /*4670*/  LOP3.LUT R17, R29, 0x20, RZ, 0x3c, !PT ;  /* 0x000000201d117812 */ /* 0x000fc600078e3cff */
[----:B------:R-:W5:Y:S04]  /*4680*/  LDL.LU R16, [R1+0x10c] ;  /* 0x00010c0001107983 */ /* 0x000f680000300800 */
[----:B------:R-:W5:Y:S04]  /*4690*/  LDL.LU R15, [R1+0x108] ;  /* 0x00010800010f7983 */ /* 0x000f680000300800 */
[----:B------:R-:W5:Y:S04]  /*46a0*/  LDL.LU R14, [R1+0xf4] ;  /* 0x0000f400010e7983 */ /* 0x000f680000300800 */
[----:B------:R-:W5:Y:S04]  /*46b0*/  LDL.LU R13, [R1+0xf0] ;  /* 0x0000f000010d7983 */ /* 0x000f680000300800 */
[----:B------:R-:W5:Y:S04]  /*46c0*/  LDL.LU R12, [R1+0xec] ;  /* 0x0000ec00010c7983 */ /* 0x000f680000300800 */
[----:B------:R-:W-:Y:S04]  /*46d0*/  STS.U16 [R3+0x200], R8 ;  /* 0x0002000803007388 */ /* 0x000fe80000000400 */
[----:B------:R0:W-:Y:S04]  /*46e0*/  STS.U16 [R3+0xf200], R0 ;  /* 0x00f2000003007388 */ /* 0x0001e80000000400 */
[----:B------:R1:W-:Y:S04]  /*46f0*/  STS.U16 [R17+0x1400], R4 ;  /* 0x0014000411007388 */ /* 0x0003e80000000400 */
[----:B0-----:R-:W5:Y:S04]  /*4700*/  LDL.LU R3, [R1+0xe8] ;  /* 0x0000e80001037983 */ /* 0x001f680000300800 */
        /* <DEDUP_REMOVED lines=9> */
[----:B-1----:R-:W5:Y:S04]  /*47a0*/  LDL.LU R4, [R1+0xbc] ;  /* 0x0000bc0001047983 */ /* 0x002f680000300800 */
[----:B------:R-:W-:Y:S04]  /*47b0*/  STS.U16 [R17+0xa400], R21 ;  /* 0x00a4001511007388 */ /* 0x000fe80000000400 */
[----:B------:R-:W-:Y:S04]  /*47c0*/  STS.U16 [R17+0xb400], R20 ;  /* 0x00b4001411007388 */ /* 0x000fe80000000400 */
[----:B------:R-:W-:Y:S04]  /*47d0*/  STS.U16 [R17+0xc400], R19 ;  /* 0x00c4001311007388 */ /* 0x000fe80000000400 */
[----:B------:R-:W-:Y:S04]  /*47e0*/  STS.U16 [R17+0xd400], R18 ;  /* 0x00d4001211007388 */ /* 0x000fe80000000400 */
[----:B--2---:R0:W-:Y:S04]  /*47f0*/  STS.U16 [R17+0xe400], R2 ;  /* 0x00e4000211007388 */ /* 0x0041e80000000400 */
[----:B0-----:R-:W2:Y:S04]  /*4800*/  LDL.LU R2, [R1+0xb8] ;  /* 0x0000b80001027983 */ /* 0x001ea80000300800 */
[----:B----4-:R0:W-:Y:S04]  /*4810*/  STS.U16 [R17+0x4400], R5 ;  /* 0x0044000511007388 */ /* 0x0101e80000000400 */
[----:B0-----:R-:W4:Y:S04]  /*4820*/  LDL.LU R5, [R1+0xb4] ;  /* 0x0000b40001057983 */ /* 0x001f280000300800 */
[----:B------:R0:W-:Y:S04]  /*4830*/  STS.U16 [R17+0x5400], R9 ;  /* 0x0054000911007388 */ /* 0x0001e80000000400 */
[----:B0-----:R-:W4:Y:S04]  /*4840*/  LDL.LU R9, [R1+0xb0] ;  /* 0x0000b00001097983 */ /* 0x001f280000300800 */
[----:B---3--:R0:W-:Y:S04]  /*4850*/  STS.U16 [R17+0x6400], R10 ;  /* 0x0064000a11007388 */ /* 0x0081e80000000400 */
[----:B-----5:R1:W-:Y:S04]  /*4860*/  STS.U16 [R17+0x7400], R11 ;  /* 0x0074000b11007388 */ /* 0x0203e80000000400 */
[----:B0-----:R-:W3:Y:S04]  /*4870*/  LDL.LU R10, [R1+0x9c] ;  /* 0x00009c00010a7983 */ /* 0x001ee80000300800 */
[----:B-1----:R-:W5:Y:S01]  /*4880*/  LDL.LU R11, [R1+0x98] ;  /* 0x00009800010b7983 */ /* 0x002f620000300800 */
[----:B------:R-:W-:-:S03]  /*4890*/  LOP3.LUT R26, R29, 0x30, RZ, 0x3c, !PT ;  /* 0x000000301d1a7812 */ /* 0x000fc600078e3cff */
[----:B------:R-:W-:Y:S04]  /*48a0*/  STS.U16 [R17+0xf400], R16 ;  /* 0x00f4001011007388 */ /* 0x000fe80000000400 */
[----:B------:R-:W-:Y:S04]  /*48b0*/  STS.U16 [R26+0x8600], R15 ;  /* 0x0086000f1a007388 */ /* 0x000fe80000000400 */
[----:B------:R-:W5:Y:S04]  /*48c0*/  LDL.LU R25, [R1+0x90] ;  /* 0x0000900001197983 */ /* 0x000f680000300800 */
[----:B------:R-:W-:Y:S04]  /*48d0*/  STS.U16 [R26+0x9600], R14 ;  /* 0x0096000e1a007388 */ /* 0x000fe80000000400 */
[----:B------:R-:W5:Y:S04]  /*48e0*/  LDL.LU R24, [R1+0x3a8] ;  /* 0x0003a80001187983 */ /* 0x000f680000300800 */
[----:B------:R-:W-:Y:S04]  /*48f0*/  STS.U16 [R26+0xa600], R13 ;  /* 0x00a6000d1a007388 */ /* 0x000fe80000000400 */
[----:B------:R-:W5:Y:S04]  /*4900*/  LDL.LU R23, [R1+0x374] ;  /* 0x0003740001177983 */ /* 0x000f680000300800 */
[----:B------:R0:W-:Y:S04]  /*4910*/  STS.U16 [R26+0xb600], R12 ;  /* 0x00b6000c1a007388 */ /* 0x0001e80000000400 */
[----:B------:R-:W5:Y:S04]  /*4920*/  LDL.LU R22, [R1+0x1b4] ;  /* 0x0001b40001167983 */ /* 0x000f680000300800 */
[----:B------:R-:W5:Y:S04]  /*4930*/  LDL.LU R21, [R1+0x19c] ;  /* 0x00019c0001157983 */ /* 0x000f680000300800 */
[----:B------:R-:W5:Y:S04]  /*4940*/  LDL.LU R20, [R1+0x8c] ;  /* 0x00008c0001147983 */ /* 0x000f680000300800 */
[----:B------:R-:W5:Y:S04]  /*4950*/  LDL.LU R19, [R1+0x74] ;  /* 0x0000740001137983 */ /* 0x000f680000300800 */
[----:B------:R1:W-:Y:S04]  /*4960*/  STS.U16 [R26+0xc600], R3 ;  /* 0x00c600031a007388 */ /* 0x0003e80000000400 */
[----:B------:R-:W5:Y:S04]  /*4970*/  LDL.LU R18, [R1+0x70] ;  /* 0x0000700001127983 */ /* 0x000f680000300800 */
[----:B------:R-:W-:Y:S04]  /*4980*/  STS.U16 [R26+0xd600], R6 ;  /* 0x00d600061a007388 */ /* 0x000fe80000000400 */
[----:B0-----:R-:W5:Y:S04]  /*4990*/  LDL.LU R12, [R1+0x64] ;  /* 0x00006400010c7983 */ /* 0x001f680000300800 */
[----:B------:R-:W-:Y:S01]  /*49a0*/  STS.U16 [R26+0xe600], R7 ;  /* 0x00e600071a007388 */ /* 0x000fe20000000400 */
[----:B------:R-:W-:-:S03]  /*49b0*/  LOP3.LUT R15, R29, 0x40, RZ, 0x3c, !PT ;  /* 0x000000401d0f7812 */ /* 0x000fc600078e3cff */
[----:B-1----:R-:W5:Y:S04]  /*49c0*/  LDL.LU R3, [R1+0x60] ;  /* 0x0000600001037983 */ /* 0x002f680000300800 */
[----:B------:R-:W-:Y:S04]  /*49d0*/  STS.U16 [R26+0x600], R8 ;  /* 0x000600081a007388 */ /* 0x000fe80000000400 */
[----:B------:R0:W-:Y:S04]  /*49e0*/  STS.U16 [R26+0x1600], R0 ;  /* 0x001600001a007388 */ /* 0x0001e80000000400 */
[----:B------:R1:W-:Y:S04]  /*49f0*/  STS.U16 [R26+0x2600], R4 ;  /* 0x002600041a007388 */ /* 0x0003e80000000400 */
[----:B0-----:R-:W5:Y:S04]  /*4a00*/  LDL.LU R0, [R1+0x54] ;  /* 0x0000540001007983 */ /* 0x001f680000300800 */
[----:B-1----:R-:W5:Y:S04]  /*4a10*/  LDL.LU R4, [R1+0x50] ;  /* 0x0000500001047983 */ /* 0x002f680000300800 */
[----:B--2---:R-:W-:Y:S04]  /*4a20*/  STS.U16 [R26+0x3600], R2 ;  /* 0x003600021a007388 */ /* 0x004fe80000000400 */
[----:B----4-:R0:W-:Y:S04]  /*4a30*/  STS.U16 [R26+0x4600], R5 ;  /* 0x004600051a007388 */ /* 0x0101e80000000400 */
[----:B0-----:R-:W2:Y:S04]  /*4a40*/  LDL.LU R5, [R1+0x4c] ;  /* 0x00004c0001057983 */ /* 0x001ea80000300800 */
[----:B------:R-:W4:Y:S04]  /*4a50*/  LDL.LU R29, [R1+0x6c] ;  /* 0x00006c00011d7983 */ /* 0x000f280000300800 */
[----:B------:R-:W2:Y:S04]  /*4a60*/  LDL.LU R17, [R1+0x44] ;  /* 0x0000440001117983 */ /* 0x000ea80000300800 */
[----:B------:R-:W2:Y:S04]  /*4a70*/  LDL.LU R16, [R1+0x40] ;  /* 0x0000400001107983 */ /* 0x000ea80000300800 */
[----:B------:R-:W2:Y:S04]  /*4a80*/  LDL.LU R14, [R1+0x3c] ;  /* 0x00003c00010e7983 */ /* 0x000ea80000300800 */
[----:B------:R-:W2:Y:S04]  /*4a90*/  LDL.LU R13, [R1+0x3ac] ;  /* 0x0003ac00010d7983 */ /* 0x000ea80000300800 */
[----:B------:R-:W2:Y:S04]  /*4aa0*/  LDL.LU R6, [R1+0x1b0] ;  /* 0x0001b00001067983 */ /* 0x000ea80000300800 */
[----:B------:R-:W2:Y:S04]  /*4ab0*/  LDL.LU R7, [R1+0x128] ;  /* 0x0001280001077983 */ /* 0x000ea80000300800 */
[----:B------:R-:W2:Y:S04]  /*4ac0*/  LDL.LU R8, [R1+0x30] ;  /* 0x0000300001087983 */ /* 0x000ea80000300800 */
[----:B------:R0:W-:Y:S04]  /*4ad0*/  STS.U16 [R26+0x5600], R9 ;  /* 0x005600091a007388 */ /* 0x0001e80000000400 */
[----:B------:R-:W2:Y:S04]  /*4ae0*/  LDL.LU R2, [R1+0x2c] ;  /* 0x00002c0001027983 */ /* 0x000ea80000300800 */
[----:B0-----:R-:W2:Y:S04]  /*4af0*/  LDL.LU R9, [R1+0x28] ;  /* 0x0000280001097983 */ /* 0x001ea80000300800 */
[----:B---3--:R0:W-:Y:S04]  /*4b00*/  STS.U16 [R26+0x6600], R10 ;  /* 0x0066000a1a007388 */ /* 0x0081e80000000400 */
[----:B-----5:R1:W-:Y:S04]  /*4b10*/  STS.U16 [R26+0x7600], R11 ;  /* 0x0076000b1a007388 */ /* 0x0203e80000000400 */
[----:B0-----:R-:W3:Y:S04]  /*4b20*/  LDL.LU R10, [R1+0x24] ;  /* 0x00002400010a7983 */ /* 0x001ee80000300800 */
[----:B-1----:R-:W5:Y:S04]  /*4b30*/  LDL.LU R11, [R1+0x20] ;  /* 0x00002000010b7983 */ /* 0x002f680000300800 */
[----:B------:R0:W-:Y:S04]  /*4b40*/  STS.U16 [R26+0xf600], R25 ;  /* 0x00f600191a007388 */ /* 0x0001e80000000400 */
[----:B------:R1:W-:Y:S04]  /*4b50*/  STS.U16 [R15+0x2800], R24 ;  /* 0x002800180f007388 */ /* 0x0003e80000000400 */
[----:B0-----:R-:W3:Y:S04]  /*4b60*/  LDL.LU R26, [R1+0xc64] ;  /* 0x000c6400011a7983 */ /* 0x001ee80000300800 */
[----:B------:R0:W-:Y:S04]  /*4b70*/  STS.U16 [R15+0x3800], R23 ;  /* 0x003800170f007388 */ /* 0x0001e80000000400 */
[----:B------:R-:W3:Y:S04]  /*4b80*/  LDL.LU R25, [R1+0xc60] ;  /* 0x000c600001197983 */ /* 0x000ee80000300800 */
[----:B------:R0:W-:Y:S04]  /*4b90*/  STS.U16 [R15+0x4800], R22 ;  /* 0x004800160f007388 */ /* 0x0001e80000000400 */
[----:B------:R0:W-:Y:S04]  /*4ba0*/  STS.U16 [R15+0x6800], R21 ;  /* 0x006800150f007388 */ /* 0x0001e80000000400 */
[----:B------:R0:W-:Y:S04]  /*4bb0*/  STS.U16 [R15+0x1800], R20 ;  /* 0x001800140f007388 */ /* 0x0001e80000000400 */
[----:B------:R0:W-:Y:S04]  /*4bc0*/  STS.U16 [R15+0x5800], R19 ;  /* 0x005800130f007388 */ /* 0x0001e80000000400 */
[----:B-1----:R-:W3:Y:S04]  /*4bd0*/  LDL.LU R24, [R1+0xc5c] ;  /* 0x000c5c0001187983 */ /* 0x002ee80000300800 */
[----:B------:R1:W-:Y:S04]  /*4be0*/  STS.U16 [R15+0x7800], R18 ;  /* 0x007800120f007388 */ /* 0x0003e80000000400 */
[----:B0-----:R-:W3:Y:S04]  /*4bf0*/  LDL.LU R23, [R1+0xc58] ;  /* 0x000c580001177983 */ /* 0x001ee80000300800 */
[----:B------:R-:W3:Y:S04]  /*4c00*/  LDL.LU R22, [R1+0xc54] ;  /* 0x000c540001167983 */ /* 0x000ee80000300800 */
[----:B------:R-:W3:Y:S04]  /*4c10*/  LDL.LU R21, [R1+0xc50] ;  /* 0x000c500001157983 */ /* 0x000ee80000300800 */
[----:B------:R-:W3:Y:S04]  /*4c20*/  LDL.LU R20, [R1+0xc4c] ;  /* 0x000c4c0001147983 */ /* 0x000ee80000300800 */
[----:B------:R-:W3:Y:S04]  /*4c30*/  LDL.LU R19, [R1+0xc48] ;  /* 0x000c480001137983 */ /* 0x000ee80000300800 */
[----:B-1----:R-:W3:Y:S04]  /*4c40*/  LDL.LU R18, [R1+0xc44] ;  /* 0x000c440001127983 */ /* 0x002ee80000300800 */
[----:B----4-:R0:W-:Y:S04]  /*4c50*/  STS.U16 [R15+0x800], R29 ;  /* 0x0008001d0f007388 */ /* 0x0101e80000000400 */
[----:B0-----:R-:W0:Y:S04]  /*4c60*/  S2R R29, SR_TID.X ;  /* 0x00000000001d7919 */ /* 0x001e280000002100 */
[----:B------:R1:W-:Y:S01]  /*4c70*/  STS.U16 [R15+0x8800], R12 ;  /* 0x0088000c0f007388 */ /* 0x0003e20000000400 */
[----:B0-----:R-:W-:-:S05]  /*4c80*/  LOP3.LUT R29, R29, 0xff, RZ, 0xc0, !PT ;  /* 0x000000ff1d1d7812 */ /* 0x001fca00078ec0ff */
[----:B------:R-:W-:-:S05]  /*4c90*/  IMAD.SHL.U32 R29, R29, 0x2, RZ ;  /* 0x000000021d1d7824 */ /* 0x000fca00078e00ff */
[----:B-1----:R-:W-:Y:S02]  /*4ca0*/  LOP3.LUT R12, R29, 0x50, RZ, 0x3c, !PT ;  /* 0x000000501d0c7812 */ /* 0x002fe400078e3cff */
[----:B------:R-:W4:Y:S04]  /*4cb0*/  LDL.LU R29, [R1+0x14] ;  /* 0x00001400011d7983 */ /* 0x000f280000300800 */
[----:B------:R0:W-:Y:S04]  /*4cc0*/  STS.U16 [R15+0x9800], R3 ;  /* 0x009800030f007388 */ /* 0x0001e80000000400 */
[----:B------:R1:W-:Y:S04]  /*4cd0*/  STS.U16 [R15+0xa800], R0 ;  /* 0x00a800000f007388 */ /* 0x0003e80000000400 */
[----:B------:R2:W-:Y:S04]  /*4ce0*/  STS.U16 [R15+0xb800], R4 ;  /* 0x00b800040f007388 */ /* 0x0005e80000000400 */
[----:B0-----:R-:W4:Y:S04]  /*4cf0*/  LDL.LU R3, [R1+0x94] ;  /* 0x0000940001037983 */ /* 0x001f280000300800 */
[----:B-1----:R-:W4:Y:S04]  /*4d00*/  LDL.LU R0, [R1+0x34] ;  /* 0x0000340001007983 */ /* 0x002f280000300800 */
[----:B--2---:R0:W-:Y:S04]  /*4d10*/  STS.U16 [R15+0xc800], R5 ;  /* 0x00c800050f007388 */ /* 0x0041e80000000400 */
[----:B------:R-:W2:Y:S04]  /*4d20*/  LDL.LU R4, [R1+0x88] ;  /* 0x0000880001047983 */ /* 0x000ea80000300800 */
[----:B------:R1:W-:Y:S04]  /*4d30*/  STS.U16 [R15+0xd800], R17 ;  /* 0x00d800110f007388 */ /* 0x0003e80000000400 */
[----:B0-----:R-:W2:Y:S04]  /*4d40*/  LDL.LU R5, [R1+0x18] ;  /* 0x0000180001057983 */ /* 0x001ea80000300800 */
[----:B------:R0:W-:Y:S04]  /*4d50*/  STS.U16 [R15+0xe800], R16 ;  /* 0x00e800100f007388 */ /* 0x0001e80000000400 */
[----:B-1----:R-:W2:Y:S04]  /*4d60*/  LDL.LU R17, [R1+0xc40] ;  /* 0x000c400001117983 */ /* 0x002ea80000300800 */
[----:B------:R1:W-:Y:S04]  /*4d70*/  STS.U16 [R15+0xf800], R14 ;  /* 0x00f8000e0f007388 */ /* 0x0003e80000000400 */
[----:B0-----:R-:W2:Y:S04]  /*4d80*/  LDL.LU R16, [R1+0xc3c] ;  /* 0x000c3c0001107983 */ /* 0x001ea80000300800 */
[----:B------:R0:W-:Y:S04]  /*4d90*/  STS.U16 [R12+0xa00], R13 ;  /* 0x000a000d0c007388 */ /* 0x0001e80000000400 */
[----:B-1----:R-:W2:Y:S04]  /*4da0*/  LDL.LU R15, [R1+0xc38] ;  /* 0x000c3800010f7983 */ /* 0x002ea80000300800 */
[----:B------:R-:W2:Y:S04]  /*4db0*/  LDL.LU R14, [R1+0xc34] ;  /* 0x000c3400010e7983 */ /* 0x000ea80000300800 */
[----:B0-----:R-:W2:Y:S04]  /*4dc0*/  LDL.LU R13, [R1+0xc30] ;  /* 0x000c3000010d7983 */ /* 0x001ea80000300800 */
[----:B------:R0:W-:Y:S04]  /*4dd0*/  STS.U16 [R12+0x1a00], R6 ;  /* 0x001a00060c007388 */ /* 0x0001e80000000400 */
[----:B------:R1:W-:Y:S04]  /*4de0*/  STS.U16 [R12+0x2a00], R7 ;  /* 0x002a00070c007388 */ /* 0x0003e80000000400 */
[----:B------:R3:W-:Y:S04]  /*4df0*/  STS.U16 [R12+0x3a00], R8 ;  /* 0x003a00080c007388 */ /* 0x0007e80000000400 */
[----:B0-----:R-:W2:Y:S04]  /*4e00*/  LDL.LU R6, [R1+0xc2c] ;  /* 0x000c2c0001067983 */ /* 0x001ea80000300800 */
[----:B-1----:R-:W2:Y:S04]  /*4e10*/  LDL.LU R7, [R1+0xc28] ;  /* 0x000c280001077983 */ /* 0x002ea80000300800 */
[----:B---3--:R-:W3:Y:S04]  /*4e20*/  LDL.LU R8, [R1+0xc24] ;  /* 0x000c240001087983 */ /* 0x008ee80000300800 */
[----:B------:R0:W-:Y:S04]  /*4e30*/  STS.U16 [R12+0x4a00], R2 ;  /* 0x004a00020c007388 */ /* 0x0001e80000000400 */
[----:B------:R1:W-:Y:S04]  /*4e40*/  STS.U16 [R12+0x5a00], R9 ;  /* 0x005a00090c007388 */ /* 0x0003e80000000400 */
[----:B------:R5:W-:Y:S04]  /*4e50*/  STS.U16 [R12+0x6a00], R10 ;  /* 0x006a000a0c007388 */ /* 0x000be80000000400 */
[----:B0-----:R-:W2:Y:S04]  /*4e60*/  LDL.LU R2, [R1+0xc20] ;  /* 0x000c200001027983 */ /* 0x001ea80000300800 */
[----:B-1----:R-:W2:Y:S04]  /*4e70*/  LDL.LU R9, [R1+0xc1c] ;  /* 0x000c1c0001097983 */ /* 0x002ea80000300800 */
[----:B-----5:R-:W5:Y:S04]  /*4e80*/  LDL.LU R10, [R1+0xc18] ;  /* 0x000c1800010a7983 */ /* 0x020f680000300800 */
[----:B------:R0:W-:Y:S04]  /*4e90*/  STS.U16 [R12+0x7a00], R11 ;  /* 0x007a000b0c007388 */ /* 0x0001e80000000400 */
[----:B0-----:R-:W2:Y:S04]  /*4ea0*/  LDL.LU R11, [R1+0xc14] ;  /* 0x000c1400010b7983 */ /* 0x001ea80000300800 */
[----:B----4-:R0:W-:Y:S04]  /*4eb0*/  STS.U16 [R12+0x8a00], R29 ;  /* 0x008a001d0c007388 */ /* 0x0101e80000000400 */
[----:B0-----:R-:W0:Y:S02]  /*4ec0*/  S2R R29, SR_TID.X ;  /* 0x00000000001d7919 */ /* 0x001e240000002100 */
[----:B0-----:R-:W-:-:S04]  /*4ed0*/  LOP3.LUT R29, R29, 0xff, RZ, 0xc0, !PT ;  /* 0x000000ff1d1d7812 */ /* 0x001fc800078ec0ff */
[----:B------:R-:W-:Y:S01]  /*4ee0*/  SHF.L.U32 R29, R29, 0x1, RZ ;  /* 0x000000011d1d7819 */ /* 0x000fe200000006ff */
[----:B--2---:R0:W-:Y:S04]  /*4ef0*/  STS.U16 [R12+0x9a00], R11 ;  /* 0x009a000b0c007388 */ /* 0x0041e80000000400 */
[----:B-----5:R1:W-:Y:S04]  /*4f00*/  STS.U16 [R12+0xaa00], R10 ;  /* 0x00aa000a0c007388 */ /* 0x0203e80000000400 */
[----:B------:R2:W-:Y:S04]  /*4f10*/  STS.U16 [R12+0xba00], R9 ;  /* 0x00ba00090c007388 */ /* 0x0005e80000000400 */
[----:B0-----:R-:W4:Y:S04]  /*4f20*/  LDL.LU R11, [R1] ;  /* 0x00000000010b7983 */ /* 0x001f280000300800 */
[----:B-1----:R-:W5:Y:S01]  /*4f30*/  LDL.LU R10, [R1+0x4] ;  /* 0x00000400010a7983 */ /* 0x002f620000300800 */
[----:B--2---:R-:W-:-:S03]  /*4f40*/  LOP3.LUT R9, R29, 0x60, RZ, 0x3c, !PT ;  /* 0x000000601d097812 */ /* 0x004fc600078e3cff */
[----:B------:R-:W2:Y:S04]  /*4f50*/  LDL.LU R29, [R1+0x68] ;  /* 0x00006800011d7983 */ /* 0x000ea80000300800 */
[----:B------:R0:W-:Y:S04]  /*4f60*/  STS.U16 [R12+0xca00], R2 ;  /* 0x00ca00020c007388 */ /* 0x0001e80000000400 */
[----:B---3--:R1:W-:Y:S04]  /*4f70*/  STS.U16 [R12+0xda00], R8 ;  /* 0x00da00080c007388 */ /* 0x0083e80000000400 */
[----:B------:R3:W-:Y:S04]  /*4f80*/  STS.U16 [R12+0xea00], R7 ;  /* 0x00ea00070c007388 */ /* 0x0007e80000000400 */
[----:B0-----:R-:W4:Y:S04]  /*4f90*/  LDL.LU R2, [R1+0x8] ;  /* 0x0000080001027983 */ /* 0x001f280000300800 */
[----:B-1----:R-:W4:Y:S04]  /*4fa0*/  LDL.LU R8, [R1+0x1c] ;  /* 0x00001c0001087983 */ /* 0x002f280000300800 */
[----:B---3--:R-:W3:Y:S04]  /*4fb0*/  LDL.LU R7, [R1+0x38] ;  /* 0x0000380001077983 */ /* 0x008ee80000300800 */
[----:B------:R0:W-:Y:S04]  /*4fc0*/  STS.U16 [R12+0xfa00], R6 ;  /* 0x00fa00060c007388 */ /* 0x0001e80000000400 */
[----:B------:R1:W-:Y:S04]  /*4fd0*/  STS.U16 [R9+0xc00], R3 ;  /* 0x000c000309007388 */ /* 0x0003e80000000400 */
[----:B------:R1:W-:Y:S04]  /*4fe0*/  STS.U16 [R9+0x1c00], R0 ;  /* 0x001c000009007388 */ /* 0x0003e80000000400 */
[----:B0-----:R-:W3:Y:S04]  /*4ff0*/  LDL.LU R12, [R1+0xc10] ;  /* 0x000c1000010c7983 */ /* 0x001ee80000300800 */
[----:B------:R-:W4:Y:S04]  /*5000*/  LDL.LU R6, [R1+0x48] ;  /* 0x0000480001067983 */ /* 0x000f280000300800 */
[----:B-1----:R-:W5:Y:S04]  /*5010*/  LDL.LU R3, [R1+0xc0c] ;  /* 0x000c0c0001037983 */ /* 0x002f680000300800 */
[----:B------:R-:W5:Y:S04]  /*5020*/  LDL.LU R0, [R1+0xc08] ;  /* 0x000c080001007983 */ /* 0x000f680000300800 */
[----:B------:R0:W-:Y:S04]  /*5030*/  STS.U16 [R9+0x2c00], R4 ;  /* 0x002c000409007388 */ /* 0x0001e80000000400 */
[----:B------:R1:W-:Y:S04]  /*5040*/  STS.U16 [R9+0x3c00], R5 ;  /* 0x003c000509007388 */ /* 0x0003e80000000400 */
[----:B0-----:R-:W5:Y:S04]  /*5050*/  LDL.LU R4, [R1+0xc04] ;  /* 0x000c040001047983 */ /* 0x001f680000300800 */
[----:B-1----:R-:W5:Y:S04]  /*5060*/  LDL.LU R5, [R1+0xc00] ;  /* 0x000c000001057983 */ /* 0x002f680000300800 */
[----:B------:R-:W-:Y:S04]  /*5070*/  STS.U16 [R9+0xac00], R13 ;  /* 0x00ac000d09007388 */ /* 0x000fe80000000400 */
[----:B------:R-:W-:Y:S04]  /*5080*/  STS.U16 [R9+0xbc00], R15 ;  /* 0x00bc000f09007388 */ /* 0x000fe80000000400 */
[----:B------:R-:W-:Y:S04]  /*5090*/  STS.U16 [R9+0xcc00], R16 ;  /* 0x00cc001009007388 */ /* 0x000fe80000000400 */
[----:B------:R-:W-:Y:S04]  /*50a0*/  STS.U16 [R9+0xdc00], R18 ;  /* 0x00dc001209007388 */ /* 0x000fe80000000400 */
[----:B------:R-:W-:Y:S04]  /*50b0*/  STS.U16 [R9+0xec00], R19 ;  /* 0x00ec001309007388 */ /* 0x000fe80000000400 */
[----:B------:R-:W-:Y:S04]  /*50c0*/  STS.U16 [R9+0xfc00], R20 ;  /* 0x00fc001409007388 */ /* 0x000fe80000000400 */
[----:B--2---:R0:W-:Y:S04]  /*50d0*/  STS.U16 [R9+0x4c00], R29 ;  /* 0x004c001d09007388 */ /* 0x0041e80000000400 */
[----:B0-----:R-:W0:Y:S02]  /*50e0*/  S2R R29, SR_TID.X ;  /* 0x00000000001d7919 */ /* 0x001e240000002100 */
[----:B0-----:R-:W-:-:S05]  /*50f0*/  LOP3.LUT R29, R29, 0xff, RZ, 0xc0, !PT ;  /* 0x000000ff1d1d7812 */ /* 0x001fca00078ec0ff */
[----:B------:R-:W-:Y:S01]  /*5100*/  IMAD.SHL.U32 R29, R29, 0x2, RZ ;  /* 0x000000021d1d7824 */ /* 0x000fe200078e00ff */
[----:B---3--:R-:W-:Y:S04]  /*5110*/  STS.U16 [R9+0x9c00], R12 ;  /* 0x009c000c09007388 */ /* 0x008fe80000000400 */
[----:B------:R-:W-:Y:S01]  /*5120*/  LOP3.LUT R29, R29, 0x70, RZ, 0x3c, !PT ;  /* 0x000000701d1d7812 */ /* 0x000fe200078e3cff */
[----:B----4-:R-:W-:Y:S04]  /*5130*/  STS.U16 [R9+0x6c00], R6 ;  /* 0x006c000609007388 */ /* 0x010fe80000000400 */
[----:B-----5:R0:W-:Y:S02]  /*5140*/  STS.U16 [R9+0x8c00], R3 ;  /* 0x008c000309007388 */ /* 0x0201e40000000400 */
[----:B0-----:R-:W-:-:S02]  /*5150*/  MOV R3, 0xff800000 ;  /* 0xff80000000037802 */ /* 0x001fc40000000f00 */
[----:B------:R-:W-:Y:S04]  /*5160*/  STS.U16 [R9+0x7c00], R4 ;  /* 0x007c000409007388 */ /* 0x000fe80000000400 */
[----:B------:R-:W-:Y:S04]  /*5170*/  STS.U16 [R9+0x5c00], R5 ;  /* 0x005c000509007388 */ /* 0x000fe80000000400 */
[----:B------:R0:W-:Y:S04]  /*5180*/  STS.U16 [R29+0x2e00], R2 ;  /* 0x002e00021d007388 */ /* 0x0001e80000000400 */
[----:B------:R1:W-:Y:S01]  /*5190*/  STS.U16 [R29+0xfe00], R0 ;  /* 0x00fe00001d007388 */ /* 0x0003e20000000400 */
[----:B0-----:R-:W-:Y:S01]  /*51a0*/  MOV R2, 0x3f800000 ;  /* 0x3f80000000027802 */ /* 0x001fe20000000f00 */
[----:B-1----:R-:W-:-:S04]  /*51b0*/  IMAD.MOV.U32 R0, RZ, RZ, -0x800000 ;  /* 0xff800000ff007424 */ /* 0x002fc800078e00ff */
[----:B------:R0:W-:Y:S04]  /*51c0*/  STL [R1+0x7e0], R2 ;  /* 0x0007e00201007387 */ /* 0x0001e80000100800 */
[----:B------:R-:W-:Y:S01]  /*51d0*/  STL [R1+0x318], R0 ;  /* 0x0003180001007387 */ /* 0x000fe20000100800 */
[----:B0-----:R-:W-:-:S03]  /*51e0*/  IMAD.MOV.U32 R2, RZ, RZ, -0x800000 ;  /* 0xff800000ff027424 */ /* 0x001fc600078e00ff */
[----:B------:R0:W-:Y:S04]  /*51f0*/  STL [R1+0x31c], R3 ;  /* 0x00031c0301007387 */ /* 0x0001e80000100800 */
[----:B------:R1:W-:Y:S04]  /*5200*/  STL [R1+0x320], R2 ;  /* 0x0003200201007387 */ /* 0x0003e80000100800 */
[----:B------:R2:W-:Y:S01]  /*5210*/  STL [R1+0x324], R0 ;  /* 0x0003240001007387 */ /* 0x0005e20000100800 */
[----:B0-----:R-:W-:Y:S01]  /*5220*/  MOV R3, 0x3f800000 ;  /* 0x3f80000000037802 */ /* 0x001fe20000000f00 */
[----:B-1----:R-:W-:-:S04]  /*5230*/  IMAD.MOV.U32 R2, RZ, RZ, 0x3f800000 ;  /* 0x3f800000ff027424 */ /* 0x002fc800078e00ff */
[----:B------:R-:W-:Y:S01]  /*5240*/  STL [R1+0x7e4], R3 ;  /* 0x0007e40301007387 */ /* 0x000fe20000100800 */
[----:B--2---:R-:W-:-:S03]  /*5250*/  MOV R0, 0x3f800000 ;  /* 0x3f80000000007802 */ /* 0x004fc60000000f00 */
[----:B------:R-:W-:Y:S04]  /*5260*/  STL [R1+0x7e8], R2 ;  /* 0x0007e80201007387 */ /* 0x000fe80000100800 */
[----:B------:R-:W-:Y:S04]  /*5270*/  STL [R1+0x790], RZ ;  /* 0x000790ff01007387 */ /* 0x000fe80000100800 */
[----:B------:R0:W-:Y:S04]  /*5280*/  STL [R1+0x7ec], R0 ;  /* 0x0007ec0001007387 */ /* 0x0001e80000100800 */
[----:B------:R1:W-:Y:S04]  /*5290*/  STL [R1+0x794], RZ ;  /* 0x000794ff01007387 */ /* 0x0003e80000100800 */
        /* <DEDUP_REMOVED lines=122> */
[----:B------:R-:W0:Y:S04]  /*5a40*/  S2R R12, SR_TID.X ;  /* 0x00000000000c7919 */ /* 0x000e280000002100 */
[----:B------:R1:W-:Y:S04]  /*5a50*/  STL [R1+0x6e0], RZ ;  /* 0x0006e0ff01007387 */ /* 0x0003e80000100800 */
[----:B------:R1:W-:Y:S04]  /*5a60*/  STL [R1+0x6e4], RZ ;  /* 0x0006e4ff01007387 */ /* 0x0003e80000100800 */
[----:B------:R1:W-:Y:S04]  /*5a70*/  STL [R1+0x6e8], RZ ;  /* 0x0006e8ff01007387 */ /* 0x0003e80000100800 */
[----:B------:R1:W-:Y:S04]  /*5a80*/  STS.U16 [R29+0xe00], R7 ;  /* 0x000e00071d007388 */ /* 0x0003e80000000400 */
        /* <DEDUP_REMOVED lines=13> */
[----:B------:R1:W-:Y:S01]  /*5b60*/  STL [R1+0x6ec], RZ ;  /* 0x0006ecff01007387 */ /* 0x0003e20000100800 */
[----:B0-----:R-:W-:Y:S01]  /*5b70*/  IMAD.SHL.U32 R0, R12, 0x2, RZ ;  /* 0x000000020c007824 */ /* 0x001fe200078e00ff */
[----:B------:R-:W-:Y:S05]  /*5b80*/  @!P0 BRA `(.L_x_0) ;  /* 0x0002c8a000008947 */ /* 0x000fea0003800000 */
[----:B------:R-:W-:Y:S01]  /*5b90*/  SHF.R.U32.HI R4, RZ, 0x7, R12 ;  /* 0x00000007ff047819 */ /* 0x000fe2000001160c */
[----:B-1----:R-:W0:Y:S01]  /*5ba0*/  S2R R7, SR_CTAID.Y ;  /* 0x0000000000077919 */ /* 0x002e220000002600 */
[----:B------:R-:W-:Y:S01]  /*5bb0*/  MOV R2, c[0x0][0x1a4] ;  /* 0x0000690000027a02 */ /* 0x000fe20000000f00 */
[----:B------:R-:W-:Y:S01]  /*5bc0*/  IMAD.SHL.U32 R14, R12, 0x100, RZ ;  /* 0x000001000c0e7824 */ /* 0x000fe200078e00ff */
[----:B------:R-:W-:-:S02]  /*5bd0*/  SGXT.U32 R4, R4, 0x1 ;  /* 0x000000010404781a */ /* 0x000fc40000000000 */
[C---:B------:R-:W-:Y:S02]  /*5be0*/  LOP3.LUT R19, R12.reuse, 0x7f, RZ, 0xc0, !PT ;  /* 0x0000007f0c137812 */ /* 0x040fe400078ec0ff */
[----:B------:R-:W-:Y:S01]  /*5bf0*/  LOP3.LUT P0, RZ, R12, 0x80, RZ, 0xc0, !PT ;  /* 0x000000800cff7812 */ /* 0x000fe2000780c0ff */
[----:B------:R-:W-:Y:S01]  /*5c00*/  IMAD R25, R4, c[0x0][0x1a4], RZ ;  /* 0x0000690004197a24 */ /* 0x000fe200078e02ff */
[----:B------:R-:W-:Y:S01]  /*5c10*/  LOP3.LUT R5, R0, 0x10, RZ, 0xc0, !PT ;  /* 0x0000001000057812 */ /* 0x000fe200078ec0ff */
[C---:B------:R-:W-:Y:S01]  /*5c20*/  IMAD.SHL.U32 R0, R19.reuse, 0x2, RZ ;  /* 0x0000000213007824 */ /* 0x040fe200078e00ff */
[----:B------:R-:W-:Y:S01]  /*5c30*/  SEL R3, RZ, 0x110, !P0 ;  /* 0x00000110ff037807 */ /* 0x000fe20004000000 */
[----:B------:R-:W-:Y:S01]  /*5c40*/  IMAD R22, R2, 0x2, R25 ;  /* 0x0000000202167824 */ /* 0x000fe200078e0219 */
[----:B------:R-:W-:Y:S01]  /*5c50*/  LOP3.LUT R6, R12, 0x7, RZ, 0xc0, !PT ;  /* 0x000000070c067812 */ /* 0x000fe200078ec0ff */
[----:B------:R-:W-:Y:S01]  /*5c60*/  IMAD R20, R19, c[0x0][0x1a8], RZ ;  /* 0x00006a0013147a24 */ /* 0x000fe200078e02ff */
[----:B------:R-:W-:Y:S01]  /*5c70*/  LOP3.LUT R11, R3, R0, RZ, 0x3c, !PT ;  /* 0x00000000030b7212 */ /* 0x000fe200078e3cff */
[----:B------:R-:W-:Y:S01]  /*5c80*/  IMAD R19, R19, c[0x0][0x1b4], RZ ;  /* 0x00006d0013137a24 */ /* 0x000fe200078e02ff */
[----:B------:R-:W-:Y:S01]  /*5c90*/  LEA R24, R2, R22, 0x1 ;  /* 0x0000001602187211 */ /* 0x000fe200078e08ff */
[----:B------:R-:W-:Y:S01]  /*5ca0*/  IMAD R6, R6, 0x210, RZ ;  /* 0x0000021006067824 */ /* 0x000fe200078e02ff */
[----:B------:R-:W-:Y:S01]  /*5cb0*/  LOP3.LUT R5, R5, 0xe0, R12, 0xf8, !PT ;  /* 0x000000e005057812 */ /* 0x000fe200078ef80c */
[----:B------:R1:W-:Y:S01]  /*5cc0*/  STL [R1+0x48c], R11 ;  /* 0x00048c0b01007387 */ /* 0x0003e20000100800 */
[----:B------:R-:W-:Y:S01]  /*5cd0*/  LOP3.LUT R14, R14, 0x1000, RZ, 0xc0, !PT ;  /* 0x000010000e0e7812 */ /* 0x000fe200078ec0ff */
[----:B------:R-:W-:Y:S01]  /*5ce0*/  IMAD R23, R2, 0x2, R24 ;  /* 0x0000000202177824 */ /* 0x000fe200078e0218 */
[----:B------:R-:W-:Y:S01]  /*5cf0*/  LOP3.LUT R0, R6, R5, RZ, 0x3c, !PT ;  /* 0x0000000506007212 */ /* 0x000fe200078e3cff */
[C---:B0-----:R-:W-:Y:S01]  /*5d00*/  IMAD R3, R7.reuse, c[0x0][0x1a0], RZ ;  /* 0x0000680007037a24 */ /* 0x041fe200078e02ff */
[----:B------:R-:W-:Y:S01]  /*5d10*/  SHF.L.U32 R17, R20, 0x1, RZ ;  /* 0x0000000114117819 */ /* 0x000fe200000006ff */
[----:B------:R-:W-:Y:S01]  /*5d20*/  IMAD R7, R7, c[0x0][0x1b0], RZ ;  /* 0x00006c0007077a24 */ /* 0x000fe200078e02ff */
[----:B------:R-:W-:Y:S01]  /*5d30*/  LEA R21, R2, R23, 0x1 ;  /* 0x0000001702157211 */ /* 0x000fe200078e08ff */
[----:B------:R-:W-:-:S02]  /*5d40*/  IMAD.SHL.U32 R6, R3, 0x2, RZ ;  /* 0x0000000203067824 */ /* 0x000fc400078e00ff */
[----:B------:R-:W-:Y:S01]  /*5d50*/  IMAD.SHL.U32 R15, R19, 0x2, RZ ;  /* 0x00000002130f7824 */ /* 0x000fe200078e00ff */
[----:B------:R-:W-:Y:S01]  /*5d60*/  SHF.L.U32 R5, R7, 0x1, RZ ;  /* 0x0000000107057819 */ /* 0x000fe200000006ff */
[----:B------:R-:W-:Y:S01]  /*5d70*/  IMAD R8, R2, 0x2, R21 ;  /* 0x0000000202087824 */ /* 0x000fe200078e0215 */
[----:B------:R-:W-:Y:S01]  /*5d80*/  IADD3 R6, P0, P1, R17, c[0x0][0x168], R6 ;  /* 0x00005a0011067a10 */ /* 0x000fe2000791e006 */
[----:B------:R-:W-:Y:S01]  /*5d90*/  IMAD.IADD R0, R14, 0x1, R0 ;  /* 0x000000010e007824 */ /* 0x000fe200078e0200 */
[----:B------:R-:W-:Y:S01]  /*5da0*/  IADD3 R5, P2, P3, R15, c[0x0][0x170], R5 ;  /* 0x00005c000f057a10 */ /* 0x000fe20007b5e005 */
[----:B------:R-:W-:Y:S01]  /*5db0*/  IMAD.HI R3, R3, 0x2, RZ ;  /* 0x0000000203037827 */ /* 0x000fe200078e02ff */
[----:B------:R-:W-:-:S03]  /*5dc0*/  LEA R9, R2, R8, 0x1 ;  /* 0x0000000802097211 */ /* 0x000fc600078e08ff */
[----:B------:R-:W-:Y:S01]  /*5dd0*/  IMAD.HI R7, R7, 0x2, RZ ;  /* 0x0000000207077827 */ /* 0x000fe200078e02ff */
[----:B------:R-:W-:-:S03]  /*5de0*/  LEA R18, R2, R9, 0x1 ;  /* 0x0000000902127211 */ /* 0x000fc600078e08ff */
[----:B------:R-:W-:-:S04]  /*5df0*/  IMAD.HI R20, R20, 0x2, RZ ;  /* 0x0000000214147827 */ /* 0x000fc800078e02ff */
[----:B------:R-:W-:Y:S01]  /*5e00*/  IMAD R10, R2, 0x2, R18 ;  /* 0x00000002020a7824 */ /* 0x000fe200078e0212 */
[----:B------:R-:W-:Y:S01]  /*5e10*/  IADD3.X R3, R20, c[0x0][0x16c], R3, P0, P1 ;  /* 0x00005b0014037a10 */ /* 0x000fe200007e2403 */
[----:B------:R-:W-:Y:S01]  /*5e20*/  IMAD.HI R19, R19, 0x2, RZ ;  /* 0x0000000213137827 */ /* 0x000fe200078e02ff */
[----:B------:R-:W-:Y:S02]  /*5e30*/  LEA R28, P0, R25, R6, 0x1 ;  /* 0x00000006191c7211 */ /* 0x000fe400078008ff */
[----:B-1----:R-:W-:Y:S01]  /*5e40*/  LEA R11, R2, R10, 0x1 ;  /* 0x0000000a020b7211 */ /* 0x002fe200078e08ff */
[----:B------:R-:W-:Y:S01]  /*5e50*/  IMAD R4, R4, c[0x0][0x1b8], RZ ;  /* 0x00006e0004047a24 */ /* 0x000fe200078e02ff */
[----:B------:R-:W-:Y:S02]  /*5e60*/  IADD3.X R7, R19, c[0x0][0x174], R7, P2, P3 ;  /* 0x00005d0013077a10 */ /* 0x000fe400017e6407 */
[----:B------:R-:W-:Y:S02]  /*5e70*/  LEA R16, R2, R11, 0x1 ;  /* 0x0000000b02107211 */ /* 0x000fe400078e08ff */
[----:B------:R-:W-:-:S02]  /*5e80*/  LEA R26, P1, R22, R6, 0x1 ;  /* 0x00000006161a7211 */ /* 0x000fc400078208ff */
[-C--:B------:R-:W-:Y:S01]  /*5e90*/  LEA.HI.X.SX32 R29, R25, R3.reuse, 0x1, P0 ;  /* 0x00000003191d7211 */ /* 0x080fe200000f0eff */
[----:B------:R-:W-:Y:S01]  /*5ea0*/  IMAD R12, R2, 0x2, R16 ;  /* 0x00000002020c7824 */ /* 0x000fe200078e0210 */
[----:B------:R-:W-:-:S04]  /*5eb0*/  LEA.HI.X.SX32 R27, R22, R3, 0x1, P1 ;  /* 0x00000003161b7211 */ /* 0x000fc800008f0eff */
[----:B------:R-:W-:-:S04]  /*5ec0*/  LEA R13, R2, R12, 0x1 ;  /* 0x0000000c020d7211 */ /* 0x000fc800078e08ff */
[C---:B------:R-:W-:Y:S01]  /*5ed0*/  LEA R14, R2.reuse, R13, 0x1 ;  /* 0x0000000d020e7211 */ /* 0x040fe200078e08ff */
[----:B------:R-:W-:Y:S04]  /*5ee0*/  STL.64 [R1+0xd00], R12 ;  /* 0x000d000c01007387 */ /* 0x000fe80000100a00 */
[C---:B------:R-:W-:Y:S01]  /*5ef0*/  IMAD R15, R2.reuse, 0x2, R14 ;  /* 0x00000002020f7824 */ /* 0x040fe200078e020e */
[----:B------:R0:W-:Y:S03]  /*5f00*/  STL [R1+0x7a0], R0 ;  /* 0x0007a00001007387 */ /* 0x0001e60000100800 */
[C---:B------:R-:W-:Y:S01]  /*5f10*/  IMAD R17, R2.reuse, 0x2, R15 ;  /* 0x0000000202117824 */ /* 0x040fe200078e020f */
[----:B------:R1:W-:Y:S03]  /*5f20*/  STL [R1+0xc98], R7 ;  /* 0x000c980701007387 */ /* 0x0003e60000100800 */
[----:B------:R-:W-:Y:S01]  /*5f30*/  IMAD R19, R2, 0x2, R17 ;  /* 0x0000000202137824 */ /* 0x000fe200078e0211 */
[----:B------:R2:W-:Y:S01]  /*5f40*/  STL.64 [R1+0xc30], R4 ;  /* 0x000c300401007387 */ /* 0x0005e20000100a00 */
[----:B0-----:R-:W-:-:S02]  /*5f50*/  MOV R0, c[0x0][0x1b8] ;  /* 0x00006e0000007a02 */ /* 0x001fc40000000f00 */
[----:B------:R-:W-:Y:S01]  /*5f60*/  IMAD R20, R2, 0x2, R19 ;  /* 0x0000000202147824 */ /* 0x000fe200078e0213 */
[----:B------:R-:W-:Y:S01]  /*5f70*/  STL.64 [R1+0xbe8], R28 ;  /* 0x000be81c01007387 */ /* 0x000fe20000100a00 */
[----:B------:R-:W-:-:S03]  /*5f80*/  LEA R12, R0, R4, 0x1 ;  /* 0x00000004000c7211 */ /* 0x000fc600078e08ff */
[----:B------:R0:W-:Y:S01]  /*5f90*/  STL.64 [R1+0xbe0], R26 ;  /* 0x000be01a01007387 */ /* 0x0001e20000100a00 */
[----:B------:R-:W-:Y:S02]  /*5fa0*/  LEA R22, R2, R20, 0x1 ;  /* 0x0000001402167211 */ /* 0x000fe400078e08ff */
[----:B-1----:R-:W-:Y:S02]  /*5fb0*/  LEA R7, R0, R12, 0x1 ;  /* 0x0000000c00077211 */ /* 0x002fe400078e08ff */
[----:B--2---:R-:W-:-:S03]  /*5fc0*/  LEA R4, P0, R24, R6, 0x1 ;  /* 0x0000000618047211 */ /* 0x004fc600078008ff */
[----:B------:R-:W-:Y:S01]  /*5fd0*/  IMAD R25, R0, 0x2, R7 ;  /* 0x0000000200197824 */ /* 0x000fe200078e0207 */
[-C--:B------:R-:W-:Y:S02]  /*5fe0*/  LEA.HI.X.SX32 R5, R24, R3.reuse, 0x1, P0 ;  /* 0x0000000318057211 */ /* 0x080fe400000f0eff */
[----:B------:R-:W-:Y:S01]  /*5ff0*/  LEA R24, R2, R22, 0x1 ;  /* 0x0000001602187211 */ /* 0x000fe200078e08ff */
[----:B------:R-:W-:Y:S01]  /*6000*/  IMAD R7, R0, 0x2, R25 ;  /* 0x0000000200077824 */ /* 0x000fe200078e0219 */
[CC--:B0-----:R-:W-:Y:S01]  /*6010*/  LEA R26, P0, R23.reuse, R6.reuse, 0x1 ;  /* 0x00000006171a7211 */ /* 0x0c1fe200078008ff */
[----:B------:R0:W-:Y:S03]  /*6020*/  STL.64 [R1+0xbd8], R4 ;  /* 0x000bd80401007387 */ /* 0x0001e60000100a00 */
[----:B------:R-:W-:Y:S02]  /*6030*/  LEA.HI.X.SX32 R27, R23, R3, 0x1, P0 ;  /* 0x00000003171b7211 */ /* 0x000fe400000f0eff */
[----:B------:R-:W-:-:S03]  /*6040*/  LEA R12, P0, R8, R6, 0x1 ;  /* 0x00000006080c7211 */ /* 0x000fc600078008ff */
[----:B------:R1:W-:Y:S01]  /*6050*/  STL.64 [R1+0xbd0], R26 ;  /* 0x000bd01a01007387 */ /* 0x0003e20000100a00 */
[----:B0-----:R-:W-:-:S04]  /*6060*/  LEA R4, P1, R21, R6, 0x1 ;  /* 0x0000000615047211 */ /* 0x001fc800078208ff */
[----:B------:R-:W-:Y:S02]  /*6070*/  LEA.HI.X.SX32 R5, R21, R3, 0x1, P1 ;  /* 0x0000000315057211 */ /* 0x000fe400008f0eff */
[----:B-1----:R-:W-:Y:S01]  /*6080*/  LEA R26, R2, R24, 0x1 ;  /* 0x00000018021a7211 */ /* 0x002fe200078e08ff */
[----:B------:R-:W-:Y:S02]  /*6090*/  IMAD R27, R0, 0x2, R7 ;  /* 0x00000002001b7824 */ /* 0x000fe400078e0207 */
[----:B------:R0:W-:Y:S01]  /*60a0*/  STL.64 [R1+0xbc8], R4 ;  /* 0x000bc80401007387 */ /* 0x0001e20000100a00 */
[----:B------:R-:W-:-:S03]  /*60b0*/  LEA R29, R2, R26, 0x1 ;  /* 0x0000001a021d7211 */ /* 0x000fc600078e08ff */
[----:B------:R1:W-:Y:S04]  /*60c0*/  STL.64 [R1+0xce0], R26 ;  /* 0x000ce01a01007387 */ /* 0x0003e80000100a00 */
[----:B------:R2:W-:Y:S01]  /*60d0*/  STL [R1+0xbc0], R12 ;  /* 0x000bc00c01007387 */ /* 0x0005e20000100800 */
[----:B0-----:R-:W-:Y:S01]  /*60e0*/  IMAD R4, R0, 0x2, R27 ;  /* 0x0000000200047824 */ /* 0x001fe200078e021b */
[----:B-1----:R-:W-:-:S04]  /*60f0*/  MOV R26, R12 ;  /* 0x0000000c001a7202 */ /* 0x002fc80000000f00 */
[----:B------:R-:W-:Y:S01]  /*6100*/  STL [R1+0xcb8], R4 ;  /* 0x000cb80401007387 */ /* 0x000fe20000100800 */
[CC--:B--2---:R-:W-:Y:S02]  /*6110*/  LEA R12, P1, R9.reuse, R6.reuse, 0x1 ;  /* 0x00000006090c7211 */ /* 0x0c4fe400078208ff */
[----:B------:R-:W-:Y:S02]  /*6120*/  MOV R27, R13 ;  /* 0x0000000d001b7202 */ /* 0x000fe40000000f00 */
[-C--:B------:R-:W-:Y:S01]  /*6130*/  LEA.HI.X.SX32 R27, R8, R3.reuse, 0x1, P0 ;  /* 0x00000003081b7211 */ /* 0x080fe200000f0eff */
[----:B------:R-:W-:Y:S01]  /*6140*/  IMAD R8, R2, 0x2, R29 ;  /* 0x0000000202087824 */ /* 0x000fe200078e021d */
[----:B------:R-:W-:Y:S02]  /*6150*/  LEA.HI.X.SX32 R13, R9, R3, 0x1, P1 ;  /* 0x00000003090d7211 */ /* 0x000fe400008f0eff */
[----:B------:R-:W-:Y:S01]  /*6160*/  LEA R26, P1, R10, R6, 0x1 ;  /* 0x000000060a1a7211 */ /* 0x000fe200078208ff */
[----:B------:R0:W-:Y:S01]  /*6170*/  STL [R1+0xbc4], R27 ;  /* 0x000bc41b01007387 */ /* 0x0001e20000100800 */
[----:B------:R-:W-:-:S02]  /*6180*/  LEA R9, R2, R8, 0x1 ;  /* 0x0000000802097211 */ /* 0x000fc400078e08ff */
[----:B------:R-:W-:Y:S01]  /*6190*/  LEA R5, R0, R4, 0x1 ;  /* 0x0000000400057211 */ /* 0x000fe200078e08ff */
[----:B------:R1:W-:Y:S01]  /*61a0*/  STL.64 [R1+0xbb8], R12 ;  /* 0x000bb80c01007387 */ /* 0x0003e20000100a00 */
[----:B0-----:R-:W-:-:S03]  /*61b0*/  LEA.HI.X.SX32 R27, R10, R3, 0x1, P1 ;  /* 0x000000030a1b7211 */ /* 0x001fc600008f0eff */
[----:B------:R-:W-:Y:S01]  /*61c0*/  IMAD R4, R0, 0x2, R5 ;  /* 0x0000000200047824 */ /* 0x000fe200078e0205 */
[----:B-1----:R-:W-:-:S04]  /*61d0*/  LEA R12, P0, R18, R6, 0x1 ;  /* 0x00000006120c7211 */ /* 0x002fc800078008ff */
[----:B------:R-:W-:-:S05]  /*61e0*/  LEA.HI.X.SX32 R13, R18, R3, 0x1, P0 ;  /* 0x00000003120d7211 */ /* 0x000fca00000f0eff */
[----:B------:R0:W-:Y:S04]  /*61f0*/  STL.64 [R1+0xbb0], R12 ;  /* 0x000bb00c01007387 */ /* 0x0001e80000100a00 */
[----:B0-----:R-:W2:Y:S01]  /*6200*/  LDL.LU.64 R12, [R1+0xd00] ;  /* 0x000d0000010c7983 */ /* 0x001ea20000300a00 */
[----:B------:R-:W-:Y:S02]  /*6210*/  LEA R28, R2, R9, 0x1 ;  /* 0x00000009021c7211 */ /* 0x000fe400078e08ff */
[----:B------:R-:W-:Y:S01]  /*6220*/  MOV R18, R25 ;  /* 0x0000001900127202 */ /* 0x000fe20000000f00 */
[----:B------:R0:W-:Y:S01]  /*6230*/  STL.64 [R1+0xce8], R8 ;  /* 0x000ce80801007387 */ /* 0x0001e20000100a00 */
[----:B------:R-:W-:Y:S01]  /*6240*/  LEA R4, R0, R4, 0x1 ;  /* 0x0000000400047211 */ /* 0x000fe200078e08ff */
[----:B------:R-:W-:-:S02]  /*6250*/  IMAD R10, R2, 0x2, R28 ;  /* 0x00000002020a7824 */ /* 0x000fc400078e021c */
[----:B------:R1:W-:Y:S01]  /*6260*/  STL [R1+0xcf0], R9 ;  /* 0x000cf00901007387 */ /* 0x0003e20000100800 */
[----:B------:R-:W-:-:S03]  /*6270*/  LEA R4, R0, R4, 0x1 ;  /* 0x0000000400047211 */ /* 0x000fc600078e08ff */
[----:B------:R3:W-:Y:S01]  /*6280*/  STL.64 [R1+0xba8], R26 ;  /* 0x000ba81a01007387 */ /* 0x0007e20000100a00 */
[----:B------:R-:W-:Y:S02]  /*6290*/  LEA R4, R0, R4, 0x1 ;  /* 0x0000000400047211 */ /* 0x000fe400078e08ff */
[CC--:B0-----:R-:W-:Y:S01]  /*62a0*/  LEA R8, P1, R16.reuse, R6.reuse, 0x1 ;  /* 0x0000000610087211 */ /* 0x0c1fe200078208ff */
[----:B------:R-:W-:Y:S03]  /*62b0*/  STL.64 [R1+0xcf8], R28 ;  /* 0x000cf81c01007387 */ /* 0x000fe60000100a00 */
[----:B-1----:R-:W-:Y:S02]  /*62c0*/  LEA.HI.X.SX32 R9, R16, R3, 0x1, P1 ;  /* 0x0000000310097211 */ /* 0x002fe400008f0eff */
[----:B---3--:R-:W-:-:S04]  /*62d0*/  LEA R26, P0, R11, R6, 0x1 ;  /* 0x000000060b1a7211 */ /* 0x008fc800078008ff */
[----:B------:R-:W-:Y:S01]  /*62e0*/  LEA.HI.X.SX32 R27, R11, R3, 0x1, P0 ;  /* 0x000000030b1b7211 */ /* 0x000fe200000f0eff */
[----:B------:R-:W-:-:S04]  /*62f0*/  IMAD R11, R2, 0x2, R10 ;  /* 0x00000002020b7824 */ /* 0x000fc800078e020a */
[----:B------:R0:W-:Y:S01]  /*6300*/  STL.64 [R1+0xba0], R26 ;  /* 0x000ba01a01007387 */ /* 0x0001e20000100a00 */
[----:B------:R-:W-:-:S03]  /*6310*/  LEA R25, R2, R11, 0x1 ;  /* 0x0000000b02197211 */ /* 0x000fc600078e08ff */
[----:B------:R1:W-:Y:S01]  /*6320*/  STL.64 [R1+0xb98], R8 ;  /* 0x000b980801007387 */ /* 0x0003e20000100a00 */
[----:B0-----:R-:W-:-:S05]  /*6330*/  IMAD R26, R0, 0x2, R4 ;  /* 0x00000002001a7824 */ /* 0x001fca00078e0204 */
[----:B------:R-:W-:-:S04]  /*6340*/  LEA R21, R0, R26, 0x1 ;  /* 0x0000001a00157211 */ /* 0x000fc800078e08ff */
[----:B------:R-:W-:Y:S02]  /*6350*/  LEA R23, R0, R21, 0x1 ;  /* 0x0000001500177211 */ /* 0x000fe400078e08ff */
[CC--:B--2---:R-:W-:Y:S02]  /*6360*/  LEA R28, P0, R12.reuse, R6.reuse, 0x1 ;  /* 0x000000060c1c7211 */ /* 0x0c4fe400078008ff */
[CC--:B-1----:R-:W-:Y:S02]  /*6370*/  LEA R8, P1, R13.reuse, R6.reuse, 0x1 ;  /* 0x000000060d087211 */ /* 0x0c2fe400078208ff */
[-C--:B------:R-:W-:Y:S02]  /*6380*/  LEA.HI.X.SX32 R29, R12, R3.reuse, 0x1, P0 ;  /* 0x000000030c1d7211 */ /* 0x080fe400000f0eff */
[----:B------:R-:W-:Y:S02]  /*6390*/  LEA.HI.X.SX32 R9, R13, R3, 0x1, P1 ;  /* 0x000000030d097211 */ /* 0x000fe400008f0eff */
[C---:B------:R-:W-:Y:S01]  /*63a0*/  LEA R12, R2.reuse, R25, 0x1 ;  /* 0x00000019020c7211 */ /* 0x040fe200078e08ff */
[----:B------:R0:W-:Y:S04]  /*63b0*/  STL.64 [R1+0xb90], R28 ;  /* 0x000b901c01007387 */ /* 0x0001e80000100a00 */
[----:B------:R1:W-:Y:S01]  /*63c0*/  STL.64 [R1+0xb88], R8 ;  /* 0x000b880801007387 */ /* 0x0003e20000100a00 */
[----:B------:R-:W-:Y:S01]  /*63d0*/  IMAD R13, R2, 0x2, R12 ;  /* 0x00000002020d7824 */ /* 0x000fe200078e020c */
[----:B0-----:R-:W-:-:S02]  /*63e0*/  LEA R28, P0, R14, R6, 0x1 ;  /* 0x000000060e1c7211 */ /* 0x001fc400078008ff */
[C---:B-1----:R-:W-:Y:S02]  /*63f0*/  LEA R8, P1, R15.reuse, R6, 0x1 ;  /* 0x000000060f087211 */ /* 0x042fe400078208ff */
[-C--:B------:R-:W-:Y:S02]  /*6400*/  LEA.HI.X.SX32 R29, R14, R3.reuse, 0x1, P0 ;  /* 0x000000030e1d7211 */ /* 0x080fe400000f0eff */
[----:B------:R-:W-:-:S03]  /*6410*/  LEA.HI.X.SX32 R9, R15, R3, 0x1, P1 ;  /* 0x000000030f097211 */ /* 0x000fc600008f0eff */
[----:B------:R0:W-:Y:S04]  /*6420*/  STL.64 [R1+0xb80], R28 ;  /* 0x000b801c01007387 */ /* 0x0001e80000100a00 */
[----:B0-----:R-:W2:Y:S01]  /*6430*/  LDL.LU.64 R28, [R1+0xcf8] ;  /* 0x000cf800011c7983 */ /* 0x001ea20000300a00 */
[----:B------:R-:W-:Y:S02]  /*6440*/  LEA R4, R2, R13, 0x1 ;  /* 0x0000000d02047211 */ /* 0x000fe400078e08ff */
[----:B------:R-:W-:Y:S01]  /*6450*/  LEA R14, R0, R23, 0x1 ;  /* 0x00000017000e7211 */ /* 0x000fe200078e08ff */
[----:B------:R0:W-:Y:S01]  /*6460*/  STL.64 [R1+0xcc8], R12 ;  /* 0x000cc80c01007387 */ /* 0x0001e20000100a00 */
[----:B------:R-:W-:-:S03]  /*6470*/  LEA R15, R2, R4, 0x1 ;  /* 0x00000004020f7211 */ /* 0x000fc600078e08ff */
[----:B------:R1:W-:Y:S01]  /*6480*/  STL.64 [R1+0xb78], R8 ;  /* 0x000b780801007387 */ /* 0x0003e20000100a00 */
[----:B------:R-:W-:Y:S02]  /*6490*/  IMAD R16, R0, 0x2, R14 ;  /* 0x0000000200107824 */ /* 0x000fe400078e020e */
[----:B0-----:R-:W-:Y:S01]  /*64a0*/  IMAD.MOV.U32 R13, RZ, RZ, R26 ;  /* 0x000000ffff0d7224 */ /* 0x001fe200078e001a */
[-C--:B------:R-:W-:Y:S02]  /*64b0*/  LEA R26, P1, R19, R6.reuse, 0x1 ;  /* 0x00000006131a7211 */ /* 0x080fe400078208ff */
[----:B-1----:R-:W-:-:S04]  /*64c0*/  LEA R8, P0, R17, R6, 0x1 ;  /* 0x0000000611087211 */ /* 0x002fc800078008ff */
[----:B------:R-:W-:-:S05]  /*64d0*/  LEA.HI.X.SX32 R9, R17, R3, 0x1, P0 ;  /* 0x0000000311097211 */ /* 0x000fca00000f0eff */
[----:B------:R0:W-:Y:S04]  /*64e0*/  STL.64 [R1+0xb70], R8 ;  /* 0x000b700801007387 */ /* 0x0001e80000100a00 */
[----:B0-----:R0:W3:Y:S01]  /*64f0*/  LDL.LU R9, [R1+0xcf0] ;  /* 0x000cf00001097983 */ /* 0x0010e20000300800 */
[----:B------:R-:W-:Y:S02]  /*6500*/  LEA.HI.X.SX32 R27, R19, R3, 0x1, P1 ;  /* 0x00000003131b7211 */ /* 0x000fe400008f0eff */
[----:B------:R-:W-:Y:S01]  /*6510*/  LEA R8, P1, R22, R6, 0x1 ;  /* 0x0000000616087211 */ /* 0x000fe200078208ff */
[----:B------:R1:W-:Y:S01]  /*6520*/  STL.64 [R1+0xcc0], R14 ;  /* 0x000cc00e01007387 */ /* 0x0003e20000100a00 */
[----:B------:R-:W-:-:S03]  /*6530*/  LEA R17, R2, R15, 0x1 ;  /* 0x0000000f02117211 */ /* 0x000fc600078e08ff */
[----:B------:R4:W-:Y:S04]  /*6540*/  STL.64 [R1+0xb68], R26 ;  /* 0x000b681a01007387 */ /* 0x0009e80000100a00 */
[----:B------:R3:W-:Y:S01]  /*6550*/  STL [R1+0xb58], R8 ;  /* 0x000b580801007387 */ /* 0x0007e20000100800 */
[----:B-1----:R-:W-:Y:S01]  /*6560*/  MOV R14, R18 ;  /* 0x00000012000e7202 */ /* 0x002fe20000000f00 */
[----:B------:R-:W-:Y:S01]  /*6570*/  IMAD.MOV.U32 R15, RZ, RZ, R7 ;  /* 0x000000ffff0f7224 */ /* 0x000fe200078e0007 */
[----:B------:R-:W-:Y:S02]  /*6580*/  LEA R18, R0, R16, 0x1 ;  /* 0x0000001000127211 */ /* 0x000fe400078e08ff */
[----:B----4-:R-:W-:Y:S02]  /*6590*/  LEA R26, P0, R20, R6, 0x1 ;  /* 0x00000006141a7211 */ /* 0x010fe400078008ff */
[----:B------:R-:W-:Y:S01]  /*65a0*/  LEA R7, R2, R17, 0x1 ;  /* 0x0000001102077211 */ /* 0x000fe200078e08ff */
[----:B------:R-:W-:Y:S01]  /*65b0*/  IMAD R19, R0, 0x2, R18 ;  /* 0x0000000200137824 */ /* 0x000fe200078e0212 */
[----:B------:R-:W-:Y:S01]  /*65c0*/  LEA.HI.X.SX32 R27, R20, R3, 0x1, P0 ;  /* 0x00000003141b7211 */ /* 0x000fe200000f0eff */
[----:B---3--:R-:W3:Y:S04]  /*65d0*/  LDL.LU.64 R8, [R1+0xce8] ;  /* 0x000ce80001087983 */ /* 0x008ee80000300a00 */
[----:B------:R1:W-:Y:S04]  /*65e0*/  STL.64 [R1+0xb60], R26 ;  /* 0x000b601a01007387 */ /* 0x0003e80000100a00 */
[----:B-1----:R-:W4:Y:S01]  /*65f0*/  LDL.LU.64 R26, [R1+0xce0] ;  /* 0x000ce000011a7983 */ /* 0x002f220000300a00 */
[----:B------:R-:W-:Y:S01]  /*6600*/  MOV R12, R21 ;  /* 0x00000015000c7202 */ /* 0x000fe20000000f00 */
[----:B------:R-:W-:Y:S01]  /*6610*/  IMAD R21, R0, 0x2, R19 ;  /* 0x0000000200157824 */ /* 0x000fe200078e0213 */
[----:B------:R-:W-:Y:S01]  /*6620*/  LEA R20, R2, R7, 0x1 ;  /* 0x0000000702147211 */ /* 0x000fe200078e08ff */
[----:B------:R1:W-:Y:S04]  /*6630*/  STL.64 [R1+0xc10], R18 ;  /* 0x000c101201007387 */ /* 0x0003e80000100a00 */
[----:B------:R5:W-:Y:S01]  /*6640*/  STL.64 [R1+0xcd8], R10 ;  /* 0x000cd80a01007387 */ /* 0x000be20000100a00 */
[----:B-1----:R-:W-:-:S03]  /*6650*/  MOV R19, R23 ;  /* 0x0000001700137202 */ /* 0x002fc60000000f00 */
[----:B-----5:R0:W5:Y:S01]  /*6660*/  LDL.64 R10, [R1+0xb58] ;  /* 0x000b5800010a7983 */ /* 0x0201620000100a00 */
[----:B------:R-:W-:-:S03]  /*6670*/  IMAD R23, R0, 0x2, R21 ;  /* 0x0000000200177824 */ /* 0x000fc600078e0215 */
[----:B------:R1:W-:Y:S02]  /*6680*/  STL.64 [R1+0xcd0], R16 ;  /* 0x000cd01001007387 */ /* 0x0003e40000100a00 */
[----:B-1----:R-:W-:-:S04]  /*6690*/  LEA R16, P0, R24, R6, 0x1 ;  /* 0x0000000618107211 */ /* 0x002fc800078008ff */
[-C--:B------:R-:W-:Y:S02]  /*66a0*/  LEA.HI.X.SX32 R17, R24, R3.reuse, 0x1, P0 ;  /* 0x0000000318117211 */ /* 0x080fe400000f0eff */
[-C--:B-----5:R-:W-:Y:S02]  /*66b0*/  LEA.HI.X.SX32 R11, R22, R3.reuse, 0x1, P1 ;  /* 0x00000003160b7211 */ /* 0x0a0fe400008f0eff */
[----:B----4-:R-:W-:Y:S02]  /*66c0*/  LEA R10, P1, R26, R6, 0x1 ;  /* 0x000000061a0a7211 */ /* 0x010fe400078208ff */
[C---:B------:R-:W-:Y:S01]  /*66d0*/  LEA R22, R2.reuse, R20, 0x1 ;  /* 0x0000001402167211 */ /* 0x040fe200078e08ff */
[----:B------:R1:W-:Y:S03]  /*66e0*/  STL [R1+0xb5c], R11 ;  /* 0x000b5c0b01007387 */ /* 0x0003e60000100800 */
[----:B------:R-:W-:Y:S01]  /*66f0*/  LEA R24, R2, R22, 0x1 ;  /* 0x0000001602187211 */ /* 0x000fe200078e08ff */
[----:B------:R4:W-:Y:S04]  /*6700*/  STL.64 [R1+0xca0], R20 ;  /* 0x000ca01401007387 */ /* 0x0009e80000100a00 */
[----:B------:R3:W-:Y:S01]  /*6710*/  STL.64 [R1+0xb50], R16 ;  /* 0x000b501001007387 */ /* 0x0007e20000100a00 */
[----:B-1----:R-:W-:Y:S01]  /*6720*/  LEA.HI.X.SX32 R11, R26, R3, 0x1, P1 ;  /* 0x000000031a0b7211 */ /* 0x002fe200008f0eff */
[----:B------:R-:W-:-:S02]  /*6730*/  IMAD R26, R2, 0x2, R24 ;  /* 0x00000002021a7824 */ /* 0x000fc400078e0218 */
[----:B------:R2:W-:Y:S04]  /*6740*/  STL.64 [R1+0xca8], R22 ;  /* 0x000ca81601007387 */ /* 0x0005e80000100a00 */
[----:B------:R1:W-:Y:S01]  /*6750*/  STL.64 [R1+0xb48], R10 ;  /* 0x000b480a01007387 */ /* 0x0003e20000100a00 */
[----:B----4-:R-:W-:Y:S01]  /*6760*/  MOV R20, R25 ;  /* 0x0000001900147202 */ /* 0x010fe20000000f00 */
[----:B------:R-:W-:Y:S01]  /*6770*/  IMAD R25, R0, 0x2, R23 ;  /* 0x0000000200197824 */ /* 0x000fe200078e0217 */
[----:B------:R-:W-:Y:S02]  /*6780*/  MOV R18, R12 ;  /* 0x0000000c00127202 */ /* 0x000fe40000000f00 */
[----:B---3--:R-:W-:Y:S02]  /*6790*/  LEA R16, P1, R8, R6, 0x1 ;  /* 0x0000000608107211 */ /* 0x008fe400078208ff */
[----:B------:R3:W-:Y:S01]  /*67a0*/  STL.64 [R1+0xcb0], R24 ;  /* 0x000cb01801007387 */ /* 0x0007e20000100a00 */
[----:B--2---:R-:W-:-:S02]  /*67b0*/  MOV R23, R28 ;  /* 0x0000001c00177202 */ /* 0x004fc40000000f00 */
[----:B------:R-:W-:Y:S02]  /*67c0*/  LEA R28, R2, R26, 0x1 ;  /* 0x0000001a021c7211 */ /* 0x000fe400078e08ff */
[CC--:B-1----:R-:W-:Y:S02]  /*67d0*/  LEA R10, P0, R29.reuse, R6.reuse, 0x1 ;  /* 0x000000061d0a7211 */ /* 0x0c2fe400078008ff */
[----:B------:R-:W-:Y:S02]  /*67e0*/  MOV R21, R27 ;  /* 0x0000001b00157202 */ /* 0x000fe40000000f00 */
[-C--:B------:R-:W-:Y:S02]  /*67f0*/  LEA.HI.X.SX32 R11, R29, R3.reuse, 0x1, P0 ;  /* 0x000000031d0b7211 */ /* 0x080fe400000f0eff */
[----:B------:R-:W-:Y:S02]  /*6800*/  LEA.HI.X.SX32 R17, R8, R3, 0x1, P1 ;  /* 0x0000000308117211 */ /* 0x000fe400008f0eff */
[----:B---3--:R-:W-:Y:S01]  /*6810*/  LEA R24, P2, R9, R6, 0x1 ;  /* 0x0000000609187211 */ /* 0x008fe200078408ff */
[----:B------:R1:W-:Y:S01]  /*6820*/  STL.64 [R1+0xb40], R10 ;  /* 0x000b400a01007387 */ /* 0x0003e20000100a00 */
[----:B------:R-:W-:-:S03]  /*6830*/  LEA R27, R0, R25, 0x1 ;  /* 0x00000019001b7211 */ /* 0x000fc600078e08ff */
[----:B-1----:R-:W2:Y:S01]  /*6840*/  LDL.LU.64 R10, [R1+0xcd8] ;  /* 0x000cd800010a7983 */ /* 0x002ea20000300a00 */
[----:B------:R-:W-:Y:S01]  /*6850*/  IMAD.MOV.U32 R29, RZ, RZ, R19 ;  /* 0x000000ffff1d7224 */ /* 0x000fe200078e0013 */
[----:B------:R-:W-:Y:S01]  /*6860*/  MOV R19, R13 ;  /* 0x0000000d00137202 */ /* 0x000fe20000000f00 */
[----:B------:R-:W-:Y:S01]  /*6870*/  IMAD R8, R2, 0x2, R28 ;  /* 0x0000000202087824 */ /* 0x000fe200078e021c */
[----:B------:R-:W-:Y:S01]  /*6880*/  LEA R12, P0, R23, R6, 0x1 ;  /* 0x00000006170c7211 */ /* 0x000fe200078008ff */
[----:B------:R1:W-:Y:S01]  /*6890*/  STL.64 [R1+0xb38], R16 ;  /* 0x000b381001007387 */ /* 0x0003e20000100a00 */
[----:B------:R-:W-:Y:S02]  /*68a0*/  MOV R13, R23 ;  /* 0x00000017000d7202 */ /* 0x000fe40000000f00 */
[-C--:B------:R-:W-:Y:S02]  /*68b0*/  LEA.HI.X.SX32 R25, R9, R3.reuse, 0x1, P2 ;  /* 0x0000000309197211 */ /* 0x080fe400010f0eff */
[----:B------:R-:W-:-:S02]  /*68c0*/  LEA.HI.X.SX32 R13, R13, R3, 0x1, P0 ;  /* 0x000000030d0d7211 */ /* 0x000fc400000f0eff */
[----:B------:R-:W-:Y:S01]  /*68d0*/  LEA R9, R2, R8, 0x1 ;  /* 0x0000000802097211 */ /* 0x000fe200078e08ff */
[----:B-1----:R-:W3:Y:S04]  /*68e0*/  LDL.LU.64 R16, [R1+0xcd0] ;  /* 0x000cd00001107983 */ /* 0x002ee80000300a00 */
[----:B------:R-:W-:Y:S04]  /*68f0*/  STL.64 [R1+0xb30], R24 ;  /* 0x000b301801007387 */ /* 0x000fe80000100a00 */
[----:B------:R1:W-:Y:S04]  /*6900*/  STL.64 [R1+0xb28], R12 ;  /* 0x000b280c01007387 */ /* 0x0003e80000100a00 */
[----:B-1----:R-:W4:Y:S04]  /*6910*/  LDL.LU.64 R12, [R1+0xcc8] ;  /* 0x000cc800010c7983 */ /* 0x002f280000300a00 */
[----:B------:R1:W-:Y:S02]  /*6920*/  STL.64 [R1+0xc88], R8 ;  /* 0x000c880801007387 */ /* 0x0003e40000100a00 */
[----:B-1----:R-:W-:-:S02]  /*6930*/  MOV R8, R14 ;  /* 0x0000000e00087202 */ /* 0x002fc40000000f00 */
[-C--:B------:R-:W-:Y:S02]  /*6940*/  LEA R14, P0, R20, R6.reuse, 0x1 ;  /* 0x00000006140e7211 */ /* 0x080fe400078008ff */
[CC--:B--2---:R-:W-:Y:S02]  /*6950*/  LEA R24, P1, R10.reuse, R6.reuse, 0x1 ;  /* 0x000000060a187211 */ /* 0x0c4fe400078208ff */
[C---:B------:R-:W-:Y:S02]  /*6960*/  LEA R22, P2, R11.reuse, R6, 0x1 ;  /* 0x000000060b167211 */ /* 0x040fe400078408ff */
[-C--:B------:R-:W-:Y:S01]  /*6970*/  LEA.HI.X.SX32 R25, R10, R3.reuse, 0x1, P1 ;  /* 0x000000030a197211 */ /* 0x080fe200008f0eff */
[----:B------:R-:W-:Y:S01]  /*6980*/  IMAD R10, R2, 0x2, R9 ;  /* 0x00000002020a7824 */ /* 0x000fe200078e0209 */
[----:B------:R-:W-:Y:S02]  /*6990*/  LEA.HI.X.SX32 R23, R11, R3, 0x1, P2 ;  /* 0x000000030b177211 */ /* 0x000fe400010f0eff */
[----:B------:R-:W-:-:S02]  /*69a0*/  MOV R9, R15 ;  /* 0x0000000f00097202 */ /* 0x000fc40000000f00 */
[----:B------:R-:W-:Y:S01]  /*69b0*/  LEA.HI.X.SX32 R15, R20, R3, 0x1, P0 ;  /* 0x00000003140f7211 */ /* 0x000fe200000f0eff */
[----:B------:R-:W-:Y:S04]  /*69c0*/  STL.64 [R1+0xb20], R24 ;  /* 0x000b201801007387 */ /* 0x000fe80000100a00 */
[----:B------:R-:W-:Y:S04]  /*69d0*/  STL.64 [R1+0xb18], R22 ;  /* 0x000b181601007387 */ /* 0x000fe80000100a00 */
[----:B------:R1:W-:Y:S04]  /*69e0*/  STL.64 [R1+0xb10], R14 ;  /* 0x000b100e01007387 */ /* 0x0003e80000100a00 */
[----:B-1----:R-:W2:Y:S01]  /*69f0*/  LDL.LU.64 R14, [R1+0xcc0] ;  /* 0x000cc000010e7983 */ /* 0x002ea20000300a00 */
[----:B------:R-:W-:Y:S01]  /*6a00*/  IMAD R11, R2, 0x2, R10 ;  /* 0x00000002020b7824 */ /* 0x000fe200078e020a */
[----:B----4-:R-:W-:-:S02]  /*6a10*/  LEA R24, P1, R12, R6, 0x1 ;  /* 0x000000060c187211 */ /* 0x010fc400078208ff */
[CC--:B------:R-:W-:Y:S02]  /*6a20*/  LEA R22, P2, R13.reuse, R6.reuse, 0x1 ;  /* 0x000000060d167211 */ /* 0x0c0fe400078408ff */
[-C--:B------:R-:W-:Y:S02]  /*6a30*/  LEA.HI.X.SX32 R25, R12, R3.reuse, 0x1, P1 ;  /* 0x000000030c197211 */ /* 0x080fe400008f0eff */
[----:B------:R-:W-:Y:S01]  /*6a40*/  LEA.HI.X.SX32 R23, R13, R3, 0x1, P2 ;  /* 0x000000030d177211 */ /* 0x000fe200010f0eff */
[----:B------:R-:W-:Y:S04]  /*6a50*/  STL.64 [R1+0xc90], R10 ;  /* 0x000c900a01007387 */ /* 0x000fe80000100a00 */
[----:B------:R1:W-:Y:S01]  /*6a60*/  STL.64 [R1+0xb08], R24 ;  /* 0x000b081801007387 */ /* 0x0003e20000100a00 */
[----:B---3--:R-:W-:-:S03]  /*6a70*/  LEA R20, P2, R17, R6, 0x1 ;  /* 0x0000000611147211 */ /* 0x008fc600078408ff */
[----:B------:R-:W-:Y:S01]  /*6a80*/  STL.64 [R1+0xb00], R22 ;  /* 0x000b001601007387 */ /* 0x000fe20000100a00 */
[----:B------:R-:W-:Y:S02]  /*6a90*/  LEA R12, R2, R11, 0x1 ;  /* 0x0000000b020c7211 */ /* 0x000fe400078e08ff */
[----:B-1----:R-:W-:-:S04]  /*6aa0*/  LEA R24, P0, R4, R6, 0x1 ;  /* 0x0000000604187211 */ /* 0x002fc800078008ff */
[----:B------:R-:W-:Y:S02]  /*6ab0*/  LEA.HI.X.SX32 R25, R4, R3, 0x1, P0 ;  /* 0x0000000304197211 */ /* 0x000fe400000f0eff */
[----:B------:R-:W-:Y:S01]  /*6ac0*/  MOV R11, R21 ;  /* 0x00000015000b7202 */ /* 0x000fe20000000f00 */
[----:B------:R-:W3:Y:S01]  /*6ad0*/  LDL.LU R4, [R1+0xcb8] ;  /* 0x000cb80001047983 */ /* 0x000ee20000300800 */
[----:B------:R-:W-:-:S03]  /*6ae0*/  LEA.HI.X.SX32 R21, R17, R3, 0x1, P2 ;  /* 0x0000000311157211 */ /* 0x000fc600010f0eff */
[----:B------:R1:W-:Y:S04]  /*6af0*/  STL.64 [R1+0xaf8], R24 ;  /* 0x000af81801007387 */ /* 0x0003e80000100a00 */
[----:B-1----:R-:W4:Y:S01]  /*6b00*/  LDL.LU.64 R24, [R1+0xcb0] ;  /* 0x000cb00001187983 */ /* 0x002f220000300a00 */
[----:B--2---:R-:W-:-:S04]  /*6b10*/  LEA R22, P1, R15, R6, 0x1 ;  /* 0x000000060f167211 */ /* 0x004fc800078208ff */
[----:B------:R-:W-:-:S05]  /*6b20*/  LEA.HI.X.SX32 R23, R15, R3, 0x1, P1 ;  /* 0x000000030f177211 */ /* 0x000fca00008f0eff */
[----:B------:R1:W-:Y:S04]  /*6b30*/  STL.64 [R1+0xaf0], R22 ;  /* 0x000af01601007387 */ /* 0x0003e80000100a00 */
[----:B-1----:R-:W2:Y:S04]  /*6b40*/  LDL.LU.64 R22, [R1+0xca8] ;  /* 0x000ca80001167983 */ /* 0x002ea80000300a00 */
[----:B------:R1:W-:Y:S04]  /*6b50*/  STL.64 [R1+0xae8], R20 ;  /* 0x000ae81401007387 */ /* 0x0003e80000100a00 */
[----:B-1----:R-:W5:Y:S01]  /*6b60*/  LDL.LU.64 R20, [R1+0xca0] ;  /* 0x000ca00001147983 */ /* 0x002f620000300a00 */
[----:B------:R-:W-:-:S03]  /*6b70*/  IMAD R13, R2, 0x2, R12 ;  /* 0x00000002020d7824 */ /* 0x000fc600078e020c */
[----:B---3--:R1:W-:Y:S01]  /*6b80*/  STL.64 [R1+0xc80], R4 ;  /* 0x000c800401007387 */ /* 0x0083e20000100a00 */
[----:B------:R-:W-:-:S03]  /*6b90*/  IMAD R15, R2, 0x2, R13 ;  /* 0x00000002020f7824 */ /* 0x000fc600078e020d */
[----:B------:R3:W-:Y:S04]  /*6ba0*/  STL.64 [R1+0xc78], R18 ;  /* 0x000c781201007387 */ /* 0x0007e80000100a00 */
[----:B------:R0:W-:Y:S01]  /*6bb0*/  STL.64 [R1+0xc70], R14 ;  /* 0x000c700e01007387 */ /* 0x0001e20000100a00 */
[----:B-1----:R-:W-:Y:S02]  /*6bc0*/  MOV R5, R8 ;  /* 0x0000000800057202 */ /* 0x002fe40000000f00 */
[----:B---3--:R-:W-:Y:S02]  /*6bd0*/  MOV R19, R9 ;  /* 0x0000000900137202 */ /* 0x008fe40000000f00 */
[C---:B------:R-:W-:Y:S02]  /*6be0*/  LEA R18, P0, R7.reuse, R6, 0x1 ;  /* 0x0000000607127211 */ /* 0x040fe400078008ff */
[----:B------:R-:W-:Y:S01]  /*6bf0*/  MOV R4, R11 ;  /* 0x0000000b00047202 */ /* 0x000fe20000000f00 */
[----:B0-----:R-:W-:Y:S01]  /*6c00*/  IMAD.MOV.U32 R14, RZ, RZ, R19 ;  /* 0x000000ffff0e7224 */ /* 0x001fe200078e0013 */
[----:B------:R-:W-:-:S02]  /*6c10*/  LEA.HI.X.SX32 R19, R7, R3, 0x1, P0 ;  /* 0x0000000307137211 */ /* 0x000fc400000f0eff */
[----:B------:R-:W3:Y:S04]  /*6c20*/  LDL.LU R7, [R1+0xc98] ;  /* 0x000c980001077983 */ /* 0x000ee80000300800 */
[----:B------:R-:W-:Y:S01]  /*6c30*/  STL.64 [R1+0xae0], R18 ;  /* 0x000ae01201007387 */ /* 0x000fe20000100a00 */
[----:B--2---:R-:W-:-:S04]  /*6c40*/  LEA R8, P2, R22, R6, 0x1 ;  /* 0x0000000616087211 */ /* 0x004fc800078408ff */
[----:B------:R-:W-:Y:S02]  /*6c50*/  LEA.HI.X.SX32 R9, R22, R3, 0x1, P2 ;  /* 0x0000000316097211 */ /* 0x000fe400010f0eff */
[----:B-----5:R-:W-:-:S04]  /*6c60*/  LEA R10, P1, R20, R6, 0x1 ;  /* 0x00000006140a7211 */ /* 0x020fc800078208ff */
[----:B------:R-:W-:-:S05]  /*6c70*/  LEA.HI.X.SX32 R11, R20, R3, 0x1, P1 ;  /* 0x00000003140b7211 */ /* 0x000fca00008f0eff */
[----:B------:R4:W-:Y:S04]  /*6c80*/  STL.64 [R1+0xad8], R10 ;  /* 0x000ad80a01007387 */ /* 0x0009e80000100a00 */
[----:B------:R0:W-:Y:S01]  /*6c90*/  STL.64 [R1+0xad0], R8 ;  /* 0x000ad00801007387 */ /* 0x0001e20000100a00 */
[-C--:B----4-:R-:W-:Y:S02]  /*6ca0*/  LEA R10, P0, R24, R6.reuse, 0x1 ;  /* 0x00000006180a7211 */ /* 0x090fe400078008ff */
[----:B0-----:R-:W-:Y:S02]  /*6cb0*/  LEA R8, P1, R26, R6, 0x1 ;  /* 0x000000061a087211 */ /* 0x001fe400078208ff */
[-C--:B------:R-:W-:Y:S02]  /*6cc0*/  LEA.HI.X.SX32 R11, R24, R3.reuse, 0x1, P0 ;  /* 0x00000003180b7211 */ /* 0x080fe400000f0eff */
[----:B------:R-:W-:-:S03]  /*6cd0*/  LEA.HI.X.SX32 R9, R26, R3, 0x1, P1 ;  /* 0x000000031a097211 */ /* 0x000fc600008f0eff */
[----:B------:R0:W-:Y:S04]  /*6ce0*/  STL.64 [R1+0xac8], R10 ;  /* 0x000ac80a01007387 */ /* 0x0001e80000100a00 */
[----:B0-----:R-:W2:Y:S04]  /*6cf0*/  LDL.LU.64 R10, [R1+0xc90] ;  /* 0x000c9000010a7983 */ /* 0x001ea80000300a00 */
[----:B------:R0:W-:Y:S04]  /*6d00*/  STL.64 [R1+0xac0], R8 ;  /* 0x000ac00801007387 */ /* 0x0001e80000100a00 */
[----:B0-----:R-:W4:Y:S01]  /*6d10*/  LDL.LU.64 R8, [R1+0xc88] ;  /* 0x000c880001087983 */ /* 0x001f220000300a00 */
[----:B------:R-:W-:-:S02]  /*6d20*/  LEA R17, R2, R15, 0x1 ;  /* 0x0000000f02117211 */ /* 0x000fc400078e08ff */
[----:B------:R-:W-:Y:S02]  /*6d30*/  LEA R18, P2, R28, R6, 0x1 ;  /* 0x000000061c127211 */ /* 0x000fe400078408ff */
[----:B------:R-:W-:Y:S02]  /*6d40*/  LEA R20, R2, R17, 0x1 ;  /* 0x0000001102147211 */ /* 0x000fe400078e08ff */
[----:B------:R-:W-:Y:S02]  /*6d50*/  MOV R15, R4 ;  /* 0x00000004000f7202 */ /* 0x000fe40000000f00 */
[----:B------:R-:W-:Y:S01]  /*6d60*/  LEA.HI.X.SX32 R19, R28, R3, 0x1, P2 ;  /* 0x000000031c137211 */ /* 0x000fe200010f0eff */
[----:B------:R-:W-:Y:S01]  /*6d70*/  IMAD R22, R2, 0x2, R20 ;  /* 0x0000000202167824 */ /* 0x000fe200078e0214 */
[----:B------:R-:W-:-:S04]  /*6d80*/  MOV R28, R5 ;  /* 0x00000005001c7202 */ /* 0x000fc80000000f00 */
[----:B------:R-:W-:Y:S04]  /*6d90*/  STL.64 [R1+0xc68], R22 ;  /* 0x000c681601007387 */ /* 0x000fe80000100a00 */
[----:B------:R-:W-:Y:S01]  /*6da0*/  STL.64 [R1+0xab8], R18 ;  /* 0x000ab81201007387 */ /* 0x000fe20000100a00 */
[----:B----4-:R-:W-:-:S04]  /*6db0*/  LEA R4, P0, R8, R6, 0x1 ;  /* 0x0000000608047211 */ /* 0x010fc800078008ff */
[----:B------:R-:W-:-:S05]  /*6dc0*/  LEA.HI.X.SX32 R5, R8, R3, 0x1, P0 ;  /* 0x0000000308057211 */ /* 0x000fca00000f0eff */
[----:B------:R0:W-:Y:S04]  /*6dd0*/  STL.64 [R1+0xab0], R4 ;  /* 0x000ab00401007387 */ /* 0x0001e80000100a00 */
[----:B0-----:R-:W4:Y:S01]  /*6de0*/  LDL.LU.64 R4, [R1+0xc80] ;  /* 0x000c800001047983 */ /* 0x001f220000300a00 */
[C---:B------:R-:W-:Y:S02]  /*6df0*/  LEA R18, P1, R9.reuse, R6, 0x1 ;  /* 0x0000000609127211 */ /* 0x040fe400078208ff */
[----:B------:R-:W-:Y:S02]  /*6e00*/  LEA R24, R2, R22, 0x1 ;  /* 0x0000001602187211 */ /* 0x000fe400078e08ff */
[----:B--2---:R-:W-:Y:S02]  /*6e10*/  LEA R22, P2, R10, R6, 0x1 ;  /* 0x000000060a167211 */ /* 0x004fe400078408ff */
[----:B------:R-:W-:-:S02]  /*6e20*/  LEA.HI.X.SX32 R19, R9, R3, 0x1, P1 ;  /* 0x0000000309137211 */ /* 0x000fc400008f0eff */
[----:B------:R-:W-:-:S03]  /*6e30*/  LEA.HI.X.SX32 R23, R10, R3, 0x1, P2 ;  /* 0x000000030a177211 */ /* 0x000fc600010f0eff */
[----:B------:R0:W-:Y:S04]  /*6e40*/  STL.64 [R1+0xaa8], R18 ;  /* 0x000aa81201007387 */ /* 0x0001e80000100a00 */
[----:B0-----:R-:W2:Y:S04]  /*6e50*/  LDL.LU.64 R18, [R1+0xc78] ;  /* 0x000c780001127983 */ /* 0x001ea80000300a00 */
[----:B------:R-:W-:Y:S04]  /*6e60*/  STL.64 [R1+0xaa0], R22 ;  /* 0x000aa01601007387 */ /* 0x000fe80000100a00 */
[----:B------:R0:W-:Y:S02]  /*6e70*/  STL.64 [R1+0xc60], R28 ;  /* 0x000c601c01007387 */ /* 0x0001e40000100a00 */
[----:B0-----:R-:W-:-:S02]  /*6e80*/  MOV R28, R14 ;  /* 0x0000000e001c7202 */ /* 0x001fc40000000f00 */
[CC--:B------:R-:W-:Y:S02]  /*6e90*/  LEA R14, P0, R11.reuse, R6.reuse, 0x1 ;  /* 0x000000060b0e7211 */ /* 0x0c0fe400078008ff */
[----:B------:R-:W-:Y:S02]  /*6ea0*/  MOV R29, R15 ;  /* 0x0000000f001d7202 */ /* 0x000fe40000000f00 */
[----:B------:R-:W-:Y:S02]  /*6eb0*/  LEA.HI.X.SX32 R15, R11, R3, 0x1, P0 ;  /* 0x000000030b0f7211 */ /* 0x000fe400000f0eff */
[----:B------:R-:W-:-:S04]  /*6ec0*/  LEA R22, P1, R12, R6, 0x1 ;  /* 0x000000060c167211 */ /* 0x000fc800078208ff */
[----:B------:R-:W-:Y:S01]  /*6ed0*/  LEA.HI.X.SX32 R23, R12, R3, 0x1, P1 ;  /* 0x000000030c177211 */ /* 0x000fe200008f0eff */
[----:B----4-:R-:W-:Y:S04]  /*6ee0*/  STL.64 [R1+0xc50], R4 ;  /* 0x000c500401007387 */ /* 0x010fe80000100a00 */
[----:B------:R0:W-:Y:S04]  /*6ef0*/  STL.64 [R1+0xa98], R14 ;  /* 0x000a980e01007387 */ /* 0x0001e80000100a00 */
[----:B0-----:R-:W4:Y:S04]  /*6f00*/  LDL.LU.64 R14, [R1+0xc70] ;  /* 0x000c7000010e7983 */ /* 0x001f280000300a00 */
[----:B------:R0:W-:Y:S04]  /*6f10*/  STL.64 [R1+0xa90], R22 ;  /* 0x000a901601007387 */ /* 0x0001e80000100a00 */
[----:B0-----:R-:W5:Y:S01]  /*6f20*/  LDL.LU.64 R22, [R1+0xc68] ;  /* 0x000c680001167983 */ /* 0x001f620000300a00 */
[----:B------:R-:W-:-:S04]  /*6f30*/  IMAD R26, R2, 0x2, R24 ;  /* 0x00000002021a7824 */ /* 0x000fc800078e0218 */
[----:B------:R-:W-:Y:S01]  /*6f40*/  IMAD R8, R2, 0x2, R26 ;  /* 0x0000000202087824 */ /* 0x000fe200078e021a */
[----:B------:R-:W-:-:S04]  /*6f50*/  LEA R4, P2, R13, R6, 0x1 ;  /* 0x000000060d047211 */ /* 0x000fc800078408ff */
[----:B------:R-:W-:Y:S02]  /*6f60*/  LEA R9, R2, R8, 0x1 ;  /* 0x0000000802097211 */ /* 0x000fe400078e08ff */
[----:B------:R-:W-:-:S03]  /*6f70*/  LEA.HI.X.SX32 R5, R13, R3, 0x1, P2 ;  /* 0x000000030d057211 */ /* 0x000fc600010f0eff */
[----:B------:R-:W-:Y:S01]  /*6f80*/  STL.64 [R1+0xc58], R8 ;  /* 0x000c580801007387 */ /* 0x000fe20000100a00 */
[----:B------:R-:W-:Y:S02]  /*6f90*/  LEA R10, R2, R9, 0x1 ;  /* 0x00000009020a7211 */ /* 0x000fe400078e08ff */
[CC--:B------:R-:W-:Y:S01]  /*6fa0*/  LEA R12, P1, R17.reuse, R6.reuse, 0x1 ;  /* 0x00000006110c7211 */ /* 0x0c0fe200078208ff */
[----:B------:R0:W-:Y:S03]  /*6fb0*/  STL.64 [R1+0xa88], R4 ;  /* 0x000a880401007387 */ /* 0x0001e60000100a00 */
[----:B------:R-:W-:Y:S02]  /*6fc0*/  LEA.HI.X.SX32 R13, R17, R3, 0x1, P1 ;  /* 0x00000003110d7211 */ /* 0x000fe400008f0eff */
[----:B------:R-:W-:Y:S02]  /*6fd0*/  MOV R17, R29 ;  /* 0x0000001d00117202 */ /* 0x000fe40000000f00 */
[----:B0-----:R-:W-:-:S04]  /*6fe0*/  LEA R4, P2, R20, R6, 0x1 ;  /* 0x0000000614047211 */ /* 0x001fc800078408ff */
[----:B------:R-:W-:Y:S02]  /*6ff0*/  LEA.HI.X.SX32 R5, R20, R3, 0x1, P2 ;  /* 0x0000000314057211 */ /* 0x000fe400010f0eff */
[----:B----4-:R-:W-:-:S04]  /*7000*/  LEA R8, P0, R15, R6, 0x1 ;  /* 0x000000060f087211 */ /* 0x010fc800078008ff */
[----:B------:R-:W-:Y:S02]  /*7010*/  LEA.HI.X.SX32 R9, R15, R3, 0x1, P0 ;  /* 0x000000030f097211 */ /* 0x000fe400000f0eff */
[----:B------:R-:W-:-:S03]  /*7020*/  MOV R15, R28 ;  /* 0x0000001c000f7202 */ /* 0x000fc60000000f00 */
[----:B------:R0:W-:Y:S01]  /*7030*/  STL.64 [R1+0xa80], R8 ;  /* 0x000a800801007387 */ /* 0x0001e20000100a00 */
[----:B-----5:R-:W-:-:S03]  /*7040*/  LEA R28, P0, R22, R6, 0x1 ;  /* 0x00000006161c7211 */ /* 0x020fc600078008ff */
[----:B------:R-:W-:Y:S01]  /*7050*/  STL.64 [R1+0xa78], R12 ;  /* 0x000a780c01007387 */ /* 0x000fe20000100a00 */
[----:B------:R-:W-:-:S03]  /*7060*/  LEA.HI.X.SX32 R29, R22, R3, 0x1, P0 ;  /* 0x00000003161d7211 */ /* 0x000fc600000f0eff */
[----:B------:R-:W-:Y:S01]  /*7070*/  STL.64 [R1+0xa70], R4 ;  /* 0x000a700401007387 */ /* 0x000fe20000100a00 */
[----:B0-----:R-:W-:-:S03]  /*7080*/  LEA R8, P1, R24, R6, 0x1 ;  /* 0x0000000618087211 */ /* 0x001fc600078208ff */
[----:B------:R0:W-:Y:S01]  /*7090*/  STL.64 [R1+0xa68], R28 ;  /* 0x000a681c01007387 */ /* 0x0001e20000100a00 */
[----:B------:R-:W-:-:S03]  /*70a0*/  LEA.HI.X.SX32 R9, R24, R3, 0x1, P1 ;  /* 0x0000000318097211 */ /* 0x000fc600008f0eff */
[----:B0-----:R-:W4:Y:S04]  /*70b0*/  LDL.LU.64 R28, [R1+0xc60] ;  /* 0x000c6000011c7983 */ /* 0x001f280000300a00 */
[----:B------:R-:W-:Y:S04]  /*70c0*/  STL [R1+0xc48], R23 ;  /* 0x000c481701007387 */ /* 0x000fe80000100800 */
[----:B------:R0:W-:Y:S04]  /*70d0*/  STL.64 [R1+0xa60], R8 ;  /* 0x000a600801007387 */ /* 0x0001e80000100a00 */
[----:B0-----:R-:W5:Y:S01]  /*70e0*/  LDL.LU.64 R8, [R1+0xc58] ;  /* 0x000c580001087983 */ /* 0x001f620000300a00 */
[----:B------:R-:W-:-:S04]  /*70f0*/  LEA R4, P2, R26, R6, 0x1 ;  /* 0x000000061a047211 */ /* 0x000fc800078408ff */
[----:B------:R-:W-:Y:S01]  /*7100*/  LEA.HI.X.SX32 R5, R26, R3, 0x1, P2 ;  /* 0x000000031a057211 */ /* 0x000fe200010f0eff */
[----:B------:R-:W-:Y:S04]  /*7110*/  STL [R1+0xc08], R25 ;  /* 0x000c081901007387 */ /* 0x000fe80000100800 */
[----:B------:R0:W-:Y:S01]  /*7120*/  STL.64 [R1+0xa58], R4 ;  /* 0x000a580401007387 */ /* 0x0001e20000100a00 */
[----:B------:R-:W-:-:S03]  /*7130*/  IMAD R11, R2, 0x2, R10 ;  /* 0x00000002020b7824 */ /* 0x000fc600078e020a */
[----:B0-----:R-:W3:Y:S01]  /*7140*/  LDL.LU.64 R4, [R1+0xc50] ;  /* 0x000c500001047983 */ /* 0x001ee20000300a00 */
[----:B--2---:R-:W-:Y:S01]  /*7150*/  IMAD.MOV.U32 R20, RZ, RZ, R19 ;  /* 0x000000ffff147224 */ /* 0x004fe200078e0013 */
[----:B----4-:R-:W-:Y:S02]  /*7160*/  MOV R24, R28 ;  /* 0x0000001c00187202 */ /* 0x010fe40000000f00 */
[----:B------:R-:W-:-:S05]  /*7170*/  MOV R28, R18 ;  /* 0x00000012001c7202 */ /* 0x000fca0000000f00 */
[----:B------:R5:W-:Y:S01]  /*7180*/  STL.64 [R1+0xc40], R28 ;  /* 0x000c401c01007387 */ /* 0x000be20000100a00 */
[-C--:B------:R-:W-:Y:S02]  /*7190*/  LEA R18, P2, R10, R6.reuse, 0x1 ;  /* 0x000000060a127211 */ /* 0x080fe400078408ff */
[CC--:B-----5:R-:W-:Y:S02]  /*71a0*/  LEA R28, P0, R8.reuse, R6.reuse, 0x1 ;  /* 0x00000006081c7211 */ /* 0x0e0fe400078008ff */
[C---:B------:R-:W-:Y:S02]  /*71b0*/  LEA R22, P1, R9.reuse, R6, 0x1 ;  /* 0x0000000609167211 */ /* 0x040fe400078208ff */
[-C--:B------:R-:W-:Y:S02]  /*71c0*/  LEA.HI.X.SX32 R29, R8, R3.reuse, 0x1, P0 ;  /* 0x00000003081d7211 */ /* 0x080fe400000f0eff */
[----:B------:R-:W-:-:S03]  /*71d0*/  LEA.HI.X.SX32 R23, R9, R3, 0x1, P1 ;  /* 0x0000000309177211 */ /* 0x000fc600008f0eff */
[----:B------:R-:W-:Y:S04]  /*71e0*/  STL.64 [R1+0xa50], R28 ;  /* 0x000a501c01007387 */ /* 0x000fe80000100a00 */
[----:B------:R0:W-:Y:S01]  /*71f0*/  STL.64 [R1+0xa48], R22 ;  /* 0x000a481601007387 */ /* 0x0001e20000100a00 */
[----:B------:R-:W-:Y:S02]  /*7200*/  LEA.HI.X.SX32 R19, R10, R3, 0x1, P2 ;  /* 0x000000030a137211 */ /* 0x000fe400010f0eff */
[----:B0-----:R-:W-:-:S04]  /*7210*/  LEA R22, P0, R11, R6, 0x1 ;  /* 0x000000060b167211 */ /* 0x001fc800078008ff */
[----:B------:R-:W-:Y:S01]  /*7220*/  LEA.HI.X.SX32 R23, R11, R3, 0x1, P0 ;  /* 0x000000030b177211 */ /* 0x000fe200000f0eff */
[----:B------:R-:W-:Y:S04]  /*7230*/  STL.64 [R1+0xa40], R18 ;  /* 0x000a401201007387 */ /* 0x000fe80000100a00 */
[----:B------:R0:W-:Y:S04]  /*7240*/  STL.64 [R1+0xa38], R22 ;  /* 0x000a381601007387 */ /* 0x0001e80000100a00 */
[----:B0-----:R-:W2:Y:S01]  /*7250*/  LDL.LU R23, [R1+0xc48] ;  /* 0x000c480001177983 */ /* 0x001ea20000300800 */
[----:B------:R-:W-:-:S05]  /*7260*/  IMAD R12, R2, 0x2, R11 ;  /* 0x00000002020c7824 */ /* 0x000fca00078e020b */
[----:B------:R-:W-:Y:S02]  /*7270*/  LEA R13, R2, R12, 0x1 ;  /* 0x0000000c020d7211 */ /* 0x000fe400078e08ff */
[CC--:B------:R-:W-:Y:S02]  /*7280*/  LEA R28, P1, R12.reuse, R6.reuse, 0x1 ;  /* 0x000000060c1c7211 */ /* 0x0c0fe400078208ff */
[C---:B------:R-:W-:Y:S01]  /*7290*/  LEA R18, P2, R13.reuse, R6, 0x1 ;  /* 0x000000060d127211 */ /* 0x040fe200078408ff */
[----:B------:R-:W-:Y:S01]  /*72a0*/  IMAD.MOV.U32 R26, RZ, RZ, R15 ;  /* 0x000000ffff1a7224 */ /* 0x000fe200078e000f */
[-C--:B------:R-:W-:Y:S02]  /*72b0*/  LEA.HI.X.SX32 R29, R12, R3.reuse, 0x1, P1 ;  /* 0x000000030c1d7211 */ /* 0x080fe400008f0eff */
[----:B------:R-:W-:Y:S02]  /*72c0*/  LEA.HI.X.SX32 R19, R13, R3, 0x1, P2 ;  /* 0x000000030d137211 */ /* 0x000fe400010f0eff */
[----:B------:R-:W-:Y:S01]  /*72d0*/  LEA R15, R2, R13, 0x1 ;  /* 0x0000000d020f7211 */ /* 0x000fe200078e08ff */
[----:B---3--:R-:W-:-:S02]  /*72e0*/  IMAD R22, R0, 0x2, R5 ;  /* 0x0000000200167824 */ /* 0x008fc400078e0205 */
[----:B------:R-:W-:Y:S04]  /*72f0*/  STL.64 [R1+0xa28], R18 ;  /* 0x000a281201007387 */ /* 0x000fe80000100a00 */
[----:B------:R0:W-:Y:S01]  /*7300*/  STL.64 [R1+0xa30], R28 ;  /* 0x000a301c01007387 */ /* 0x0001e20000100a00 */
[----:B------:R-:W-:Y:S02]  /*7310*/  LEA R22, R0, R22, 0x1 ;  /* 0x0000001600167211 */ /* 0x000fe400078e08ff */
[----:B0-----:R-:W-:-:S04]  /*7320*/  LEA R28, P0, R15, R6, 0x1 ;  /* 0x000000060f1c7211 */ /* 0x001fc800078008ff */
[----:B------:R-:W-:Y:S01]  /*7330*/  LEA.HI.X.SX32 R29, R15, R3, 0x1, P0 ;  /* 0x000000030f1d7211 */ /* 0x000fe200000f0eff */
[----:B--2---:R-:W-:Y:S04]  /*7340*/  STL.64 [R1+0xc38], R22 ;  /* 0x000c381601007387 */ /* 0x004fe80000100a00 */
[----:B------:R0:W-:Y:S04]  /*7350*/  STL.64 [R1+0xa20], R28 ;  /* 0x000a201c01007387 */ /* 0x0001e80000100a00 */
[----:B0-----:R-:W2:Y:S01]  /*7360*/  LDL.LU.64 R28, [R1+0xc40] ;  /* 0x000c4000011c7983 */ /* 0x001ea20000300a00 */
[----:B------:R-:W-:-:S02]  /*7370*/  MOV R25, R17 ;  /* 0x0000001100197202 */ /* 0x000fc40000000f00 */
[----:B------:R-:W-:-:S04]  /*7380*/  LEA R17, R2, R15, 0x1 ;  /* 0x0000000f02117211 */ /* 0x000fc800078e08ff */
[----:B------:R-:W-:Y:S01]  /*7390*/  LEA R12, P1, R17, R6, 0x1 ;  /* 0x00000006110c7211 */ /* 0x000fe200078208ff */
[----:B------:R-:W-:-:S03]  /*73a0*/  IMAD R8, R2, 0x2, R17 ;  /* 0x0000000202087824 */ /* 0x000fc600078e0211 */
[----:B------:R-:W-:Y:S01]  /*73b0*/  LEA.HI.X.SX32 R13, R17, R3, 0x1, P1 ;  /* 0x00000003110d7211 */ /* 0x000fe200008f0eff */
[----:B------:R-:W-:Y:S01]  /*73c0*/  STL [R1+0xc18], R14 ;  /* 0x000c180e01007387 */ /* 0x000fe20000100800 */
[----:B------:R-:W-:-:S03]  /*73d0*/  LEA R9, R2, R8, 0x1 ;  /* 0x0000000802097211 */ /* 0x000fc600078e08ff */
[----:B------:R-:W-:Y:S01]  /*73e0*/  STL.64 [R1+0xc20], R20 ;  /* 0x000c201401007387 */ /* 0x000fe20000100a00 */
[----:B------:R-:W-:-:S03]  /*73f0*/  LEA R22, P2, R8, R6, 0x1 ;  /* 0x0000000608167211 */ /* 0x000fc600078408ff */
[----:B------:R0:W-:Y:S01]  /*7400*/  STL.64 [R1+0xa18], R12 ;  /* 0x000a180c01007387 */ /* 0x0001e20000100a00 */
[----:B------:R-:W-:Y:S02]  /*7410*/  MOV R17, R24 ;  /* 0x0000001800117202 */ /* 0x000fe40000000f00 */
[----:B------:R-:W-:Y:S02]  /*7420*/  LEA.HI.X.SX32 R23, R8, R3, 0x1, P2 ;  /* 0x0000000308177211 */ /* 0x000fe400010f0eff */
[CC--:B------:R-:W-:Y:S02]  /*7430*/  LEA R18, R0.reuse, R5.reuse, 0x1 ;  /* 0x0000000500127211 */ /* 0x0c0fe400078e08ff */
[----:B------:R-:W-:Y:S01]  /*7440*/  LEA R19, R0, R5, 0x1 ;  /* 0x0000000500137211 */ /* 0x000fe200078e08ff */
[----:B0-----:R-:W-:Y:S02]  /*7450*/  IMAD.MOV.U32 R13, RZ, RZ, R26 ;  /* 0x000000ffff0d7224 */ /* 0x001fe400078e001a */
[----:B------:R-:W-:Y:S01]  /*7460*/  IMAD.MOV.U32 R26, RZ, RZ, R4 ;  /* 0x000000ffff1a7224 */ /* 0x000fe200078e0004 */
[----:B------:R-:W-:-:S02]  /*7470*/  LEA R4, P0, R9, R6, 0x1 ;  /* 0x0000000609047211 */ /* 0x000fc400078008ff */
[----:B------:R-:W-:Y:S02]  /*7480*/  MOV R12, R25 ;  /* 0x00000019000c7202 */ /* 0x000fe40000000f00 */
[-C--:B------:R-:W-:Y:S02]  /*7490*/  LEA R24, R0, R5.reuse, 0x1 ;  /* 0x0000000500187211 */ /* 0x080fe400078e08ff */
[----:B------:R-:W-:Y:S02]  /*74a0*/  MOV R25, R5 ;  /* 0x0000000500197202 */ /* 0x000fe40000000f00 */
[----:B------:R-:W-:Y:S01]  /*74b0*/  LEA.HI.X.SX32 R5, R9, R3, 0x1, P0 ;  /* 0x0000000309057211 */ /* 0x000fe200000f0eff */
[----:B--2---:R-:W-:Y:S04]  /*74c0*/  STL.64 [R1+0xc28], R28 ;  /* 0x000c281c01007387 */ /* 0x004fe80000100a00 */
[----:B------:R0:W-:Y:S04]  /*74d0*/  STL.64 [R1+0xa10], R22 ;  /* 0x000a101601007387 */ /* 0x0001e80000100a00 */
[----:B0-----:R-:W2:Y:S04]  /*74e0*/  LDL.LU.64 R22, [R1+0xc38] ;  /* 0x000c380001167983 */ /* 0x001ea80000300a00 */
[----:B------:R0:W-:Y:S04]  /*74f0*/  STL.64 [R1+0xa08], R4 ;  /* 0x000a080401007387 */ /* 0x0001e80000100a00 */
[----:B0-----:R-:W3:Y:S01]  /*7500*/  LDL.LU.64 R4, [R1+0xc30] ;  /* 0x000c300001047983 */ /* 0x001ee20000300a00 */
[----:B------:R-:W-:-:S05]  /*7510*/  LEA R10, R2, R9, 0x1 ;  /* 0x00000009020a7211 */ /* 0x000fca00078e08ff */
[----:B------:R-:W-:Y:S01]  /*7520*/  IMAD R11, R2, 0x2, R10 ;  /* 0x00000002020b7824 */ /* 0x000fe200078e020a */
[----:B------:R-:W-:-:S04]  /*7530*/  LEA R28, P1, R10, R6, 0x1 ;  /* 0x000000060a1c7211 */ /* 0x000fc800078208ff */
[CC--:B------:R-:W-:Y:S02]  /*7540*/  LEA R20, P2, R11.reuse, R6.reuse, 0x1 ;  /* 0x000000060b147211 */ /* 0x0c0fe400078408ff */
[-C--:B------:R-:W-:Y:S02]  /*7550*/  LEA.HI.X.SX32 R29, R10, R3.reuse, 0x1, P1 ;  /* 0x000000030a1d7211 */ /* 0x080fe400008f0eff */
[----:B------:R-:W-:Y:S02]  /*7560*/  LEA.HI.X.SX32 R21, R11, R3, 0x1, P2 ;  /* 0x000000030b157211 */ /* 0x000fe400010f0eff */
[----:B------:R-:W-:Y:S01]  /*7570*/  LEA R2, R2, R11, 0x1 ;  /* 0x0000000b02027211 */ /* 0x000fe200078e08ff */
[----:B------:R0:W-:Y:S03]  /*7580*/  STL.64 [R1+0xa00], R28 ;  /* 0x000a001c01007387 */ /* 0x0001e60000100a00 */
[----:B------:R-:W-:-:S04]  /*7590*/  LEA R14, P3, R2, R6, 0x1 ;  /* 0x00000006020e7211 */ /* 0x000fc800078608ff */
[----:B------:R-:W-:Y:S01]  /*75a0*/  LEA.HI.X.SX32 R15, R2, R3, 0x1, P3 ;  /* 0x00000003020f7211 */ /* 0x000fe200018f0eff */
[----:B0-----:R-:W4:Y:S04]  /*75b0*/  LDL.LU.64 R28, [R1+0xc28] ;  /* 0x000c2800011c7983 */ /* 0x001f280000300a00 */
[----:B------:R3:W-:Y:S04]  /*75c0*/  STL.64 [R1+0x9f8], R20 ;  /* 0x0009f81401007387 */ /* 0x0007e80000100a00 */
[----:B------:R-:W-:Y:S01]  /*75d0*/  STL.64 [R1+0x9f0], R14 ;  /* 0x0009f00e01007387 */ /* 0x000fe20000100a00 */
[----:B---3--:R-:W-:-:S04]  /*75e0*/  LEA R20, P0, R4, R5, 0x1 ;  /* 0x0000000504147211 */ /* 0x008fc800078008ff */
[----:B------:R-:W-:-:S05]  /*75f0*/  LEA.HI.X.SX32 R21, R4, R7, 0x1, P0 ;  /* 0x0000000704157211 */ /* 0x000fca00000f0eff */
[----:B------:R0:W-:Y:S04]  /*7600*/  STL.64 [R1+0x9e8], R20 ;  /* 0x0009e81401007387 */ /* 0x0001e80000100a00 */
[----:B0-----:R-:W3:Y:S01]  /*7610*/  LDL.LU.64 R20, [R1+0xc20] ;  /* 0x000c200001147983 */ /* 0x001ee20000300a00 */
[C---:B------:R-:W-:Y:S01]  /*7620*/  LEA R15, R0.reuse, R4, 0x1 ;  /* 0x00000004000f7211 */ /* 0x040fe200078e08ff */
[----:B------:R-:W-:-:S03]  /*7630*/  IMAD R14, R0, 0x2, R4 ;  /* 0x00000002000e7824 */ /* 0x000fc600078e0204 */
[----:B------:R-:W-:Y:S02]  /*7640*/  LEA R15, R0, R15, 0x1 ;  /* 0x0000000f000f7211 */ /* 0x000fe400078e08ff */
[CC--:B------:R-:W-:Y:S02]  /*7650*/  LEA R10, P1, R14.reuse, R5.reuse, 0x1 ;  /* 0x000000050e0a7211 */ /* 0x0c0fe400078208ff */
[C---:B------:R-:W-:Y:S02]  /*7660*/  LEA R8, P2, R15.reuse, R5, 0x1 ;  /* 0x000000050f087211 */ /* 0x040fe400078408ff */
[-C--:B------:R-:W-:Y:S02]  /*7670*/  LEA.HI.X.SX32 R11, R14, R7.reuse, 0x1, P1 ;  /* 0x000000070e0b7211 */ /* 0x080fe400008f0eff */
[----:B------:R-:W-:Y:S02]  /*7680*/  LEA.HI.X.SX32 R9, R15, R7, 0x1, P2 ;  /* 0x000000070f097211 */ /* 0x000fe400010f0eff */
[----:B------:R-:W-:Y:S01]  /*7690*/  LEA R2, R0, R27, 0x1 ;  /* 0x0000001b00027211 */ /* 0x000fe200078e08ff */
[----:B------:R0:W-:Y:S01]  /*76a0*/  STL.64 [R1+0x9e0], R10 ;  /* 0x0009e00a01007387 */ /* 0x0001e20000100a00 */
[----:B------:R-:W-:-:S03]  /*76b0*/  LEA R14, P0, R17, R5, 0x1 ;  /* 0x00000005110e7211 */ /* 0x000fc600078008ff */
[----:B------:R1:W-:Y:S01]  /*76c0*/  STL.64 [R1+0x9d8], R8 ;  /* 0x0009d80801007387 */ /* 0x0003e20000100a00 */
[----:B------:R-:W-:Y:S01]  /*76d0*/  IMAD R3, R0, 0x2, R2 ;  /* 0x0000000200037824 */ /* 0x000fe200078e0202 */
[----:B------:R-:W-:-:S04]  /*76e0*/  LEA.HI.X.SX32 R15, R17, R7, 0x1, P0 ;  /* 0x00000007110f7211 */ /* 0x000fc800000f0eff */
[----:B------:R-:W-:Y:S02]  /*76f0*/  LEA R6, R0, R3, 0x1 ;  /* 0x0000000300067211 */ /* 0x000fe400078e08ff */
[-C--:B0-----:R-:W-:Y:S02]  /*7700*/  LEA R10, P1, R13, R5.reuse, 0x1 ;  /* 0x000000050d0a7211 */ /* 0x081fe400078208ff */
[----:B-1----:R-:W-:-:S04]  /*7710*/  LEA R8, P2, R12, R5, 0x1 ;  /* 0x000000050c087211 */ /* 0x002fc800078408ff */
[-C--:B------:R-:W-:Y:S02]  /*7720*/  LEA.HI.X.SX32 R9, R12, R7.reuse, 0x1, P2 ;  /* 0x000000070c097211 */ /* 0x080fe400010f0eff */
[----:B------:R-:W-:Y:S02]  /*7730*/  LEA.HI.X.SX32 R11, R13, R7, 0x1, P1 ;  /* 0x000000070d0b7211 */ /* 0x000fe400008f0eff */
[C---:B------:R-:W-:Y:S01]  /*7740*/  LEA R4, R0.reuse, R6, 0x1 ;  /* 0x0000000600047211 */ /* 0x040fe200078e08ff */
[----:B------:R0:W-:Y:S01]  /*7750*/  STL.64 [R1+0x9c0], R8 ;  /* 0x0009c00801007387 */ /* 0x0001e20000100a00 */
[----:B------:R-:W-:-:S03]  /*7760*/  LEA R19, R0, R19, 0x1 ;  /* 0x0000001300137211 */ /* 0x000fc600078e08ff */
[----:B------:R1:W-:Y:S01]  /*7770*/  STL.64 [R1+0x9d0], R14 ;  /* 0x0009d00e01007387 */ /* 0x0003e20000100a00 */
[----:B------:R-:W-:-:S03]  /*7780*/  LEA R12, P1, R25, R5, 0x1 ;  /* 0x00000005190c7211 */ /* 0x000fc600078208ff */
[----:B------:R5:W-:Y:S01]  /*7790*/  STL.64 [R1+0x9c8], R10 ;  /* 0x0009c80a01007387 */ /* 0x000be20000100a00 */
[C---:B------:R-:W-:Y:S02]  /*77a0*/  IMAD R18, R0.reuse, 0x2, R18 ;  /* 0x0000000200127824 */ /* 0x040fe400078e0212 */
[----:B0-----:R-:W-:Y:S01]  /*77b0*/  IMAD R8, R0, 0x2, R4 ;  /* 0x0000000200087824 */ /* 0x001fe200078e0204 */
[-C--:B-1----:R-:W-:Y:S02]  /*77c0*/  LEA R14, P0, R26, R5.reuse, 0x1 ;  /* 0x000000051a0e7211 */ /* 0x082fe400078008ff */
[----:B-----5:R-:W-:Y:S02]  /*77d0*/  LEA R10, P2, R24, R5, 0x1 ;  /* 0x00000005180a7211 */ /* 0x020fe400078408ff */
[-C--:B------:R-:W-:Y:S01]  /*77e0*/  LEA.HI.X.SX32 R15, R26, R7.reuse, 0x1, P0 ;  /* 0x000000071a0f7211 */ /* 0x080fe200000f0eff */
[----:B------:R-:W-:Y:S01]  /*77f0*/  IMAD R19, R0, 0x2, R19 ;  /* 0x0000000200137824 */ /* 0x000fe200078e0213 */
[----:B------:R-:W-:-:S02]  /*7800*/  LEA.HI.X.SX32 R11, R24, R7, 0x1, P2 ;  /* 0x00000007180b7211 */ /* 0x000fc400010f0eff */
[----:B------:R-:W-:Y:S01]  /*7810*/  LEA.HI.X.SX32 R13, R25, R7, 0x1, P1 ;  /* 0x00000007190d7211 */ /* 0x000fe200008f0eff */
[----:B------:R0:W-:Y:S01]  /*7820*/  STL.64 [R1+0x9b8], R14 ;  /* 0x0009b80e01007387 */ /* 0x0001e20000100a00 */
[C---:B------:R-:W-:Y:S02]  /*7830*/  LEA R9, R0.reuse, R8, 0x1 ;  /* 0x0000000800097211 */ /* 0x040fe400078e08ff */
[C---:B------:R-:W-:Y:S02]  /*7840*/  LEA R18, R0.reuse, R18, 0x1 ;  /* 0x0000001200127211 */ /* 0x040fe400078e08ff */
[----:B------:R-:W-:Y:S02]  /*7850*/  LEA R19, R0, R19, 0x1 ;  /* 0x0000001300137211 */ /* 0x000fe400078e08ff */
[C---:B------:R-:W-:Y:S01]  /*7860*/  LEA R24, P1, R18.reuse, R5, 0x1 ;  /* 0x0000000512187211 */ /* 0x040fe200078208ff */
[----:B0-----:R-:W5:Y:S04]  /*7870*/  LDL.LU R14, [R1+0xc18] ;  /* 0x000c1800010e7983 */ /* 0x001f680000300800 */
[----:B------:R0:W-:Y:S04]  /*7880*/  STL.64 [R1+0x9a8], R10 ;  /* 0x0009a80a01007387 */ /* 0x0001e80000100a00 */
[----:B------:R1:W-:Y:S04]  /*7890*/  STL.64 [R1+0x9b0], R12 ;  /* 0x0009b00c01007387 */ /* 0x0003e80000100a00 */
[----:B------:R2:W-:Y:S01]  /*78a0*/  STL.64 [R1+0xc00], R8 ;  /* 0x000c000801007387 */ /* 0x0005e20000100a00 */
[----:B------:R-:W-:-:S02]  /*78b0*/  LEA.HI.X.SX32 R25, R18, R7, 0x1, P1 ;  /* 0x0000000712197211 */ /* 0x000fc400008f0eff */
[----:B0-----:R-:W-:Y:S02]  /*78c0*/  LEA R10, R0, R9, 0x1 ;  /* 0x00000009000a7211 */ /* 0x001fe400078e08ff */
[CC--:B-1----:R-:W-:Y:S02]  /*78d0*/  LEA R12, P2, R19.reuse, R5.reuse, 0x1 ;  /* 0x00000005130c7211 */ /* 0x0c2fe400078408ff */
[C---:B--2---:R-:W-:Y:S02]  /*78e0*/  LEA R8, P0, R22.reuse, R5, 0x1 ;  /* 0x0000000516087211 */ /* 0x044fe400078008ff */
[-C--:B------:R-:W-:Y:S02]  /*78f0*/  LEA.HI.X.SX32 R13, R19, R7.reuse, 0x1, P2 ;  /* 0x00000007130d7211 */ /* 0x080fe400010f0eff */
[----:B------:R-:W-:-:S03]  /*7900*/  LEA.HI.X.SX32 R9, R22, R7, 0x1, P0 ;  /* 0x0000000716097211 */ /* 0x000fc600000f0eff */
[----:B------:R-:W-:Y:S04]  /*7910*/  STL.64 [R1+0x990], R12 ;  /* 0x0009900c01007387 */ /* 0x000fe80000100a00 */
[----:B------:R-:W-:Y:S04]  /*7920*/  STL.64 [R1+0x9a0], R8 ;  /* 0x0009a00801007387 */ /* 0x000fe80000100a00 */
[----:B------:R-:W-:Y:S01]  /*7930*/  STL.64 [R1+0x998], R24 ;  /* 0x0009981801007387 */ /* 0x000fe20000100a00 */
[----:B---3--:R-:W-:-:S04]  /*7940*/  LEA R18, P0, R20, R5, 0x1 ;  /* 0x0000000514127211 */ /* 0x008fc800078008ff */
[----:B------:R-:W-:-:S05]  /*7950*/  LEA.HI.X.SX32 R19, R20, R7, 0x1, P0 ;  /* 0x0000000714137211 */ /* 0x000fca00000f0eff */
[----:B------:R0:W-:Y:S04]  /*7960*/  STL.64 [R1+0x988], R18 ;  /* 0x0009881201007387 */ /* 0x0001e80000100a00 */
[----:B0-----:R-:W2:Y:S01]  /*7970*/  LDL.LU.64 R18, [R1+0xc10] ;  /* 0x000c100001127983 */ /* 0x001ea20000300a00 */
[----:B----4-:R-:W-:-:S04]  /*7980*/  LEA R24, P1, R28, R5, 0x1 ;  /* 0x000000051c187211 */ /* 0x010fc800078208ff */
[----:B------:R-:W-:Y:S02]  /*7990*/  LEA.HI.X.SX32 R25, R28, R7, 0x1, P1 ;  /* 0x000000071c197211 */ /* 0x000fe400008f0eff */
[----:B------:R-:W-:-:S03]  /*79a0*/  LEA R8, P2, R29, R5, 0x1 ;  /* 0x000000051d087211 */ /* 0x000fc600078408ff */
[----:B------:R0:W-:Y:S01]  /*79b0*/  STL.64 [R1+0x980], R24 ;  /* 0x0009801801007387 */ /* 0x0001e20000100a00 */
[----:B------:R-:W-:Y:S02]  /*79c0*/  LEA.HI.X.SX32 R9, R29, R7, 0x1, P2 ;  /* 0x000000071d097211 */ /* 0x000fe400010f0eff */
[----:B0-----:R-:W-:-:S03]  /*79d0*/  LEA R24, P1, R16, R5, 0x1 ;  /* 0x0000000510187211 */ /* 0x001fc600078208ff */
[----:B------:R2:W-:Y:S01]  /*79e0*/  STL.64 [R1+0x978], R8 ;  /* 0x0009780801007387 */ /* 0x0005e20000100a00 */
[----:B------:R-:W-:Y:S02]  /*79f0*/  LEA.HI.X.SX32 R25, R16, R7, 0x1, P1 ;  /* 0x0000000710197211 */ /* 0x000fe400008f0eff */
[----:B-----5:R-:W-:-:S04]  /*7a00*/  LEA R28, P0, R14, R5, 0x1 ;  /* 0x000000050e1c7211 */ /* 0x020fc800078008ff */
[----:B------:R-:W-:-:S05]  /*7a10*/  LEA.HI.X.SX32 R29, R14, R7, 0x1, P0 ;  /* 0x000000070e1d7211 */ /* 0x000fca00000f0eff */
[----:B------:R-:W-:Y:S04]  /*7a20*/  STL.64 [R1+0x970], R28 ;  /* 0x0009701c01007387 */ /* 0x000fe80000100a00 */
[----:B------:R0:W-:Y:S01]  /*7a30*/  STL.64 [R1+0x968], R24 ;  /* 0x0009681801007387 */ /* 0x0001e20000100a00 */
[CC--:B--2---:R-:W-:Y:S02]  /*7a40*/  LEA R8, P2, R18.reuse, R5.reuse, 0x1 ;  /* 0x0000000512087211 */ /* 0x0c4fe400078408ff */
[C---:B0-----:R-:W-:Y:S02]  /*7a50*/  LEA R24, P0, R19.reuse, R5, 0x1 ;  /* 0x0000000513187211 */ /* 0x041fe400078008ff */
[-C--:B------:R-:W-:Y:S02]  /*7a60*/  LEA.HI.X.SX32 R9, R18, R7.reuse, 0x1, P2 ;  /* 0x0000000712097211 */ /* 0x080fe400010f0eff */
[----:B------:R-:W-:-:S03]  /*7a70*/  LEA.HI.X.SX32 R25, R19, R7, 0x1, P0 ;  /* 0x0000000713197211 */ /* 0x000fc600000f0eff */
[----:B------:R-:W-:Y:S04]  /*7a80*/  STL.64 [R1+0x960], R8 ;  /* 0x0009600801007387 */ /* 0x000fe80000100a00 */
[----:B------:R0:W-:Y:S04]  /*7a90*/  STL.64 [R1+0x958], R24 ;  /* 0x0009581801007387 */ /* 0x0001e80000100a00 */
[----:B0-----:R-:W2:Y:S01]  /*7aa0*/  LDL.LU R25, [R1+0xc08] ;  /* 0x000c080001197983 */ /* 0x001ea20000300800 */
[----:B------:R-:W-:-:S04]  /*7ab0*/  LEA R8, P1, R21, R5, 0x1 ;  /* 0x0000000515087211 */ /* 0x000fc800078208ff */
[----:B------:R-:W-:-:S05]  /*7ac0*/  LEA.HI.X.SX32 R9, R21, R7, 0x1, P1 ;  /* 0x0000000715097211 */ /* 0x000fca00008f0eff */
[----:B------:R0:W-:Y:S04]  /*7ad0*/  STL.64 [R1+0x950], R8 ;  /* 0x0009500801007387 */ /* 0x0001e80000100a00 */
[----:B0-----:R-:W3:Y:S01]  /*7ae0*/  LDL.LU.64 R8, [R1+0xc00] ;  /* 0x000c000001087983 */ /* 0x001ee20000300a00 */
[----:B------:R-:W-:-:S05]  /*7af0*/  IMAD R11, R0, 0x2, R10 ;  /* 0x00000002000b7824 */ /* 0x000fca00078e020a */
[----:B------:R-:W-:-:S04]  /*7b00*/  LEA R13, R0, R11, 0x1 ;  /* 0x0000000b000d7211 */ /* 0x000fc800078e08ff */
[----:B------:R-:W-:Y:S02]  /*7b10*/  LEA R12, R0, R13, 0x1 ;  /* 0x0000000d000c7211 */ /* 0x000fe400078e08ff */
[----:B------:R-:W-:-:S03]  /*7b20*/  LEA R28, P2, R23, R5, 0x1 ;  /* 0x00000005171c7211 */ /* 0x000fc600078408ff */
[----:B------:R-:W-:Y:S01]  /*7b30*/  IMAD R17, R0, 0x2, R12 ;  /* 0x0000000200117824 */ /* 0x000fe200078e020c */
[----:B------:R-:W-:Y:S02]  /*7b40*/  LEA.HI.X.SX32 R29, R23, R7, 0x1, P2 ;  /* 0x00000007171d7211 */ /* 0x000fe400010f0eff */
[----:B------:R-:W-:Y:S02]  /*7b50*/  LEA R20, P2, R2, R5, 0x1 ;  /* 0x0000000502147211 */ /* 0x000fe400078408ff */
[----:B------:R-:W-:Y:S02]  /*7b60*/  LEA R15, R0, R17, 0x1 ;  /* 0x00000011000f7211 */ /* 0x000fe400078e08ff */
[----:B------:R-:W-:Y:S02]  /*7b70*/  LEA.HI.X.SX32 R21, R2, R7, 0x1, P2 ;  /* 0x0000000702157211 */ /* 0x000fe400010f0eff */
[C---:B------:R-:W-:Y:S01]  /*7b80*/  LEA R16, R0.reuse, R15, 0x1 ;  /* 0x0000000f00107211 */ /* 0x040fe200078e08ff */
[----:B------:R0:W-:Y:S04]  /*7b90*/  STL.64 [R1+0x948], R28 ;  /* 0x0009481c01007387 */ /* 0x0001e80000100a00 */
[----:B------:R-:W-:Y:S01]  /*7ba0*/  IMAD R14, R0, 0x2, R16 ;  /* 0x00000002000e7824 */ /* 0x000fe200078e0210 */
[----:B------:R1:W-:Y:S01]  /*7bb0*/  STL.64 [R1+0x930], R20 ;  /* 0x0009301401007387 */ /* 0x0003e20000100a00 */
[----:B0-----:R-:W-:-:S03]  /*7bc0*/  LEA R28, P1, R27, R5, 0x1 ;  /* 0x000000051b1c7211 */ /* 0x001fc600078208ff */
[----:B------:R-:W-:Y:S02]  /*7bd0*/  LEA R19, R0, R14, 0x1 ;  /* 0x0000000e00137211 */ /* 0x000fe400078e08ff */
[----:B------:R-:W-:Y:S02]  /*7be0*/  LEA.HI.X.SX32 R29, R27, R7, 0x1, P1 ;  /* 0x000000071b1d7211 */ /* 0x000fe400008f0eff */
[----:B------:R-:W-:Y:S02]  /*7bf0*/  LEA R24, P1, R6, R5, 0x1 ;  /* 0x0000000506187211 */ /* 0x000fe400078208ff */
[----:B------:R-:W-:-:S05]  /*7c00*/  LEA R18, R0, R19, 0x1 ;  /* 0x0000001300127211 */ /* 0x000fca00078e08ff */
[----:B-1----:R-:W-:-:S05]  /*7c10*/  IMAD R20, R0, 0x2, R18 ;  /* 0x0000000200147824 */ /* 0x002fca00078e0212 */
[----:B------:R-:W-:Y:S02]  /*7c20*/  LEA R2, R0, R20, 0x1 ;  /* 0x0000001400027211 */ /* 0x000fe400078e08ff */
[----:B--2---:R-:W-:-:S04]  /*7c30*/  LEA R22, P0, R25, R5, 0x1 ;  /* 0x0000000519167211 */ /* 0x004fc800078008ff */
[----:B------:R-:W-:Y:S02]  /*7c40*/  LEA.HI.X.SX32 R23, R25, R7, 0x1, P0 ;  /* 0x0000000719177211 */ /* 0x000fe400000f0eff */
[----:B------:R-:W-:-:S03]  /*7c50*/  LEA R26, P0, R3, R5, 0x1 ;  /* 0x00000005031a7211 */ /* 0x000fc600078008ff */
[----:B------:R0:W-:Y:S01]  /*7c60*/  STL.64 [R1+0x940], R22 ;  /* 0x0009401601007387 */ /* 0x0001e20000100a00 */
[-C--:B------:R-:W-:Y:S02]  /*7c70*/  LEA.HI.X.SX32 R27, R3, R7.reuse, 0x1, P0 ;  /* 0x00000007031b7211 */ /* 0x080fe400000f0eff */
[----:B------:R-:W-:Y:S01]  /*7c80*/  LEA.HI.X.SX32 R25, R6, R7, 0x1, P1 ;  /* 0x0000000706197211 */ /* 0x000fe200008f0eff */
[----:B------:R3:W-:Y:S01]  /*7c90*/  STL.64 [R1+0x938], R28 ;  /* 0x0009381c01007387 */ /* 0x0007e20000100a00 */
[----:B0-----:R-:W-:-:S04]  /*7ca0*/  LEA R22, P2, R4, R5, 0x1 ;  /* 0x0000000504167211 */ /* 0x001fc800078408ff */
[----:B------:R-:W-:Y:S02]  /*7cb0*/  LEA.HI.X.SX32 R23, R4, R7, 0x1, P2 ;  /* 0x0000000704177211 */ /* 0x000fe400010f0eff */
[----:B---3--:R-:W-:-:S03]  /*7cc0*/  LEA R28, P0, R8, R5, 0x1 ;  /* 0x00000005081c7211 */ /* 0x008fc600078008ff */
[----:B------:R-:W-:Y:S04]  /*7cd0*/  STL.64 [R1+0x918], R22 ;  /* 0x0009181601007387 */ /* 0x000fe80000100a00 */
[----:B------:R0:W-:Y:S01]  /*7ce0*/  STL.64 [R1+0x928], R26 ;  /* 0x0009281a01007387 */ /* 0x0001e20000100a00 */
[----:B------:R-:W-:-:S03]  /*7cf0*/  LEA.HI.X.SX32 R29, R8, R7, 0x1, P0 ;  /* 0x00000007081d7211 */ /* 0x000fc600000f0eff */
[----:B------:R1:W-:Y:S01]  /*7d00*/  STL.64 [R1+0x920], R24 ;  /* 0x0009201801007387 */ /* 0x0003e20000100a00 */
[CC--:B0-----:R-:W-:Y:S02]  /*7d10*/  LEA R26, P1, R9.reuse, R5.reuse, 0x1 ;  /* 0x00000005091a7211 */ /* 0x0c1fe400078208ff */
[C---:B-1----:R-:W-:Y:S02]  /*7d20*/  LEA R24, P2, R10.reuse, R5, 0x1 ;  /* 0x000000050a187211 */ /* 0x042fe400078408ff */
[-C--:B------:R-:W-:Y:S02]  /*7d30*/  LEA.HI.X.SX32 R27, R9, R7.reuse, 0x1, P1 ;  /* 0x00000007091b7211 */ /* 0x080fe400008f0eff */
[----:B------:R-:W-:Y:S01]  /*7d40*/  LEA.HI.X.SX32 R25, R10, R7, 0x1, P2 ;  /* 0x000000070a197211 */ /* 0x000fe200010f0eff */
[----:B------:R-:W-:Y:S01]  /*7d50*/  STL.64 [R1+0x910], R28 ;  /* 0x0009101c01007387 */ /* 0x000fe20000100a00 */
[----:B------:R-:W-:-:S03]  /*7d60*/  LEA R23, R0, R2, 0x1 ;  /* 0x0000000200177211 */ /* 0x000fc600078e08ff */
[----:B------:R0:W-:Y:S01]  /*7d70*/  STL.64 [R1+0x908], R26 ;  /* 0x0009081a01007387 */ /* 0x0001e20000100a00 */
[----:B------:R-:W-:-:S03]  /*7d80*/  LEA R8, P2, R12, R5, 0x1 ;  /* 0x000000050c087211 */ /* 0x000fc600078408ff */
[----:B------:R1:W-:Y:S01]  /*7d90*/  STL.64 [R1+0x900], R24 ;  /* 0x0009001801007387 */ /* 0x0003e20000100a00 */
[----:B------:R-:W-:Y:S01]  /*7da0*/  IMAD R3, R0, 0x2, R23 ;  /* 0x0000000200037824 */ /* 0x000fe200078e0217 */
[----:B------:R-:W-:Y:S02]  /*7db0*/  LEA.HI.X.SX32 R9, R12, R7, 0x1, P2 ;  /* 0x000000070c097211 */ /* 0x000fe400010f0eff */
[-C--:B0-----:R-:W-:Y:S02]  /*7dc0*/  LEA R26, P0, R11, R5.reuse, 0x1 ;  /* 0x000000050b1a7211 */ /* 0x081fe400078008ff */
[----:B-1----:R-:W-:Y:S02]  /*7dd0*/  LEA R24, P1, R13, R5, 0x1 ;  /* 0x000000050d187211 */ /* 0x002fe400078208ff */
[-C--:B------:R-:W-:Y:S02]  /*7de0*/  LEA.HI.X.SX32 R27, R11, R7.reuse, 0x1, P0 ;  /* 0x000000070b1b7211 */ /* 0x080fe400000f0eff */
[----:B------:R-:W-:-:S02]  /*7df0*/  LEA.HI.X.SX32 R25, R13, R7, 0x1, P1 ;  /* 0x000000070d197211 */ /* 0x000fc400008f0eff */
[C---:B------:R-:W-:Y:S01]  /*7e00*/  LEA R21, R0.reuse, R3, 0x1 ;  /* 0x0000000300157211 */ /* 0x040fe200078e08ff */
[----:B------:R0:W-:Y:S04]  /*7e10*/  STL.64 [R1+0x8f8], R26 ;  /* 0x0008f81a01007387 */ /* 0x0001e80000100a00 */
[----:B------:R1:W-:Y:S01]  /*7e20*/  STL.64 [R1+0x8f0], R24 ;  /* 0x0008f01801007387 */ /* 0x0003e20000100a00 */
[----:B------:R-:W-:-:S03]  /*7e30*/  LEA R22, R0, R21, 0x1 ;  /* 0x0000001500167211 */ /* 0x000fc600078e08ff */
[----:B------:R2:W-:Y:S01]  /*7e40*/  STL.64 [R1+0x8e8], R8 ;  /* 0x0008e80801007387 */ /* 0x0005e20000100a00 */
[-C--:B0-----:R-:W-:Y:S02]  /*7e50*/  LEA R26, P0, R17, R5.reuse, 0x1 ;  /* 0x00000005111a7211 */ /* 0x081fe400078008ff */
[----:B-1----:R-:W-:Y:S02]  /*7e60*/  LEA R24, P1, R15, R5, 0x1 ;  /* 0x000000050f187211 */ /* 0x002fe400078208ff */
[----:B------:R-:W-:Y:S02]  /*7e70*/  LEA.HI.X.SX32 R27, R17, R7, 0x1, P0 ;  /* 0x00000007111b7211 */ /* 0x000fe400000f0eff */
[C---:B--2---:R-:W-:Y:S02]  /*7e80*/  LEA R8, P2, R16.reuse, R5, 0x1 ;  /* 0x0000000510087211 */ /* 0x044fe400078408ff */
[-C--:B------:R-:W-:Y:S02]  /*7e90*/  LEA.HI.X.SX32 R25, R15, R7.reuse, 0x1, P1 ;  /* 0x000000070f197211 */ /* 0x080fe400008f0eff */
[----:B------:R-:W-:Y:S01]  /*7ea0*/  LEA.HI.X.SX32 R9, R16, R7, 0x1, P2 ;  /* 0x0000000710097211 */ /* 0x000fe200010f0eff */
[C---:B------:R-:W-:Y:S01]  /*7eb0*/  IMAD R4, R0.reuse, 0x2, R22 ;  /* 0x0000000200047824 */ /* 0x040fe200078e0216 */
[----:B------:R0:W-:Y:S04]  /*7ec0*/  STL.64 [R1+0x8e0], R26 ;  /* 0x0008e01a01007387 */ /* 0x0001e80000100a00 */
[----:B------:R1:W-:Y:S01]  /*7ed0*/  STL.64 [R1+0x8d8], R24 ;  /* 0x0008d81801007387 */ /* 0x0003e20000100a00 */
[----:B------:R-:W-:-:S03]  /*7ee0*/  LEA R10, R0, R4, 0x1 ;  /* 0x00000004000a7211 */ /* 0x000fc600078e08ff */
[----:B------:R2:W-:Y:S01]  /*7ef0*/  STL.64 [R1+0x8d0], R8 ;  /* 0x0008d00801007387 */ /* 0x0005e20000100a00 */
[-C--:B0-----:R-:W-:Y:S02]  /*7f00*/  LEA R26, P0, R14, R5.reuse, 0x1 ;  /* 0x000000050e1a7211 */ /* 0x081fe400078008ff */
[-C--:B-1----:R-:W-:Y:S02]  /*7f10*/  LEA R24, P1, R19, R5.reuse, 0x1 ;  /* 0x0000000513187211 */ /* 0x082fe400078208ff */
[----:B--2---:R-:W-:Y:S02]  /*7f20*/  LEA R8, P2, R18, R5, 0x1 ;  /* 0x0000000512087211 */ /* 0x004fe400078408ff */
[-C--:B------:R-:W-:Y:S02]  /*7f30*/  LEA.HI.X.SX32 R27, R14, R7.reuse, 0x1, P0 ;  /* 0x000000070e1b7211 */ /* 0x080fe400000f0eff */
[----:B------:R-:W-:Y:S02]  /*7f40*/  LEA.HI.X.SX32 R9, R18, R7, 0x1, P2 ;  /* 0x0000000712097211 */ /* 0x000fe400010f0eff */
[----:B------:R-:W-:-:S02]  /*7f50*/  LEA R13, R0, R10, 0x1 ;  /* 0x0000000a000d7211 */ /* 0x000fc400078e08ff */
[----:B------:R-:W-:Y:S01]  /*7f60*/  LEA.HI.X.SX32 R25, R19, R7, 0x1, P1 ;  /* 0x0000000713197211 */ /* 0x000fe200008f0eff */
[----:B------:R0:W-:Y:S02]  /*7f70*/  STL.64 [R1+0x8b8], R8 ;  /* 0x0008b80801007387 */ /* 0x0001e40000100a00 */
[----:B------:R-:W-:Y:S02]  /*7f80*/  IMAD R6, R0, 0x2, R13 ;  /* 0x0000000200067824 */ /* 0x000fe400078e020d */
[----:B------:R-:W-:Y:S01]  /*7f90*/  STL.64 [R1+0x8c8], R26 ;  /* 0x0008c81a01007387 */ /* 0x000fe20000100a00 */
[----:B------:R-:W-:-:S03]  /*7fa0*/  LEA R16, P1, R2, R5, 0x1 ;  /* 0x0000000502107211 */ /* 0x000fc600078208ff */
[----:B------:R1:W-:Y:S01]  /*7fb0*/  STL.64 [R1+0x8c0], R24 ;  /* 0x0008c01801007387 */ /* 0x0003e20000100a00 */
[C---:B------:R-:W-:Y:S02]  /*7fc0*/  LEA R14, P2, R23.reuse, R5, 0x1 ;  /* 0x00000005170e7211 */ /* 0x040fe400078408ff */
[----:B------:R-:W-:Y:S02]  /*7fd0*/  LEA.HI.X.SX32 R17, R2, R7, 0x1, P1 ;  /* 0x0000000702117211 */ /* 0x000fe400008f0eff */
[----:B0-----:R-:W-:Y:S02]  /*7fe0*/  LEA R8, R0, R6, 0x1 ;  /* 0x0000000600087211 */ /* 0x001fe400078e08ff */
[C---:B-1----:R-:W-:Y:S02]  /*7ff0*/  LEA R24, P0, R20.reuse, R5, 0x1 ;  /* 0x0000000514187211 */ /* 0x042fe400078008ff */
[-C--:B------:R-:W-:Y:S02]  /*8000*/  LEA.HI.X.SX32 R15, R23, R7.reuse, 0x1, P2 ;  /* 0x00000007170f7211 */ /* 0x080fe400010f0eff */
[----:B------:R-:W-:-:S02]  /*8010*/  LEA.HI.X.SX32 R25, R20, R7, 0x1, P0 ;  /* 0x0000000714197211 */ /* 0x000fc400000f0eff */
[C---:B------:R-:W-:Y:S02]  /*8020*/  LEA R12, R0.reuse, R8, 0x1 ;  /* 0x00000008000c7211 */ /* 0x040fe400078e08ff */
[----:B------:R-:W-:Y:S01]  /*8030*/  LEA R18, P0, R3, R5, 0x1 ;  /* 0x0000000503127211 */ /* 0x000fe200078008ff */
[----:B------:R-:W-:Y:S04]  /*8040*/  STL.64 [R1+0x8b0], R24 ;  /* 0x0008b01801007387 */ /* 0x000fe80000100a00 */
[----:B------:R0:W-:Y:S01]  /*8050*/  STL.64 [R1+0x8a8], R16 ;  /* 0x0008a81001007387 */ /* 0x0001e20000100a00 */
[----:B------:R-:W-:-:S03]  /*8060*/  IMAD R2, R0, 0x2, R12 ;  /* 0x0000000200027824 */ /* 0x000fc600078e020c */
[----:B------:R1:W-:Y:S01]  /*8070*/  STL.64 [R1+0x8a0], R14 ;  /* 0x0008a00e01007387 */ /* 0x0003e20000100a00 */
[----:B------:R-:W-:Y:S02]  /*8080*/  LEA.HI.X.SX32 R19, R3, R7, 0x1, P0 ;  /* 0x0000000703137211 */ /* 0x000fe400000f0eff */
[CC--:B0-----:R-:W-:Y:S02]  /*8090*/  LEA R16, P1, R21.reuse, R5.reuse, 0x1 ;  /* 0x0000000515107211 */ /* 0x0c1fe400078208ff */
[C---:B-1----:R-:W-:Y:S02]  /*80a0*/  LEA R14, P2, R22.reuse, R5, 0x1 ;  /* 0x00000005160e7211 */ /* 0x042fe400078408ff */
[-C--:B------:R-:W-:Y:S02]  /*80b0*/  LEA.HI.X.SX32 R17, R21, R7.reuse, 0x1, P1 ;  /* 0x0000000715117211 */ /* 0x080fe400008f0eff */
[----:B------:R-:W-:Y:S01]  /*80c0*/  LEA.HI.X.SX32 R15, R22, R7, 0x1, P2 ;  /* 0x00000007160f7211 */ /* 0x000fe200010f0eff */
[----:B------:R0:W-:Y:S01]  /*80d0*/  STL.64 [R1+0x898], R18 ;  /* 0x0008981201007387 */ /* 0x0001e20000100a00 */
[----:B------:R-:W-:-:S03]  /*80e0*/  LEA R9, R0, R2, 0x1 ;  /* 0x0000000200097211 */ /* 0x000fc600078e08ff */
[----:B------:R1:W-:Y:S01]  /*80f0*/  STL.64 [R1+0x890], R16 ;  /* 0x0008901001007387 */ /* 0x0003e20000100a00 */
[----:B------:R-:W-:-:S03]  /*8100*/  LEA R11, R0, R9, 0x1 ;  /* 0x00000009000b7211 */ /* 0x000fc600078e08ff */
[----:B------:R2:W-:Y:S01]  /*8110*/  STL.64 [R1+0x888], R14 ;  /* 0x0008880e01007387 */ /* 0x0005e20000100a00 */
[-C--:B0-----:R-:W-:Y:S02]  /*8120*/  LEA R18, P0, R4, R5.reuse, 0x1 ;  /* 0x0000000504127211 */ /* 0x081fe400078008ff */
[----:B-1----:R-:W-:Y:S02]  /*8130*/  LEA R16, P1, R10, R5, 0x1 ;  /* 0x000000050a107211 */ /* 0x002fe400078208ff */
[----:B------:R-:W-:Y:S02]  /*8140*/  LEA.HI.X.SX32 R19, R4, R7, 0x1, P0 ;  /* 0x0000000704137211 */ /* 0x000fe400000f0eff */
[C---:B--2---:R-:W-:Y:S02]  /*8150*/  LEA R14, P2, R13.reuse, R5, 0x1 ;  /* 0x000000050d0e7211 */ /* 0x044fe400078408ff */
[-C--:B------:R-:W-:Y:S01]  /*8160*/  LEA.HI.X.SX32 R17, R10, R7.reuse, 0x1, P1 ;  /* 0x000000070a117211 */ /* 0x080fe200008f0eff */
[C---:B------:R-:W-:Y:S01]  /*8170*/  IMAD R3, R0.reuse, 0x2, R11 ;  /* 0x0000000200037824 */ /* 0x040fe200078e020b */
[----:B------:R-:W-:Y:S01]  /*8180*/  LEA.HI.X.SX32 R15, R13, R7, 0x1, P2 ;  /* 0x000000070d0f7211 */ /* 0x000fe200010f0eff */
[----:B------:R0:W-:Y:S04]  /*8190*/  STL.64 [R1+0x880], R18 ;  /* 0x0008801201007387 */ /* 0x0001e80000100a00 */
[----:B------:R1:W-:Y:S01]  /*81a0*/  STL.64 [R1+0x878], R16 ;  /* 0x0008781001007387 */ /* 0x0003e20000100a00 */
[----:B------:R-:W-:-:S03]  /*81b0*/  LEA R4, R0, R3, 0x1 ;  /* 0x0000000300047211 */ /* 0x000fc600078e08ff */
[----:B------:R2:W-:Y:S01]  /*81c0*/  STL.64 [R1+0x870], R14 ;  /* 0x0008700e01007387 */ /* 0x0005e20000100a00 */
[-C--:B0-----:R-:W-:Y:S02]  /*81d0*/  LEA R18, P0, R6, R5.reuse, 0x1 ;  /* 0x0000000506127211 */ /* 0x081fe400078008ff */
[----:B-1----:R-:W-:Y:S02]  /*81e0*/  LEA R16, P1, R8, R5, 0x1 ;  /* 0x0000000508107211 */ /* 0x002fe400078208ff */
[----:B------:R-:W-:Y:S02]  /*81f0*/  LEA.HI.X.SX32 R19, R6, R7, 0x1, P0 ;  /* 0x0000000706137211 */ /* 0x000fe400000f0eff */
[----:B--2---:R-:W-:Y:S02]  /*8200*/  LEA R14, P2, R12, R5, 0x1 ;  /* 0x000000050c0e7211 */ /* 0x004fe400078408ff */
[----:B------:R-:W-:Y:S02]  /*8210*/  LEA.HI.X.SX32 R17, R8, R7, 0x1, P1 ;  /* 0x0000000708117211 */ /* 0x000fe400008f0eff */
[----:B------:R-:W-:-:S02]  /*8220*/  LEA R10, R0, R4, 0x1 ;  /* 0x00000004000a7211 */ /* 0x000fc400078e08ff */
[----:B------:R-:W-:Y:S01]  /*8230*/  LEA.HI.X.SX32 R15, R12, R7, 0x1, P2 ;  /* 0x000000070c0f7211 */ /* 0x000fe200010f0eff */
[----:B------:R0:W-:Y:S02]  /*8240*/  STL.64 [R1+0x868], R18 ;  /* 0x0008681201007387 */ /* 0x0001e40000100a00 */
[----:B------:R-:W-:Y:S02]  /*8250*/  IMAD R6, R0, 0x2, R10 ;  /* 0x0000000200067824 */ /* 0x000fe400078e020a */
[----:B------:R1:W-:Y:S04]  /*8260*/  STL.64 [R1+0x860], R16 ;  /* 0x0008601001007387 */ /* 0x0003e80000100a00 */
[----:B------:R2:W-:Y:S01]  /*8270*/  STL.64 [R1+0x858], R14 ;  /* 0x0008580e01007387 */ /* 0x0005e20000100a00 */
[----:B0-----:R-:W-:-:S02]  /*8280*/  LEA R18, P0, R2, R5, 0x1 ;  /* 0x0000000502127211 */ /* 0x001fc400078008ff */
[----:B-1----:R-:W-:Y:S02]  /*8290*/  LEA R16, P1, R9, R5, 0x1 ;  /* 0x0000000509107211 */ /* 0x002fe400078208ff */
[----:B------:R-:W-:Y:S02]  /*82a0*/  LEA.HI.X.SX32 R19, R2, R7, 0x1, P0 ;  /* 0x0000000702137211 */ /* 0x000fe400000f0eff */
[----:B--2---:R-:W-:Y:S02]  /*82b0*/  LEA R14, P2, R11, R5, 0x1 ;  /* 0x000000050b0e7211 */ /* 0x004fe400078408ff */
[-C--:B------:R-:W-:Y:S02]  /*82c0*/  LEA.HI.X.SX32 R17, R9, R7.reuse, 0x1, P1 ;  /* 0x0000000709117211 */ /* 0x080fe400008f0eff */
[C---:B------:R-:W-:Y:S02]  /*82d0*/  LEA R8, R0.reuse, R6, 0x1 ;  /* 0x0000000600087211 */ /* 0x040fe400078e08ff */
        /* <DEDUP_REMOVED lines=8> */
[CC--:B0-----:R-:W-:Y:S02]  /*8360*/  LEA R16, P0, R3.reuse, R5.reuse, 0x1 ;  /* 0x0000000503107211 */ /* 0x0c1fe400078008ff */
[C---:B-1----:R-:W-:Y:S02]  /*8370*/  LEA R14, P1, R4.reuse, R5, 0x1 ;  /* 0x00000005040e7211 */ /* 0x042fe400078208ff */
        /* <DEDUP_REMOVED lines=13> */
[----:B------:R-:W-:Y:S01]  /*8450*/  IMAD R0, R0, 0x2, R4 ;  /* 0x0000000200007824 */ /* 0x000fe200078e0204 */
[----:B------:R0:W-:Y:S04]  /*8460*/  STL.64 [R1+0x820], R16 ;  /* 0x0008201001007387 */ /* 0x0001e80000100a00 */
[----:B------:R1:W-:Y:S01]  /*8470*/  STL.64 [R1+0x818], R14 ;  /* 0x0008180e01007387 */ /* 0x0003e20000100a00 */
[----:B------:R-:W-:-:S03]  /*8480*/  LEA R10, P3, R0, R5, 0x1 ;  /* 0x00000005000a7211 */ /* 0x000fc600078608ff */
[----:B------:R2:W-:Y:S01]  /*8490*/  STL.64 [R1+0x810], R12 ;  /* 0x0008100c01007387 */ /* 0x0005e20000100a00 */
[CC--:B0-----:R-:W-:Y:S02]  /*84a0*/  LEA R16, P0, R2.reuse, R5.reuse, 0x1 ;  /* 0x0000000502107211 */ /* 0x0c1fe400078008ff */
[C---:B-1----:R-:W-:Y:S02]  /*84b0*/  LEA R14, P1, R3.reuse, R5, 0x1 ;  /* 0x00000005030e7211 */ /* 0x042fe400078208ff */
[----:B------:R-:W-:Y:S02]  /*84c0*/  LEA.HI.X.SX32 R17, R2, R7, 0x1, P0 ;  /* 0x0000000702117211 */ /* 0x000fe400000f0eff */
[C---:B--2---:R-:W-:Y:S02]  /*84d0*/  LEA R12, P2, R4.reuse, R5, 0x1 ;  /* 0x00000005040c7211 */ /* 0x044fe400078408ff */
[-C--:B------:R-:W-:Y:S02]  /*84e0*/  LEA.HI.X.SX32 R15, R3, R7.reuse, 0x1, P1 ;  /* 0x00000007030f7211 */ /* 0x080fe400008f0eff */
[----:B------:R-:W-:-:S02]  /*84f0*/  LEA.HI.X.SX32 R13, R4, R7, 0x1, P2 ;  /* 0x00000007040d7211 */ /* 0x000fc400010f0eff */
[----:B------:R-:W-:Y:S01]  /*8500*/  LEA.HI.X.SX32 R11, R0, R7, 0x1, P3 ;  /* 0x00000007000b7211 */ /* 0x000fe200018f0eff */
[----:B------:R-:W-:Y:S01]  /*8510*/  STL.64 [R1+0x808], R16 ;  /* 0x0008081001007387 */ /* 0x000fe20000100a00 */
[----:B------:R-:W-:Y:S02]  /*8520*/  MOV R2, 0xff800000 ;  /* 0xff80000000027802 */ /* 0x000fe40000000f00 */
[----:B------:R-:W-:Y:S01]  /*8530*/  MOV R0, 0x3f800000 ;  /* 0x3f80000000007802 */ /* 0x000fe20000000f00 */
[----:B------:R-:W-:Y:S01]  /*8540*/  STL.64 [R1+0x800], R14 ;  /* 0x0008000e01007387 */ /* 0x000fe20000100a00 */
[----:B------:R-:W-:-:S03]  /*8550*/  IMAD.MOV.U32 R3, RZ, RZ, 0x3f800000 ;  /* 0x3f800000ff037424 */ /* 0x000fc600078e00ff */
[----:B------:R-:W-:Y:S04]  /*8560*/  STL.64 [R1+0x7f8], R12 ;  /* 0x0007f80c01007387 */ /* 0x000fe80000100a00 */
[----:B------:R-:W-:Y:S04]  /*8570*/  STL.64 [R1+0x7f0], R10 ;  /* 0x0007f00a01007387 */ /* 0x000fe80000100a00 */
[----:B------:R0:W-:Y:S04]  /*8580*/  STL [R1+0x7a4], R2 ;  /* 0x0007a40201007387 */ /* 0x0001e80000100800 */
[----:B------:R-:W-:Y:S04]  /*8590*/  STL [R1+0x488], RZ ;  /* 0x000488ff01007387 */ /* 0x000fe80000100800 */
[----:B------:R-:W-:Y:S01]  /*85a0*/  STL [R1+0x7e0], R0 ;  /* 0x0007e00001007387 */ /* 0x000fe20000100800 */
[----:B0-----:R-:W-:-:S03]  /*85b0*/  MOV R2, 0x3f800000 ;  /* 0x3f80000000027802 */ /* 0x001fc60000000f00 */
[----:B------:R-:W-:Y:S04]  /*85c0*/  STL [R1+0x484], RZ ;  /* 0x000484ff01007387 */ /* 0x000fe80000100800 */
[----:B------:R-:W-:Y:S04]  /*85d0*/  STL [R1+0x7d8], RZ ;  /* 0x0007d8ff01007387 */ /* 0x000fe80000100800 */
[----:B------:R0:W-:Y:S04]  /*85e0*/  STL [R1+0x7e4], R3 ;  /* 0x0007e40301007387 */ /* 0x0001e80000100800 */
[----:B------:R1:W-:Y:S04]  /*85f0*/  STL [R1+0x7e8], R2 ;  /* 0x0007e80201007387 */ /* 0x0003e80000100800 */
[----:B------:R2:W-:Y:S01]  /*8600*/  STL [R1+0x7ec], R0 ;  /* 0x0007ec0001007387 */ /* 0x0005e20000100800 */
[----:B0-----:R-:W-:Y:S01]  /*8610*/  MOV R3, 0xff800000 ;  /* 0xff80000000037802 */ /* 0x001fe20000000f00 */
[----:B-1----:R-:W-:-:S04]  /*8620*/  IMAD.MOV.U32 R2, RZ, RZ, -0x800000 ;  /* 0xff800000ff027424 */ /* 0x002fc800078e00ff */
        /* <DEDUP_REMOVED lines=72> */
[----:B------:R-:W2:Y:S04]  /*8ab0*/  LDL R29, [R1+0x48c] ;  /* 0x00048c00011d7983 */ /* 0x000ea80000100800 */
        /* <DEDUP_REMOVED lines=44> */
[----:B------:R-:W3:Y:S04]  /*8d80*/  S2R R28, SR_TID.X ;  /* 0x00000000001c7919 */ /* 0x000ee80000002100 */
        /* <DEDUP_REMOVED lines=15> */
[----:B------:R1:W-:Y:S01]  /*8e80*/  STL [R1+0x6ec], RZ ;  /* 0x0006ecff01007387 */ /* 0x0003e20000100800 */
[----:B---3--:R-:W-:-:S02]  /*8e90*/  LOP3.LUT R24, R28, 0x7, RZ, 0xc0, !PT ;  /* 0x000000071c187812 */ /* 0x008fc400078ec0ff */
[----:B------:R-:W-:-:S03]  /*8ea0*/  SHF.L.U32 R28, R28, 0x1, RZ ;  /* 0x000000011c1c7819 */ /* 0x000fc600000006ff */
[----:B0-----:R-:W-:-:S05]  /*8eb0*/  IMAD R0, R24, 0x110, RZ ;  /* 0x0000011018007824 */ /* 0x001fca00078e02ff */
[----:B------:R-:W-:-:S04]  /*8ec0*/  LOP3.LUT R0, R0, 0x30, R28, 0x78, !PT ;  /* 0x0000003000007812 */ /* 0x000fc800078e781c */
[----:B------:R-:W-:Y:S02]  /*8ed0*/  LOP3.LUT R0, R0, 0x40, RZ, 0x3c, !PT ;  /* 0x0000004000007812 */ /* 0x000fe400078e3cff */
[C---:B--2---:R-:W-:Y:S02]  /*8ee0*/  LOP3.LUT R4, R29.reuse, 0x20, RZ, 0x3c, !PT ;  /* 0x000000201d047812 */ /* 0x044fe400078e3cff */
[C---:B------:R-:W-:Y:S02]  /*8ef0*/  LOP3.LUT R3, R29.reuse, 0x40, RZ, 0x3c, !PT ;  /* 0x000000401d037812 */ /* 0x040fe400078e3cff */
[----:B------:R-:W-:Y:S01]  /*8f00*/  LOP3.LUT R2, R29, 0x60, RZ, 0x3c, !PT ;  /* 0x000000601d027812 */ /* 0x000fe200078e3cff */
[----:B------:R1:W-:Y:S04]  /*8f10*/  STL [R1+0xbf8], R4 ;  /* 0x000bf80401007387 */ /* 0x0003e80000100800 */
[----:B------:R1:W-:Y:S04]  /*8f20*/  STL [R1+0xbf4], R3 ;  /* 0x000bf40301007387 */ /* 0x0003e80000100800 */
[----:B------:R1:W-:Y:S02]  /*8f30*/  STL [R1+0xbf0], R2 ;  /* 0x000bf00201007387 */ /* 0x0003e40000100800 */
.L_x_2:
[----:B0-----:R-:W2:Y:S04]  /*8f40*/  LDL.64 R8, [R1+0xbe8] ;  /* 0x000be80001087983 */ /* 0x001ea80000100a00 */
[----:B------:R-:W2:Y:S04]  /*8f50*/  LDL R0, [R1+0x488] ;  /* 0x0004880001007983 */ /* 0x000ea80000100800 */
[----:B------:R-:W3:Y:S04]  /*8f60*/  LDL.64 R6, [R1+0xbe0] ;  /* 0x000be00001067983 */ /* 0x000ee80000100a00 */
[----:B-1----:R-:W4:Y:S04]  /*8f70*/  LDL.64 R2, [R1+0xbd0] ;  /* 0x000bd00001027983 */ /* 0x002f280000100a00 */
[----:B------:R-:W5:Y:S04]  /*8f80*/  LDL.64 R4, [R1+0xbd8] ;  /* 0x000bd80001047983 */ /* 0x000f680000100a00 */
[----:B------:R-:W5:Y:S04]  /*8f90*/  LDL.64 R10, [R1+0xbc8] ;  /* 0x000bc800010a7983 */ /* 0x000f680000100a00 */
[----:B------:R-:W5:Y:S04]  /*8fa0*/  LDL.64 R12, [R1+0xbb8] ;  /* 0x000bb800010c7983 */ /* 0x000f680000100a00 */
[----:B------:R-:W5:Y:S04]  /*8fb0*/  LDL.64 R20, [R1+0xbc0] ;  /* 0x000bc00001147983 */ /* 0x000f680000100a00 */
[----:B------:R-:W5:Y:S04]  /*8fc0*/  LDL.64 R18, [R1+0xba8] ;  /* 0x000ba80001127983 */ /* 0x000f680000100a00 */
[----:B------:R-:W5:Y:S04]  /*8fd0*/  LDL.64 R24, [R1+0xbb0] ;  /* 0x000bb00001187983 */ /* 0x000f680000100a00 */
[----:B------:R-:W5:Y:S04]  /*8fe0*/  LDL.64 R16, [R1+0xba0] ;  /* 0x000ba00001107983 */ /* 0x000f680000100a00 */
[----:B------:R-:W5:Y:S04]  /*8ff0*/  LDL.64 R22, [R1+0xb98] ;  /* 0x000b980001167983 */ /* 0x000f680000100a00 */
[----:B------:R-:W5:Y:S01]  /*9000*/  LDL.64 R14, [R1+0xb90] ;  /* 0x000b9000010e7983 */ /* 0x000f620000100a00 */
[----:B--2---:R-:W-:-:S04]  /*9010*/  IMAD.WIDE R8, R0, 0x2, R8 ;  /* 0x0000000200087825 */ /* 0x004fc800078e0208 */
[C---:B---3--:R-:W-:Y:S01]  /*9020*/  IMAD.WIDE R6, R0.reuse, 0x2, R6 ;  /* 0x0000000200067825 */ /* 0x048fe200078e0206 */
[----:B------:R0:W2:Y:S03]  /*9030*/  LDG.E.U16 R28, [R8.64] ;  /* 0x00000004081c7981 */ /* 0x0000a6000c1e1500 */
[C---:B----4-:R-:W-:Y:S01]  /*9040*/  IMAD.WIDE R2, R0.reuse, 0x2, R2 ;  /* 0x0000000200027825 */ /* 0x050fe200078e0202 */
[----:B------:R1:W3:Y:S03]  /*9050*/  LDG.E.U16 R29, [R6.64] ;  /* 0x00000004061d7981 */ /* 0x0002e6000c1e1500 */
[C---:B-----5:R-:W-:Y:S01]  /*9060*/  IMAD.WIDE R4, R0.reuse, 0x2, R4 ;  /* 0x0000000200047825 */ /* 0x060fe200078e0204 */
[----:B------:R4:W5:Y:S03]  /*9070*/  LDG.E.U16 R27, [R2.64] ;  /* 0x00000004021b7981 */ /* 0x000966000c1e1500 */
[C---:B------:R-:W-:Y:S01]  /*9080*/  IMAD.WIDE R10, R0.reuse, 0x2, R10 ;  /* 0x00000002000a7825 */ /* 0x040fe200078e020a */
[----:B------:R4:W5:Y:S03]  /*9090*/  LDG.E.U16 R26, [R4.64] ;  /* 0x00000004041a7981 */ /* 0x000966000c1e1500 */
[----:B-1----:R-:W-:-:S02]  /*90a0*/  IMAD.WIDE R6, R0, 0x2, R12 ;  /* 0x0000000200067825 */ /* 0x002fc400078e020c */
[----:B------:R-:W5:Y:S02]  /*90b0*/  LDL.64 R12, [R1+0xb80] ;  /* 0x000b8000010c7983 */ /* 0x000f640000100a00 */
[C---:B0-----:R-:W-:Y:S02]  /*90c0*/  IMAD.WIDE R8, R0.reuse, 0x2, R20 ;  /* 0x0000000200087825 */ /* 0x041fe400078e0214 */
[----:B------:R-:W5:Y:S02]  /*90d0*/  LDL.64 R20, [R1+0xb88] ;  /* 0x000b880001147983 */ /* 0x000f640000100a00 */
[C---:B----4-:R-:W-:Y:S02]  /*90e0*/  IMAD.WIDE R2, R0.reuse, 0x2, R18 ;  /* 0x0000000200027825 */ /* 0x050fe400078e0212 */
[----:B------:R0:W4:Y:S02]  /*90f0*/  LDG.E.U16 R19, [R10.64] ;  /* 0x000000040a137981 */ /* 0x000124000c1e1500 */
[----:B------:R-:W-:-:S02]  /*9100*/  IMAD.WIDE R4, R0, 0x2, R24 ;  /* 0x0000000200047825 */ /* 0x000fc400078e0218 */
[----:B------:R1:W4:Y:S04]  /*9110*/  LDG.E.U16 R25, [R6.64] ;  /* 0x0000000406197981 */ /* 0x000328000c1e1500 */
[----:B------:R1:W4:Y:S01]  /*9120*/  LDG.E.U16 R24, [R8.64] ;  /* 0x0000000408187981 */ /* 0x000322000c1e1500 */
[----:B0-----:R-:W-:-:S04]  /*9130*/  IMAD.WIDE R10, R0, 0x2, R16 ;  /* 0x00000002000a7825 */ /* 0x001fc800078e0210 */
[C---:B-1----:R-:W-:Y:S02]  /*9140*/  IMAD.WIDE R6, R0.reuse, 0x2, R14 ;  /* 0x0000000200067825 */ /* 0x042fe400078e020e */
[----:B------:R-:W4:Y:S02]  /*9150*/  LDG.E.U16 R11, [R10.64] ;  /* 0x000000040a0b7981 */ /* 0x000f24000c1e1500 */
[C---:B------:R-:W-:Y:S02]  /*9160*/  IMAD.WIDE R8, R0.reuse, 0x2, R22 ;  /* 0x0000000200087825 */ /* 0x040fe400078e0216 */
[----:B------:R-:W4:Y:S04]  /*9170*/  LDG.E.U16 R7, [R6.64] ;  /* 0x0000000406077981 */ /* 0x000f28000c1e1500 */
[----:B------:R-:W4:Y:S04]  /*9180*/  LDG.E.U16 R9, [R8.64] ;  /* 0x0000000408097981 */ /* 0x000f28000c1e1500 */
[----:B--2---:R0:W-:Y:S04]  /*9190*/  STL [R1+0x9c], R28 ;  /* 0x00009c1c01007387 */ /* 0x0041e80000100800 */
[----:B---3--:R1:W-:Y:S04]  /*91a0*/  STL [R1+0x98], R29 ;  /* 0x0000981d01007387 */ /* 0x0083e80000100800 */
[----:B0-----:R0:W2:Y:S04]  /*91b0*/  LDG.E.U16 R28, [R4.64] ;  /* 0x00000004041c7981 */ /* 0x0010a8000c1e1500 */
[----:B-1----:R1:W3:Y:S04]  /*91c0*/  LDG.E.U16 R29, [R2.64] ;  /* 0x00000004021d7981 */ /* 0x0022e8000c1e1500 */
[----:B-----5:R-:W-:Y:S04]  /*91d0*/  STL [R1+0x90], R27 ;  /* 0x0000901b01007387 */ /* 0x020fe80000100800 */
[----:B------:R5:W-:Y:S04]  /*91e0*/  STL [R1+0x94], R26 ;  /* 0x0000941a01007387 */ /* 0x000be80000100800 */
[----:B-----5:R-:W5:Y:S04]  /*91f0*/  LDL.64 R26, [R1+0xb78] ;  /* 0x000b7800011a7983 */ /* 0x020f680000100a00 */
[----:B----4-:R4:W-:Y:S04]  /*9200*/  STL [R1+0x8c], R19 ;  /* 0x00008c1301007387 */ /* 0x0109e80000100800 */
[----:B------:R-:W5:Y:S04]  /*9210*/  LDL.64 R16, [R1+0xb68] ;  /* 0x000b680001107983 */ /* 0x000f680000100a00 */
[----:B----4-:R-:W4:Y:S04]  /*9220*/  LDL.64 R18, [R1+0xb70] ;  /* 0x000b700001127983 */ /* 0x010f280000100a00 */
[----:B------:R-:W-:Y:S04]  /*9230*/  STL [R1+0x84], R25 ;  /* 0x0000841901007387 */ /* 0x000fe80000100800 */
[----:B------:R0:W-:Y:S01]  /*9240*/  STL [R1+0x88], R24 ;  /* 0x0000881801007387 */ /* 0x0001e20000100800 */
[----:B-1----:R-:W-:-:S03]  /*9250*/  IMAD.WIDE R2, R0, 0x2, R12 ;  /* 0x0000000200027825 */ /* 0x002fc600078e020c */
[----:B------:R-:W4:Y:S01]  /*9260*/  LDL.64 R14, [R1+0xb58] ;  /* 0x000b5800010e7983 */ /* 0x000f220000100a00 */
[----:B0-----:R-:W-:-:S03]  /*9270*/  IMAD.WIDE R4, R0, 0x2, R20 ;  /* 0x0000000200047825 */ /* 0x001fc600078e0214 */
[----:B------:R-:W4:Y:S04]  /*9280*/  LDL.64 R12, [R1+0xb50] ;  /* 0x000b5000010c7983 */ /* 0x000f280000100a00 */
[----:B------:R-:W4:Y:S04]  /*9290*/  LDL.64 R24, [R1+0xb60] ;  /* 0x000b600001187983 */ /* 0x000f280000100a00 */
[----:B--2---:R0:W-:Y:S04]  /*92a0*/  STL [R1+0x80], R28 ;  /* 0x0000801c01007387 */ /* 0x0041e80000100800 */
[----:B---3--:R1:W-:Y:S04]  /*92b0*/  STL [R1+0x7c], R29 ;  /* 0x00007c1d01007387 */ /* 0x0083e80000100800 */
[----:B------:R-:W2:Y:S04]  /*92c0*/  LDL.64 R22, [R1+0xb48] ;  /* 0x000b480001167983 */ /* 0x000ea80000100a00 */
[----:B------:R-:W3:Y:S04]  /*92d0*/  LDL.64 R20, [R1+0xb40] ;  /* 0x000b400001147983 */ /* 0x000ee80000100a00 */
[----:B0-----:R0:W3:Y:S04]  /*92e0*/  LDG.E.U16 R28, [R4.64] ;  /* 0x00000004041c7981 */ /* 0x0010e8000c1e1500 */
[----:B------:R5:W-:Y:S04]  /*92f0*/  STL [R1+0x78], R11 ;  /* 0x0000780b01007387 */ /* 0x000be80000100800 */
[----:B-1----:R1:W3:Y:S04]  /*9300*/  LDG.E.U16 R29, [R2.64] ;  /* 0x00000004021d7981 */ /* 0x0022e8000c1e1500 */
[----:B------:R4:W-:Y:S01]  /*9310*/  STL [R1+0x74], R9 ;  /* 0x0000740901007387 */ /* 0x0009e20000100800 */
[----:B-----5:R-:W-:-:S03]  /*9320*/  IMAD.WIDE R10, R0, 0x2, R26 ;  /* 0x00000002000a7825 */ /* 0x020fc600078e021a */
[----:B------:R5:W-:Y:S04]  /*9330*/  STL [R1+0x70], R7 ;  /* 0x0000700701007387 */ /* 0x000be80000100800 */
[----:B------:R0:W3:Y:S01]  /*9340*/  LDG.E.U16 R27, [R10.64] ;  /* 0x000000040a1b7981 */ /* 0x0000e2000c1e1500 */
[----:B----4-:R-:W-:-:S03]  /*9350*/  IMAD.WIDE R8, R0, 0x2, R18 ;  /* 0x0000000200087825 */ /* 0x010fc600078e0212 */
[----:B------:R-:W4:Y:S01]  /*9360*/  LDL.64 R18, [R1+0xb38] ;  /* 0x000b380001127983 */ /* 0x000f220000100a00 */
[----:B-----5:R-:W-:-:S03]  /*9370*/  IMAD.WIDE R6, R0, 0x2, R16 ;  /* 0x0000000200067825 */ /* 0x020fc600078e0210 */
[----:B------:R-:W5:Y:S01]  /*9380*/  LDL.64 R16, [R1+0xb30] ;  /* 0x000b300001107983 */ /* 0x000f620000100a00 */
[----:B0-----:R-:W-:-:S03]  /*9390*/  IMAD.WIDE R4, R0, 0x2, R24 ;  /* 0x0000000200047825 */ /* 0x001fc600078e0218 */
[----:B------:R3:W4:Y:S04]  /*93a0*/  LDG.E.U16 R25, [R6.64] ;  /* 0x0000000406197981 */ /* 0x000728000c1e1500 */
[----:B------:R2:W5:Y:S01]  /*93b0*/  LDG.E.U16 R24, [R8.64] ;  /* 0x0000000408187981 */ /* 0x000562000c1e1500 */
[----:B-1----:R-:W-:-:S04]  /*93c0*/  IMAD.WIDE R2, R0, 0x2, R14 ;  /* 0x0000000200027825 */ /* 0x002fc800078e020e */
[----:B------:R-:W-:-:S06]  /*93d0*/  IMAD.WIDE R10, R0, 0x2, R12 ;  /* 0x00000002000a7825 */ /* 0x000fcc00078e020c */
[----:B------:R-:W5:Y:S01]  /*93e0*/  LDG.E.U16 R11, [R10.64] ;  /* 0x000000040a0b7981 */ /* 0x000f62000c1e1500 */
[----:B--2---:R-:W-:-:S04]  /*93f0*/  IMAD.WIDE R8, R0, 0x2, R22 ;  /* 0x0000000200087825 */ /* 0x004fc800078e0216 */
[C---:B---3--:R-:W-:Y:S02]  /*9400*/  IMAD.WIDE R6, R0.reuse, 0x2, R20 ;  /* 0x0000000200067825 */ /* 0x048fe400078e0214 */
[----:B------:R-:W2:Y:S04]  /*9410*/  LDG.E.U16 R9, [R8.64] ;  /* 0x0000000408097981 */ /* 0x000ea8000c1e1500 */
[----:B------:R0:W-:Y:S04]  /*9420*/  STL [R1+0x6c], R28 ;  /* 0x00006c1c01007387 */ /* 0x0001e80000100800 */
[----:B------:R-:W3:Y:S04]  /*9430*/  LDG.E.U16 R7, [R6.64] ;  /* 0x0000000406077981 */ /* 0x000ee8000c1e1500 */
[----:B------:R1:W-:Y:S04]  /*9440*/  STL [R1+0x68], R29 ;  /* 0x0000681d01007387 */ /* 0x0003e80000100800 */
[----:B0-----:R0:W2:Y:S04]  /*9450*/  LDG.E.U16 R28, [R4.64] ;  /* 0x00000004041c7981 */ /* 0x0010a8000c1e1500 */
[----:B------:R-:W3:Y:S04]  /*9460*/  LDL.64 R14, [R1+0xb28] ;  /* 0x000b2800010e7983 */ /* 0x000ee80000100a00 */
[----:B-1----:R1:W3:Y:S04]  /*9470*/  LDG.E.U16 R29, [R2.64] ;  /* 0x00000004021d7981 */ /* 0x0022e8000c1e1500 */
[----:B------:R-:W3:Y:S04]  /*9480*/  LDL.64 R12, [R1+0xb20] ;  /* 0x000b2000010c7983 */ /* 0x000ee80000100a00 */
[----:B------:R0:W-:Y:S04]  /*9490*/  STL [R1+0x64], R27 ;  /* 0x0000641b01007387 */ /* 0x0001e80000100800 */
[----:B0-----:R-:W3:Y:S04]  /*94a0*/  LDL.64 R26, [R1+0xb18] ;  /* 0x000b1800011a7983 */ /* 0x001ee80000100a00 */
[----:B----4-:R-:W-:Y:S04]  /*94b0*/  STL [R1+0x5c], R25 ;  /* 0x00005c1901007387 */ /* 0x010fe80000100800 */
[----:B-----5:R0:W-:Y:S04]  /*94c0*/  STL [R1+0x60], R24 ;  /* 0x0000601801007387 */ /* 0x0201e80000100800 */
[----:B------:R-:W4:Y:S01]  /*94d0*/  LDL.64 R22, [R1+0xb08] ;  /* 0x000b080001167983 */ /* 0x000f220000100a00 */
[----:B------:R-:W-:-:S03]  /*94e0*/  IMAD.WIDE R4, R0, 0x2, R18 ;  /* 0x0000000200047825 */ /* 0x000fc600078e0212 */
[----:B------:R-:W5:Y:S04]  /*94f0*/  LDL.64 R20, [R1+0xb00] ;  /* 0x000b000001147983 */ /* 0x000f680000100a00 */
[----:B0-----:R-:W5:Y:S01]  /*9500*/  LDL.64 R24, [R1+0xb10] ;  /* 0x000b100001187983 */ /* 0x001f620000100a00 */
[----:B-1----:R-:W-:-:S03]  /*9510*/  IMAD.WIDE R2, R0, 0x2, R16 ;  /* 0x0000000200027825 */ /* 0x002fc600078e0210 */
[----:B------:R-:W5:Y:S04]  /*9520*/  LDL.64 R18, [R1+0xaf8] ;  /* 0x000af80001127983 */ /* 0x000f680000100a00 */
[----:B------:R-:W5:Y:S04]  /*9530*/  LDL.64 R16, [R1+0xaf0] ;  /* 0x000af00001107983 */ /* 0x000f680000100a00 */
[----:B--2---:R-:W-:Y:S04]  /*9540*/  STL [R1+0x58], R28 ;  /* 0x0000581c01007387 */ /* 0x004fe80000100800 */
[----:B---3--:R0:W-:Y:S04]  /*9550*/  STL [R1+0x54], R29 ;  /* 0x0000541d01007387 */ /* 0x0081e80000100800 */
[----:B------:R1:W-:Y:S04]  /*9560*/  STL [R1+0x50], R11 ;  /* 0x0000500b01007387 */ /* 0x0003e80000100800 */
[----:B------:R2:W-:Y:S04]  /*9570*/  STL [R1+0x4c], R9 ;  /* 0x00004c0901007387 */ /* 0x0005e80000100800 */
[----:B0-----:R4:W3:Y:S01]  /*9580*/  LDG.E.U16 R29, [R2.64] ;  /* 0x00000004021d7981 */ /* 0x0018e2000c1e1500 */
[----:B-1----:R-:W-:-:S03]  /*9590*/  IMAD.WIDE R10, R0, 0x2, R14 ;  /* 0x00000002000a7825 */ /* 0x002fc600078e020e */
[----:B------:R-:W3:Y:S01]  /*95a0*/  LDL.64 R14, [R1+0xae8] ;  /* 0x000ae800010e7983 */ /* 0x000ee20000100a00 */
[----:B--2---:R-:W-:-:S03]  /*95b0*/  IMAD.WIDE R8, R0, 0x2, R12 ;  /* 0x0000000200087825 */ /* 0x004fc600078e020c */
[----:B------:R-:W2:Y:S04]  /*95c0*/  LDL.64 R12, [R1+0xae0] ;  /* 0x000ae000010c7983 */ /* 0x000ea80000100a00 */
[----:B------:R0:W-:Y:S04]  /*95d0*/  STL [R1+0x48], R7 ;  /* 0x0000480701007387 */ /* 0x0001e80000100800 */
[----:B------:R5:W2:Y:S01]  /*95e0*/  LDG.E.U16 R28, [R4.64] ;  /* 0x00000004041c7981 */ /* 0x000aa2000c1e1500 */
[----:B----4-:R-:W-:-:S03]  /*95f0*/  IMAD.WIDE R2, R0, 0x2, R22 ;  /* 0x0000000200027825 */ /* 0x010fc600078e0216 */
[----:B------:R1:W4:Y:S01]  /*9600*/  LDG.E.U16 R22, [R8.64] ;  /* 0x0000000408167981 */ /* 0x000322000c1e1500 */
[----:B0-----:R-:W-:-:S03]  /*9610*/  IMAD.WIDE R6, R0, 0x2, R26 ;  /* 0x0000000200067825 */ /* 0x001fc600078e021a */
[----:B------:R-:W4:Y:S01]  /*9620*/  LDG.E.U16 R3, [R2.64] ;  /* 0x0000000402037981 */ /* 0x000f22000c1e1500 */
[----:B-----5:R-:W-:-:S03]  /*9630*/  IMAD.WIDE R4, R0, 0x2, R24 ;  /* 0x0000000200047825 */ /* 0x020fc600078e0218 */
[----:B------:R0:W5:Y:S04]  /*9640*/  LDG.E.U16 R25, [R10.64] ;  /* 0x000000040a197981 */ /* 0x000168000c1e1500 */
[----:B------:R0:W4:Y:S04]  /*9650*/  LDG.E.U16 R23, [R6.64] ;  /* 0x0000000406177981 */ /* 0x000128000c1e1500 */
[----:B------:R-:W4:Y:S01]  /*9660*/  LDG.E.U16 R5, [R4.64] ;  /* 0x0000000404057981 */ /* 0x000f22000c1e1500 */
[----:B-1----:R-:W-:-:S04]  /*9670*/  IMAD.WIDE R8, R0, 0x2, R18 ;  /* 0x0000000200087825 */ /* 0x002fc800078e0212 */
[C---:B0-----:R-:W-:Y:S02]  /*9680*/  IMAD.WIDE R10, R0.reuse, 0x2, R20 ;  /* 0x00000002000a7825 */ /* 0x041fe400078e0214 */
[----:B------:R-:W4:Y:S02]  /*9690*/  LDG.E.U16 R9, [R8.64] ;  /* 0x0000000408097981 */ /* 0x000f24000c1e1500 */
[----:B------:R-:W-:-:S06]  /*96a0*/  IMAD.WIDE R6, R0, 0x2, R16 ;  /* 0x0000000200067825 */ /* 0x000fcc00078e0210 */
[----:B------:R-:W4:Y:S04]  /*96b0*/  LDG.E.U16 R7, [R6.64] ;  /* 0x0000000406077981 */ /* 0x000f28000c1e1500 */
[----:B---3--:R-:W-:Y:S04]  /*96c0*/  STL [R1+0x40], R29 ;  /* 0x0000401d01007387 */ /* 0x008fe80000100800 */
[----:B--2---:R0:W-:Y:S04]  /*96d0*/  STL [R1+0x44], R28 ;  /* 0x0000441c01007387 */ /* 0x0041e80000100800 */
[----:B------:R-:W2:Y:S04]  /*96e0*/  LDL.64 R26, [R1+0xac8] ;  /* 0x000ac800011a7983 */ /* 0x000ea80000100a00 */
[----:B0-----:R-:W3:Y:S04]  /*96f0*/  LDL.64 R28, [R1+0xad0] ;  /* 0x000ad000011c7983 */ /* 0x001ee80000100a00 */
[----:B-----5:R0:W-:Y:S04]  /*9700*/  STL [R1+0x3c], R25 ;  /* 0x00003c1901007387 */ /* 0x0201e80000100800 */
[----:B0-----:R-:W5:Y:S04]  /*9710*/  LDL.64 R24, [R1+0xac0] ;  /* 0x000ac00001187983 */ /* 0x001f680000100a00 */
[----:B----4-:R-:W-:Y:S04]  /*9720*/  STL [R1+0x34], R23 ;  /* 0x0000341701007387 */ /* 0x010fe80000100800 */
[----:B------:R0:W-:Y:S04]  /*9730*/  STL [R1+0x38], R22 ;  /* 0x0000381601007387 */ /* 0x0001e80000100800 */
[----:B0-----:R-:W4:Y:S04]  /*9740*/  LDL.64 R22, [R1+0xab8] ;  /* 0x000ab80001167983 */ /* 0x001f280000100a00 */
[----:B------:R0:W-:Y:S04]  /*9750*/  STL [R1+0x30], R5 ;  /* 0x0000300501007387 */ /* 0x0001e80000100800 */
[----:B------:R1:W-:Y:S04]  /*9760*/  STL [R1+0x2c], R3 ;  /* 0x00002c0301007387 */ /* 0x0003e80000100800 */
[----:B------:R-:W2:Y:S01]  /*9770*/  LDL.64 R20, [R1+0xab0] ;  /* 0x000ab00001147983 */ /* 0x000ea20000100a00 */
[----:B0-----:R-:W-:-:S03]  /*9780*/  IMAD.WIDE R4, R0, 0x2, R14 ;  /* 0x0000000200047825 */ /* 0x001fc600078e020e */
[----:B------:R-:W2:Y:S01]  /*9790*/  LDL.64 R18, [R1+0xaa8] ;  /* 0x000aa80001127983 */ /* 0x000ea20000100a00 */
[----:B-1----:R-:W-:-:S03]  /*97a0*/  IMAD.WIDE R2, R0, 0x2, R12 ;  /* 0x0000000200027825 */ /* 0x002fc600078e020c */
[----:B------:R0:W2:Y:S04]  /*97b0*/  LDG.E.U16 R13, [R10.64] ;  /* 0x000000040a0d7981 */ /* 0x0000a8000c1e1500 */
[----:B------:R-:W3:Y:S04]  /*97c0*/  LDG.E.U16 R5, [R4.64] ;  /* 0x0000000404057981 */ /* 0x000ee8000c1e1500 */
[----:B------:R-:W3:Y:S04]  /*97d0*/  LDG.E.U16 R3, [R2.64] ;  /* 0x0000000402037981 */ /* 0x000ee8000c1e1500 */
[----:B0-----:R-:W3:Y:S04]  /*97e0*/  LDL.64 R10, [R1+0xad8] ;  /* 0x000ad800010a7983 */ /* 0x001ee80000100a00 */
[----:B------:R-:W4:Y:S04]  /*97f0*/  LDL.64 R16, [R1+0xa88] ;  /* 0x000a880001107983 */ /* 0x000f280000100a00 */
[----:B------:R-:W4:Y:S04]  /*9800*/  LDL.64 R14, [R1+0xa68] ;  /* 0x000a6800010e7983 */ /* 0x000f280000100a00 */
[----:B--2---:R0:W-:Y:S04]  /*9810*/  STL [R1+0x28], R13 ;  /* 0x0000280d01007387 */ /* 0x0041e80000100800 */
[----:B0-----:R-:W2:Y:S01]  /*9820*/  LDL.64 R12, [R1+0xa48] ;  /* 0x000a4800010c7983 */ /* 0x001ea20000100a00 */
[----:B---3--:R-:W-:-:S03]  /*9830*/  IMAD.WIDE R10, R0, 0x2, R10 ;  /* 0x00000002000a7825 */ /* 0x008fc600078e020a */
[----:B------:R0:W-:Y:S04]  /*9840*/  STL [R1+0x24], R9 ;  /* 0x0000240901007387 */ /* 0x0001e80000100800 */
[----:B------:R-:W-:Y:S04]  /*9850*/  STL [R1+0x20], R7 ;  /* 0x0000200701007387 */ /* 0x000fe80000100800 */
[----:B------:R5:W-:Y:S01]  /*9860*/  STL [R1+0x1c], R5 ;  /* 0x00001c0501007387 */ /* 0x000be20000100800 */
[----:B0-----:R-:W-:-:S05]  /*9870*/  IMAD.WIDE R8, R0, 0x2, R28 ;  /* 0x0000000200087825 */ /* 0x001fca00078e021c */
[----:B------:R0:W3:Y:S01]  /*9880*/  LDG.E.U16 R28, [R8.64] ;  /* 0x00000004081c7981 */ /* 0x0000e2000c1e1500 */
[----:B-----5:R-:W-:-:S03]  /*9890*/  IMAD.WIDE R4, R0, 0x2, R24 ;  /* 0x0000000200047825 */ /* 0x020fc600078e0218 */
[----:B------:R1:W5:Y:S01]  /*98a0*/  LDG.E.U16 R25, [R10.64] ;  /* 0x000000040a197981 */ /* 0x000362000c1e1500 */
[----:B------:R-:W-:-:S03]  /*98b0*/  IMAD.WIDE R6, R0, 0x2, R26 ;  /* 0x0000000200067825 */ /* 0x000fc600078e021a */
[----:B------:R4:W-:Y:S01]  /*98c0*/  STL [R1+0x18], R3 ;  /* 0x0000180301007387 */ /* 0x0009e20000100800 */
[----:B0-----:R-:W-:-:S03]  /*98d0*/  IMAD.WIDE R8, R0, 0x2, R18 ;  /* 0x0000000200087825 */ /* 0x001fc600078e0212 */
[----:B------:R-:W3:Y:S01]  /*98e0*/  LDL.64 R26, [R1+0xa80] ;  /* 0x000a8000011a7983 */ /* 0x000ee20000100a00 */
[----:B-1----:R-:W-:-:S03]  /*98f0*/  IMAD.WIDE R10, R0, 0x2, R20 ;  /* 0x00000002000a7825 */ /* 0x002fc600078e0214 */
[----:B------:R-:W3:Y:S01]  /*9900*/  LDL.64 R20, [R1+0xa60] ;  /* 0x000a600001147983 */ /* 0x000ee20000100a00 */
[----:B----4-:R-:W-:-:S03]  /*9910*/  IMAD.WIDE R2, R0, 0x2, R22 ;  /* 0x0000000200027825 */ /* 0x010fc600078e0216 */
[----:B------:R0:W4:Y:S04]  /*9920*/  LDG.E.U16 R22, [R6.64] ;  /* 0x0000000406167981 */ /* 0x000128000c1e1500 */
[----:B------:R2:W4:Y:S04]  /*9930*/  LDG.E.U16 R23, [R4.64] ;  /* 0x0000000404177981 */ /* 0x000528000c1e1500 */
[----:B------:R1:W4:Y:S01]  /*9940*/  LDG.E.U16 R29, [R2.64] ;  /* 0x00000004021d7981 */ /* 0x000322000c1e1500 */
[----:B0-----:R-:W-:-:S03]  /*9950*/  IMAD.WIDE R6, R0, 0x2, R16 ;  /* 0x0000000200067825 */ /* 0x001fc600078e0210 */
[----:B------:R-:W4:Y:S01]  /*9960*/  LDL.64 R16, [R1+0xa08] ;  /* 0x000a080001107983 */ /* 0x000f220000100a00 */
[----:B-1----:R-:W-:-:S03]  /*9970*/  IMAD.WIDE R2, R0, 0x2, R14 ;  /* 0x0000000200027825 */ /* 0x002fc600078e020e */
[----:B------:R-:W4:Y:S04]  /*9980*/  LDL.64 R14, [R1+0xa20] ;  /* 0x000a2000010e7983 */ /* 0x000f280000100a00 */
[----:B------:R0:W4:Y:S01]  /*9990*/  LDG.E.U16 R2, [R2.64] ;  /* 0x0000000402027981 */ /* 0x000122000c1e1500 */
[----:B--2---:R-:W-:-:S03]  /*99a0*/  IMAD.WIDE R4, R0, 0x2, R12 ;  /* 0x0000000200047825 */ /* 0x004fc600078e020c */
[----:B------:R1:W2:Y:S04]  /*99b0*/  LDG.E.U16 R0, [R10.64] ;  /* 0x000000040a007981 */ /* 0x0002a8000c1e1500 */
[----:B------:R-:W2:Y:S04]  /*99c0*/  LDL.64 R12, [R1+0xa28] ;  /* 0x000a2800010c7983 */ /* 0x000ea80000100a00 */
[----:B0-----:R-:W2:Y:S04]  /*99d0*/  LDG.E.U16 R3, [R4.64] ;  /* 0x0000000404037981 */ /* 0x001ea8000c1e1500 */
[----:B-1----:R-:W2:Y:S04]  /*99e0*/  LDL.64 R10, [R1+0xaa0] ;  /* 0x000aa000010a7983 */ /* 0x002ea80000100a00 */
[----:B-----5:R0:W-:Y:S04]  /*99f0*/  STL [R1+0x14], R25 ;  /* 0x0000141901007387 */ /* 0x0201e80000100800 */
[----:B0-----:R-:W5:Y:S04]  /*9a00*/  LDL.64 R24, [R1+0xa00] ;  /* 0x000a000001187983 */ /* 0x001f680000100a00 */
[----:B---3--:R0:W-:Y:S04]  /*9a10*/  STL [R1+0x10], R28 ;  /* 0x0000101c01007387 */ /* 0x0081e80000100800 */
[----:B0-----:R-:W3:Y:S04]  /*9a20*/  LDG.E.U16 R28, [R8.64] ;  /* 0x00000004081c7981 */ /* 0x001ee8000c1e1500 */
[----:B---3--:R-:W-:Y:S04]  /*9a30*/  STL [R1+0x32a4], R28 ;  /* 0x0032a41c01007387 */ /* 0x008fe80000100800 */
[----:B----4-:R0:W-:Y:S04]  /*9a40*/  STL [R1+0xc], R22 ;  /* 0x00000c1601007387 */ /* 0x0101e80000100800 */
[----:B0-----:R-:W3:Y:S04]  /*9a50*/  LDG.E.U16 R22, [R6.64] ;  /* 0x0000000406167981 */ /* 0x001ee8000c1e1500 */
[----:B---3--:R-:W-:Y:S04]  /*9a60*/  STL [R1+0x32a8], R22 ;  /* 0x0032a81601007387 */ /* 0x008fe80000100800 */
[----:B------:R0:W-:Y:S04]  /*9a70*/  STL [R1+0x8], R23 ;  /* 0x0000081701007387 */ /* 0x0001e80000100800 */
[----:B0-----:R-:W3:Y:S04]  /*9a80*/  LDL.64 R22, [R1+0xa40] ;  /* 0x000a400001167983 */ /* 0x001ee80000100a00 */
[----:B------:R-:W-:Y:S04]  /*9a90*/  STL [R1+0x32ac], R2 ;  /* 0x0032ac0201007387 */ /* 0x000fe80000100800 */
[----:B--2---:R0:W-:Y:S04]  /*9aa0*/  STL [R1+0x32b0], R3 ;  /* 0x0032b00301007387 */ /* 0x0041e80000100800 */
[----:B------:R-:W2:Y:S04]  /*9ab0*/  LDL.64 R18, [R1+0xa98] ;  /* 0x000a980001127983 */ /* 0x000ea80000100a00 */
[----:B0-----:R-:W4:Y:S02]  /*9ac0*/  LDL R3, [R1+0x488] ;  /* 0x0004880001037983 */ /* 0x001f240000100800 */
[----:B----4-:R-:W-:-:S02]  /*9ad0*/  IMAD.WIDE R4, R3, 0x2, R16 ;  /* 0x0000000203047825 */ /* 0x010fc400078e0210 */
[----:B------:R-:W4:Y:S02]  /*9ae0*/  LDL.64 R16, [R1+0xa78] ;  /* 0x000a780001107983 */ /* 0x000f240000100a00 */
[----:B------:R-:W-:-:S04]  /*9af0*/  IMAD.WIDE R10, R3, 0x2, R10 ;  /* 0x00000002030a7825 */ /* 0x000fc800078e020a */
[C---:B------:R-:W-:Y:S01]  /*9b00*/  IMAD.WIDE R8, R3.reuse, 0x2, R26 ;  /* 0x0000000203087825 */ /* 0x040fe200078e021a */
[----:B------:R0:W4:Y:S04]  /*9b10*/  LDG.E.U16 R4, [R4.64] ;  /* 0x0000000404047981 */ /* 0x000128000c1e1500 */
[----:B------:R4:W4:Y:S01]  /*9b20*/  LDG.E.U16 R26, [R10.64] ;  /* 0x000000040a1a7981 */ /* 0x000922000c1e1500 */
[----:B------:R-:W-:-:S03]  /*9b30*/  IMAD.WIDE R12, R3, 0x2, R12 ;  /* 0x00000002030c7825 */ /* 0x000fc600078e020c */
[----:B------:R1:W-:Y:S01]  /*9b40*/  STL [R1+0x4], R29 ;  /* 0x0000041d01007387 */ /* 0x0003e20000100800 */
[----:B------:R-:W-:-:S03]  /*9b50*/  IMAD.WIDE R6, R3, 0x2, R20 ;  /* 0x0000000203067825 */ /* 0x000fc600078e0214 */
[----:B------:R5:W4:Y:S04]  /*9b60*/  LDG.E.U16 R20, [R8.64] ;  /* 0x0000000408147981 */ /* 0x000b28000c1e1500 */
[----:B0-----:R3:W4:Y:S04]  /*9b70*/  LDG.E.U16 R5, [R6.64] ;  /* 0x0000000406057981 */ /* 0x001728000c1e1500 */
[----:B-1----:R-:W4:Y:S01]  /*9b80*/  LDL.64 R28, [R1+0xa58] ;  /* 0x000a5800011c7983 */ /* 0x002f220000100a00 */
[----:B-----5:R-:W-:-:S03]  /*9b90*/  IMAD.WIDE R8, R3, 0x2, R24 ;  /* 0x0000000203087825 */ /* 0x020fc600078e0218 */
[----:B------:R0:W-:Y:S01]  /*9ba0*/  STL [R1], R0 ;  /* 0x0000000001007387 */ /* 0x0001e20000100800 */
[----:B---3--:R-:W-:-:S03]  /*9bb0*/  IMAD.WIDE R6, R3, 0x2, R22 ;  /* 0x0000000203067825 */ /* 0x008fc600078e0216 */
[----:B------:R1:W3:Y:S01]  /*9bc0*/  LDG.E.U16 R8, [R8.64] ;  /* 0x0000000408087981 */ /* 0x0002e2000c1e1500 */
[----:B------:R-:W-:-:S03]  /*9bd0*/  IMAD.WIDE R14, R3, 0x2, R14 ;  /* 0x00000002030e7825 */ /* 0x000fc600078e020e */
[----:B------:R5:W3:Y:S04]  /*9be0*/  LDG.E.U16 R6, [R6.64] ;  /* 0x0000000406067981 */ /* 0x000ae8000c1e1500 */
[----:B0-----:R2:W3:Y:S04]  /*9bf0*/  LDG.E.U16 R0, [R12.64] ;  /* 0x000000040c007981 */ /* 0x0014e8000c1e1500 */
[----:B-----5:R0:W5:Y:S01]  /*9c00*/  LDG.E.U16 R7, [R14.64] ;  /* 0x000000040e077981 */ /* 0x020162000c1e1500 */
[----:B--2---:R-:W-:-:S05]  /*9c10*/  IMAD.WIDE R12, R3, 0x2, R18 ;  /* 0x00000002030c7825 */ /* 0x004fca00078e0212 */
[----:B------:R-:W2:Y:S01]  /*9c20*/  LDG.E.U16 R24, [R12.64] ;  /* 0x000000040c187981 */ /* 0x000ea2000c1e1500 */
[----:B----4-:R-:W-:-:S05]  /*9c30*/  IMAD.WIDE R10, R3, 0x2, R16 ;  /* 0x00000002030a7825 */ /* 0x010fca00078e0210 */
[----:B-1----:R1:W4:Y:S04]  /*9c40*/  LDG.E.U16 R9, [R10.64] ;  /* 0x000000040a097981 */ /* 0x002328000c1e1500 */
[----:B------:R0:W-:Y:S04]  /*9c50*/  STL [R1+0x32a0], R26 ;  /* 0x0032a01a01007387 */ /* 0x0001e80000100800 */
[----:B------:R-:W3:Y:S04]  /*9c60*/  LDL.64 R22, [R1+0xa18] ;  /* 0x000a180001167983 */ /* 0x000ee80000100a00 */
[----:B------:R-:W5:Y:S04]  /*9c70*/  LDL.64 R16, [R1+0x9f8] ;  /* 0x0009f80001107983 */ /* 0x000f680000100a00 */
[----:B0-----:R-:W5:Y:S04]  /*9c80*/  LDL.64 R26, [R1+0xa38] ;  /* 0x000a3800011a7983 */ /* 0x001f680000100a00 */
[----:B------:R-:W5:Y:S01]  /*9c90*/  LDL.64 R18, [R1+0xa90] ;  /* 0x000a900001127983 */ /* 0x000f620000100a00 */
[----:B-1----:R-:W-:-:S05]  /*9ca0*/  IMAD.WIDE R10, R3, 0x2, R28 ;  /* 0x00000002030a7825 */ /* 0x002fca00078e021c */
[----:B------:R0:W5:Y:S04]  /*9cb0*/  LDG.E.U16 R21, [R10.64] ;  /* 0x000000040a157981 */ /* 0x000168000c1e1500 */
[----:B--2---:R-:W-:Y:S04]  /*9cc0*/  STL [R1+0x3298], R24 ;  /* 0x0032981801007387 */ /* 0x004fe80000100800 */
[----:B----4-:R1:W-:Y:S04]  /*9cd0*/  STL [R1+0x329c], R9 ;  /* 0x00329c0901007387 */ /* 0x0103e80000100800 */
[----:B------:R-:W2:Y:S01]  /*9ce0*/  LDL.LU R2, [R1+0x9c] ;  /* 0x00009c0001027983 */ /* 0x000ea20000300800 */
[----:B---3--:R-:W-:-:S03]  /*9cf0*/  IMAD.WIDE R14, R3, 0x2, R22 ;  /* 0x00000002030e7825 */ /* 0x008fc600078e0216 */
[----:B-1----:R-:W3:Y:S01]  /*9d00*/  LDL.LU R9, [R1+0x8c] ;  /* 0x00008c0001097983 */ /* 0x002ee20000300800 */
[----:B-----5:R-:W-:-:S03]  /*9d10*/  IMAD.WIDE R16, R3, 0x2, R16 ;  /* 0x0000000203107825 */ /* 0x020fc600078e0210 */
[----:B------:R-:W4:Y:S01]  /*9d20*/  LDL.LU R24, [R1+0x7c] ;  /* 0x00007c0001187983 */ /* 0x000f220000300800 */
[----:B------:R-:W-:-:S03]  /*9d30*/  IMAD.WIDE R12, R3, 0x2, R26 ;  /* 0x00000002030c7825 */ /* 0x000fc600078e021a */
[----:B------:R-:W5:Y:S01]  /*9d40*/  LDL.LU R22, [R1+0x6c] ;  /* 0x00006c0001167983 */ /* 0x000f620000300800 */
[----:B------:R-:W-:-:S03]  /*9d50*/  IMAD.WIDE R18, R3, 0x2, R18 ;  /* 0x0000000203127825 */ /* 0x000fc600078e0212 */
[----:B------:R-:W2:Y:S04]  /*9d60*/  LDL.LU R28, [R1+0x5c] ;  /* 0x00005c00011c7983 */ /* 0x000ea80000300800 */
[----:B0-----:R-:W2:Y:S04]  /*9d70*/  LDL.64 R10, [R1+0xa70] ;  /* 0x000a7000010a7983 */ /* 0x001ea80000100a00 */
[----:B------:R0:W3:Y:S04]  /*9d80*/  LDG.E.U16 R25, [R14.64] ;  /* 0x000000040e197981 */ /* 0x0000e8000c1e1500 */
[----:B------:R1:W3:Y:S04]  /*9d90*/  LDG.E.U16 R23, [R12.64] ;  /* 0x000000040c177981 */ /* 0x0002e8000c1e1500 */
[----:B------:R1:W3:Y:S04]  /*9da0*/  LDG.E.U16 R27, [R16.64] ;  /* 0x00000004101b7981 */ /* 0x0002e8000c1e1500 */
[----:B0-----:R-:W3:Y:S04]  /*9db0*/  LDL.64 R14, [R1+0xa30] ;  /* 0x000a3000010e7983 */ /* 0x001ee80000100a00 */
[----:B-1----:R-:W4:Y:S04]  /*9dc0*/  LDL.64 R12, [R1+0xa50] ;  /* 0x000a5000010c7983 */ /* 0x002f280000100a00 */
[----:B------:R-:W5:Y:S04]  /*9dd0*/  LDL.64 R16, [R1+0xa10] ;  /* 0x000a100001107983 */ /* 0x000f680000100a00 */
[----:B------:R0:W5:Y:S04]  /*9de0*/  LDG.E.U16 R29, [R18.64] ;  /* 0x00000004121d7981 */ /* 0x000168000c1e1500 */
[----:B------:R-:W5:Y:S04]  /*9df0*/  LDL R26, [R1+0x48c] ;  /* 0x00048c00011a7983 */ /* 0x000f680000100800 */
[----:B0-----:R-:W5:Y:S01]  /*9e00*/  LDL.64 R18, [R1+0x9f0] ;  /* 0x0009f00001127983 */ /* 0x001f620000100a00 */
[----:B--2---:R-:W-:-:S06]  /*9e10*/  IMAD.WIDE R10, R3, 0x2, R10 ;  /* 0x00000002030a7825 */ /* 0x004fcc00078e020a */
[----:B------:R0:W2:Y:S01]  /*9e20*/  LDG.E.U16 R10, [R10.64] ;  /* 0x000000040a0a7981 */ /* 0x0000a2000c1e1500 */
[----:B---3--:R-:W-:-:S04]  /*9e30*/  IMAD.WIDE R14, R3, 0x2, R14 ;  /* 0x00000002030e7825 */ /* 0x008fc800078e020e */
[C---:B----4-:R-:W-:Y:S02]  /*9e40*/  IMAD.WIDE R12, R3.reuse, 0x2, R12 ;  /* 0x00000002030c7825 */ /* 0x050fe400078e020c */
[----:B------:R1:W3:Y:S02]  /*9e50*/  LDG.E.U16 R14, [R14.64] ;  /* 0x000000040e0e7981 */ /* 0x0002e4000c1e1500 */
[C---:B-----5:R-:W-:Y:S02]  /*9e60*/  IMAD.WIDE R16, R3.reuse, 0x2, R16 ;  /* 0x0000000203107825 */ /* 0x060fe400078e0210 */
[----:B0-----:R0:W4:Y:S04]  /*9e70*/  LDG.E.U16 R11, [R12.64] ;  /* 0x000000040c0b7981 */ /* 0x001128000c1e1500 */
[----:B0-----:R0:W5:Y:S01]  /*9e80*/  LDG.E.U16 R12, [R16.64] ;  /* 0x00000004100c7981 */ /* 0x001162000c1e1500 */
[----:B------:R-:W-:-:S03]  /*9e90*/  IMAD.WIDE R18, R3, 0x2, R18 ;  /* 0x0000000203127825 */ /* 0x000fc600078e0212 */
[----:B------:R-:W2:Y:S04]  /*9ea0*/  LDL.LU R3, [R1+0x32b0] ;  /* 0x0032b00001037983 */ /* 0x000ea80000300800 */
[----:B-1----:R-:W2:Y:S04]  /*9eb0*/  LDL.LU R15, [R1+0xc] ;  /* 0x00000c00010f7983 */ /* 0x002ea80000300800 */
[----:B0-----:R-:W2:Y:S04]  /*9ec0*/  LDL.LU R16, [R1+0x2c] ;  /* 0x00002c0001107983 */ /* 0x001ea80000300800 */
[----:B------:R-:W2:Y:S04]  /*9ed0*/  LDL.LU R17, [R1+0x1c] ;  /* 0x00001c0001117983 */ /* 0x000ea80000300800 */
[----:B------:R0:W2:Y:S04]  /*9ee0*/  LDG.E.U16 R13, [R18.64] ;  /* 0x00000004120d7981 */ /* 0x0000a8000c1e1500 */
[----:B------:R-:W-:Y:S06]  /*9ef0*/  BAR.SYNC.DEFER_BLOCKING 0x0 ;  /* 0x0000000000007b1d */ /* 0x000fec0000010000 */
[----:B0-----:R-:W2:Y:S04]  /*9f00*/  LDL.LU R18, [R1+0x4c] ;  /* 0x00004c0001127983 */ /* 0x001ea80000300800 */
[----:B------:R-:W3:Y:S04]  /*9f10*/  LDL.LU R19, [R1+0x3c] ;  /* 0x00003c0001137983 */ /* 0x000ee80000300800 */
[----:B------:R0:W-:Y:S04]  /*9f20*/  STS.U16 [R26+0x10000], R2 ;  /* 0x010000021a007388 */ /* 0x0001e80000000400 */
[----:B------:R1:W-:Y:S04]  /*9f30*/  STS.U16 [R26+0x10800], R9 ;  /* 0x010800091a007388 */ /* 0x0003e80000000400 */
[----:B------:R1:W-:Y:S04]  /*9f40*/  STS.U16 [R26+0x11000], R24 ;  /* 0x011000181a007388 */ /* 0x0003e80000000400 */
[----:B0-----:R-:W4:Y:S04]  /*9f50*/  LDL.LU R2, [R1+0x32ac] ;  /* 0x0032ac0001027983 */ /* 0x001f280000300800 */
[----:B-1----:R-:W4:Y:S04]  /*9f60*/  LDL.LU R9, [R1+0x58] ;  /* 0x0000580001097983 */ /* 0x002f280000300800 */
[----:B------:R-:W4:Y:S04]  /*9f70*/  LDL.LU R24, [R1+0x48] ;  /* 0x0000480001187983 */ /* 0x000f280000300800 */
[----:B------:R0:W-:Y:S04]  /*9f80*/  STS.U16 [R26+0x11800], R22 ;  /* 0x011800161a007388 */ /* 0x0001e80000000400 */
[----:B------:R1:W-:Y:S04]  /*9f90*/  STS.U16 [R26+0x12000], R28 ;  /* 0x0120001c1a007388 */ /* 0x0003e80000000400 */
[----:B0-----:R-:W4:Y:S04]  /*9fa0*/  LDL.LU R22, [R1+0x32a8] ;  /* 0x0032a80001167983 */ /* 0x001f280000300800 */
[----:B-1----:R-:W4:Y:S04]  /*9fb0*/  LDL.LU R28, [R1+0x32a4] ;  /* 0x0032a400011c7983 */ /* 0x002f280000300800 */
[----:B--2---:R-:W-:Y:S04]  /*9fc0*/  STS.U16 [R26+0x12800], R18 ;  /* 0x012800121a007388 */ /* 0x004fe80000000400 */
[----:B---3--:R0:W-:Y:S04]  /*9fd0*/  STS.U16 [R26+0x13000], R19 ;  /* 0x013000131a007388 */ /* 0x0081e80000000400 */
[----:B------:R1:W-:Y:S04]  /*9fe0*/  STS.U16 [R26+0x13800], R16 ;  /* 0x013800101a007388 */ /* 0x0003e80000000400 */
[----:B0-----:R-:W2:Y:S04]  /*9ff0*/  LDL.LU R19, [R1+0x8] ;  /* 0x0000080001137983 */ /* 0x001ea80000300800 */
[----:B-1----:R-:W0:Y:S04]  /*a000*/  S2R R16, SR_TID.X ;  /* 0x0000000000107919 */ /* 0x002e280000002100 */
[----:B------:R1:W-:Y:S04]  /*a010*/  STS.U16 [R26+0x14000], R17 ;  /* 0x014000111a007388 */ /* 0x0003e80000000400 */
[----:B------:R3:W-:Y:S04]  /*a020*/  STS.U16 [R26+0x14800], R15 ;  /* 0x0148000f1a007388 */ /* 0x0007e80000000400 */
[----:B-1----:R-:W2:Y:S04]  /*a030*/  LDL.LU R17, [R1+0x94] ;  /* 0x0000940001117983 */ /* 0x002ea80000300800 */
[----:B---3--:R-:W3:Y:S01]  /*a040*/  LDL.LU R15, [R1+0x84] ;  /* 0x00008400010f7983 */ /* 0x008ee20000300800 */
[----:B0-----:R-:W-:-:S02]  /*a050*/  LOP3.LUT R18, R16, 0x7f, RZ, 0xc0, !PT ;  /* 0x0000007f10127812 */ /* 0x001fc400078ec0ff */
[----:B------:R-:W-:-:S03]  /*a060*/  LOP3.LUT P0, RZ, R16, 0x80, RZ, 0xc0, !PT ;  /* 0x0000008010ff7812 */ /* 0x000fc6000780c0ff */
[----:B------:R-:W-:Y:S01]  /*a070*/  IMAD.SHL.U32 R18, R18, 0x2, RZ ;  /* 0x0000000212127824 */ /* 0x000fe200078e00ff */
[----:B------:R-:W-:-:S04]  /*a080*/  SEL R16, RZ, 0x110, !P0 ;  /* 0x00000110ff107807 */ /* 0x000fc80004000000 */
[----:B------:R-:W-:Y:S01]  /*a090*/  LOP3.LUT R16, R16, R18, RZ, 0x3c, !PT ;  /* 0x0000001210107212 */ /* 0x000fe200078e3cff */
[----:B----4-:R0:W-:Y:S04]  /*a0a0*/  STS.U16 [R26+0x15000], R28 ;  /* 0x0150001c1a007388 */ /* 0x0101e80000000400 */
[----:B------:R1:W-:Y:S04]  /*a0b0*/  STS.U16 [R26+0x15800], R22 ;  /* 0x015800161a007388 */ /* 0x0003e80000000400 */
[----:B------:R4:W-:Y:S04]  /*a0c0*/  STS.U16 [R26+0x16000], R2 ;  /* 0x016000021a007388 */ /* 0x0009e80000000400 */
[----:B0-----:R-:W2:Y:S04]  /*a0d0*/  LDL.LU R28, [R1+0x18] ;  /* 0x00001800011c7983 */ /* 0x001ea80000300800 */
[----:B-1----:R-:W2:Y:S04]  /*a0e0*/  LDL.LU R22, [R1+0x28] ;  /* 0x0000280001167983 */ /* 0x002ea80000300800 */
[----:B----4-:R-:W4:Y:S04]  /*a0f0*/  LDL.LU R2, [R1+0x38] ;  /* 0x0000380001027983 */ /* 0x010f280000300800 */
[----:B------:R-:W2:Y:S04]  /*a100*/  LDL.LU R18, [R1+0x68] ;  /* 0x0000680001127983 */ /* 0x000ea80000300800 */
[----:B------:R0:W-:Y:S04]  /*a110*/  STS.U16 [R26+0x16800], R3 ;  /* 0x016800031a007388 */ /* 0x0001e80000000400 */
[----:B------:R1:W-:Y:S04]  /*a120*/  STS.U16 [R26+0x17000], R0 ;  /* 0x017000001a007388 */ /* 0x0003e80000000400 */
[----:B------:R5:W-:Y:S04]  /*a130*/  STS.U16 [R26+0x17800], R4 ;  /* 0x017800041a007388 */ /* 0x000be80000000400 */
[----:B0-----:R-:W2:Y:S04]  /*a140*/  LDL.LU R3, [R1+0x78] ;  /* 0x0000780001037983 */ /* 0x001ea80000300800 */
[----:B-1----:R-:W2:Y:S04]  /*a150*/  LDL.LU R0, [R1+0x88] ;  /* 0x0000880001007983 */ /* 0x002ea80000300800 */
[----:B-----5:R-:W5:Y:S04]  /*a160*/  LDL.LU R26, [R1+0x32a0] ;  /* 0x0032a000011a7983 */ /* 0x020f680000300800 */
[----:B------:R-:W2:Y:S01]  /*a170*/  LDL.LU R4, [R1+0x98] ;  /* 0x0000980001047983 */ /* 0x000ea20000300800 */
[----:B------:R-:W-:-:S05]  /*a180*/  LOP3.LUT R16, R16, 0x20, RZ, 0x3c, !PT ;  /* 0x0000002010107812 */ /* 0x000fca00078e3cff */
[----:B--2---:R-:W-:Y:S04]  /*a190*/  STS.U16 [R16+0x10200], R4 ;  /* 0x0102000410007388 */ /* 0x004fe80000000400 */
[----:B------:R-:W-:Y:S04]  /*a1a0*/  STS.U16 [R16+0x10a00], R0 ;  /* 0x010a000010007388 */ /* 0x000fe80000000400 */
[----:B------:R-:W-:Y:S04]  /*a1b0*/  STS.U16 [R16+0x11200], R3 ;  /* 0x0112000310007388 */ /* 0x000fe80000000400 */
[----:B------:R-:W-:Y:S04]  /*a1c0*/  STS.U16 [R16+0x11a00], R18 ;  /* 0x011a001210007388 */ /* 0x000fe80000000400 */
[----:B------:R0:W-:Y:S04]  /*a1d0*/  STS.U16 [R16+0x12200], R9 ;  /* 0x0122000910007388 */ /* 0x0001e80000000400 */
[----:B------:R1:W-:Y:S04]  /*a1e0*/  STS.U16 [R16+0x12a00], R24 ;  /* 0x012a001810007388 */ /* 0x0003e80000000400 */
[----:B----4-:R-:W-:Y:S04]  /*a1f0*/  STS.U16 [R16+0x13200], R2 ;  /* 0x0132000210007388 */ /* 0x010fe80000000400 */
[----:B------:R-:W-:Y:S04]  /*a200*/  STS.U16 [R16+0x13a00], R22 ;  /* 0x013a001610007388 */ /* 0x000fe80000000400 */
[----:B0-----:R-:W2:Y:S04]  /*a210*/  LDL.LU R9, [R1+0x74] ;  /* 0x0000740001097983 */ /* 0x001ea80000300800 */
[----:B------:R-:W-:Y:S04]  /*a220*/  STS.U16 [R16+0x14200], R28 ;  /* 0x0142001c10007388 */ /* 0x000fe80000000400 */
[----:B-1----:R-:W4:Y:S04]  /*a230*/  LDL.LU R24, [R1+0x64] ;  /* 0x0000640001187983 */ /* 0x002f280000300800 */
[----:B------:R-:W-:Y:S04]  /*a240*/  STS.U16 [R16+0x14a00], R19 ;  /* 0x014a001310007388 */ /* 0x000fe80000000400 */
[----:B------:R-:W2:Y:S04]  /*a250*/  LDL.LU R0, [R1+0x14] ;  /* 0x0000140001007983 */ /* 0x000ea80000300800 */
[----:B-----5:R-:W-:Y:S04]  /*a260*/  STS.U16 [R16+0x15200], R26 ;  /* 0x0152001a10007388 */ /* 0x020fe80000000400 */
[----:B------:R-:W3:Y:S04]  /*a270*/  LDL.LU R3, [R1+0x4] ;  /* 0x0000040001037983 */ /* 0x000ee80000300800 */
[----:B------:R0:W-:Y:S04]  /*a280*/  STS.U16 [R16+0x15a00], R20 ;  /* 0x015a001410007388 */ /* 0x0001e80000000400 */
[----:B0-----:R-:W2:Y:S04]  /*a290*/  LDL R20, [R1+0xbf4] ;  /* 0x000bf40001147983 */ /* 0x001ea80000100800 */
[----:B------:R0:W-:Y:S04]  /*a2a0*/  STS.U16 [R16+0x16200], R5 ;  /* 0x0162000510007388 */ /* 0x0001e80000000400 */
[----:B------:R1:W-:Y:S04]  /*a2b0*/  STS.U16 [R16+0x16a00], R6 ;  /* 0x016a000610007388 */ /* 0x0003e80000000400 */
[----:B------:R3:W-:Y:S04]  /*a2c0*/  STS.U16 [R16+0x17200], R7 ;  /* 0x0172000710007388 */ /* 0x0007e80000000400 */
[----:B0-----:R-:W4:Y:S04]  /*a2d0*/  LDL.LU R5, [R1+0x24] ;  /* 0x0000240001057983 */ /* 0x001f280000300800 */
[----:B-1----:R-:W4:Y:S04]  /*a2e0*/  LDL.LU R6, [R1+0x34] ;  /* 0x0000340001067983 */ /* 0x002f280000300800 */
[----:B---3--:R-:W3:Y:S04]  /*a2f0*/  LDL.LU R7, [R1+0x44] ;  /* 0x0000440001077983 */ /* 0x008ee80000300800 */
[----:B------:R0:W-:Y:S04]  /*a300*/  STS.U16 [R16+0x17a00], R8 ;  /* 0x017a000810007388 */ /* 0x0001e80000000400 */
[----:B0-----:R-:W3:Y:S04]  /*a310*/  LDL.LU R8, [R1+0x54] ;  /* 0x0000540001087983 */ /* 0x001ee80000300800 */
[----:B------:R-:W3:Y:S04]  /*a320*/  LDL.LU R26, [R1+0x90] ;  /* 0x00009000011a7983 */ /* 0x000ee80000300800 */
[----:B------:R-:W3:Y:S04]  /*a330*/  LDL.LU R2, [R1+0x80] ;  /* 0x0000800001027983 */ /* 0x000ee80000300800 */
[----:B------:R-:W3:Y:S04]  /*a340*/  LDL.LU R4, [R1+0x70] ;  /* 0x0000700001047983 */ /* 0x000ee80000300800 */
[----:B------:R-:W3:Y:S04]  /*a350*/  LDL.LU R22, [R1+0x60] ;  /* 0x0000600001167983 */ /* 0x000ee80000300800 */
[----:B------:R-:W3:Y:S04]  /*a360*/  LDL.LU R28, [R1+0x50] ;  /* 0x00005000011c7983 */ /* 0x000ee80000300800 */
[----:B------:R-:W3:Y:S04]  /*a370*/  LDL.LU R18, [R1+0x40] ;  /* 0x0000400001127983 */ /* 0x000ee80000300800 */
[----:B------:R-:W3:Y:S04]  /*a380*/  LDL.LU R19, [R1+0x30] ;  /* 0x0000300001137983 */ /* 0x000ee80000300800 */
[----:B------:R-:W3:Y:S04]  /*a390*/  LDL.LU R16, [R1+0x20] ;  /* 0x0000200001107983 */ /* 0x000ee80000300800 */
[----:B--2---:R0:W-:Y:S04]  /*a3a0*/  STS.U16 [R20+0x10400], R17 ;  /* 0x0104001114007388 */ /* 0x0041e80000000400 */
[----:B------:R1:W-:Y:S04]  /*a3b0*/  STS.U16 [R20+0x10c00], R15 ;  /* 0x010c000f14007388 */ /* 0x0003e80000000400 */
[----:B------:R2:W-:Y:S04]  /*a3c0*/  STS.U16 [R20+0x11400], R9 ;  /* 0x0114000914007388 */ /* 0x0005e80000000400 */
[----:B0-----:R-:W5:Y:S04]  /*a3d0*/  LDL.LU R17, [R1+0x10] ;  /* 0x0000100001117983 */ /* 0x001f680000300800 */
[----:B-1----:R-:W5:Y:S04]  /*a3e0*/  LDL.LU R15, [R1] ;  /* 0x00000000010f7983 */ /* 0x002f680000300800 */
[----:B--2---:R-:W2:Y:S04]  /*a3f0*/  LDL.LU R9, [R1+0x329c] ;  /* 0x00329c0001097983 */ /* 0x004ea80000300800 */
[----:B----4-:R0:W-:Y:S04]  /*a400*/  STS.U16 [R20+0x11c00], R24 ;  /* 0x011c001814007388 */ /* 0x0101e80000000400 */
[----:B0-----:R-:W4:Y:S04]  /*a410*/  LDL.LU R24, [R1+0x3298] ;  /* 0x0032980001187983 */ /* 0x001f280000300800 */
[----:B---3--:R-:W-:Y:S04]  /*a420*/  STS.U16 [R20+0x12400], R8 ;  /* 0x0124000814007388 */ /* 0x008fe80000000400 */
[----:B------:R-:W-:Y:S04]  /*a430*/  STS.U16 [R20+0x12c00], R7 ;  /* 0x012c000714007388 */ /* 0x000fe80000000400 */
[----:B------:R-:W-:Y:S04]  /*a440*/  STS.U16 [R20+0x13400], R6 ;  /* 0x0134000614007388 */ /* 0x000fe80000000400 */
[----:B------:R-:W-:Y:S04]  /*a450*/  STS.U16 [R20+0x13c00], R5 ;  /* 0x013c000514007388 */ /* 0x000fe80000000400 */
[----:B------:R0:W-:Y:S04]  /*a460*/  STS.U16 [R20+0x14400], R0 ;  /* 0x0144000014007388 */ /* 0x0001e80000000400 */
[----:B0-----:R-:W0:Y:S04]  /*a470*/  S2R R0, SR_TID.X ;  /* 0x0000000000007919 */ /* 0x001e280000002100 */
[----:B------:R0:W-:Y:S02]  /*a480*/  STS.U16 [R20+0x14c00], R3 ;  /* 0x014c000314007388 */ /* 0x0001e40000000400 */
[----:B0-----:R-:W-:-:S02]  /*a490*/  LOP3.LUT R3, R0, 0x7f, RZ, 0xc0, !PT ;  /* 0x0000007f00037812 */ /* 0x001fc400078ec0ff */
[----:B------:R-:W-:Y:S02]  /*a4a0*/  LOP3.LUT P0, RZ, R0, 0x80, RZ, 0xc0, !PT ;  /* 0x0000008000ff7812 */ /* 0x000fe4000780c0ff */
[----:B------:R-:W-:Y:S02]  /*a4b0*/  SHF.L.U32 R3, R3, 0x1, RZ ;  /* 0x0000000103037819 */ /* 0x000fe400000006ff */
[----:B------:R-:W-:-:S04]  /*a4c0*/  SEL R0, RZ, 0x110, !P0 ;  /* 0x00000110ff007807 */ /* 0x000fc80004000000 */
[----:B------:R-:W-:-:S04]  /*a4d0*/  LOP3.LUT R0, R0, R3, RZ, 0x3c, !PT ;  /* 0x0000000300007212 */ /* 0x000fc800078e3cff */
[----:B------:R-:W-:Y:S01]  /*a4e0*/  LOP3.LUT R0, R0, 0x60, RZ, 0x3c, !PT ;  /* 0x0000006000007812 */ /* 0x000fe200078e3cff */
[----:B----4-:R-:W-:Y:S04]  /*a4f0*/  STS.U16 [R20+0x15400], R24 ;  /* 0x0154001814007388 */ /* 0x010fe80000000400 */
[----:B--2---:R-:W-:Y:S04]  /*a500*/  STS.U16 [R20+0x15c00], R9 ;  /* 0x015c000914007388 */ /* 0x004fe80000000400 */
[----:B------:R-:W-:Y:S04]  /*a510*/  STS.U16 [R20+0x16400], R21 ;  /* 0x0164001514007388 */ /* 0x000fe80000000400 */
[----:B------:R-:W-:Y:S04]  /*a520*/  STS.U16 [R20+0x16c00], R23 ;  /* 0x016c001714007388 */ /* 0x000fe80000000400 */
[----:B------:R-:W-:Y:S04]  /*a530*/  STS.U16 [R20+0x17400], R25 ;  /* 0x0174001914007388 */ /* 0x000fe80000000400 */
[----:B------:R-:W-:Y:S04]  /*a540*/  STS.U16 [R20+0x17c00], R27 ;  /* 0x017c001b14007388 */ /* 0x000fe80000000400 */
[----:B------:R-:W-:Y:S04]  /*a550*/  STS.U16 [R0+0x10600], R26 ;  /* 0x0106001a00007388 */ /* 0x000fe80000000400 */
[----:B------:R0:W-:Y:S04]  /*a560*/  STS.U16 [R0+0x10e00], R2 ;  /* 0x010e000200007388 */ /* 0x0001e80000000400 */
[----:B0-----:R-:W2:Y:S04]  /*a570*/  LDL R2, [R1+0x7a0] ;  /* 0x0007a00001027983 */ /* 0x001ea80000100800 */
[----:B------:R-:W-:Y:S04]  /*a580*/  STS.U16 [R0+0x11600], R4 ;  /* 0x0116000400007388 */ /* 0x000fe80000000400 */
[----:B------:R-:W-:Y:S04]  /*a590*/  STS.U16 [R0+0x11e00], R22 ;  /* 0x011e001600007388 */ /* 0x000fe80000000400 */
[----:B------:R-:W-:Y:S04]  /*a5a0*/  STS.U16 [R0+0x12600], R28 ;  /* 0x0126001c00007388 */ /* 0x000fe80000000400 */
[----:B------:R-:W-:Y:S04]  /*a5b0*/  STS.U16 [R0+0x12e00], R18 ;  /* 0x012e001200007388 */ /* 0x000fe80000000400 */
[----:B------:R-:W-:Y:S04]  /*a5c0*/  STS.U16 [R0+0x13600], R19 ;  /* 0x0136001300007388 */ /* 0x000fe80000000400 */
[----:B------:R-:W-:Y:S04]  /*a5d0*/  STS.U16 [R0+0x13e00], R16 ;  /* 0x013e001000007388 */ /* 0x000fe80000000400 */
[----:B-----5:R-:W-:Y:S04]  /*a5e0*/  STS.U16 [R0+0x14600], R17 ;  /* 0x0146001100007388 */ /* 0x020fe80000000400 */
[----:B------:R0:W-:Y:S04]  /*a5f0*/  STS.U16 [R0+0x14e00], R15 ;  /* 0x014e000f00007388 */ /* 0x0001e80000000400 */
[----:B------:R-:W-:Y:S04]  /*a600*/  STS.U16 [R0+0x15600], R29 ;  /* 0x0156001d00007388 */ /* 0x000fe80000000400 */
[----:B0-----:R-:W0:Y:S04]  /*a610*/  S2R R15, SR_TID.X ;  /* 0x00000000000f7919 */ /* 0x001e280000002100 */
[----:B------:R-:W-:Y:S04]  /*a620*/  STS.U16 [R0+0x15e00], R10 ;  /* 0x015e000a00007388 */ /* 0x000fe80000000400 */
[----:B------:R-:W-:Y:S04]  /*a630*/  STS.U16 [R0+0x16600], R11 ;  /* 0x0166000b00007388 */ /* 0x000fe80000000400 */
[----:B------:R-:W-:Y:S04]  /*a640*/  STS.U16 [R0+0x16e00], R14 ;  /* 0x016e000e00007388 */ /* 0x000fe80000000400 */
[----:B------:R-:W-:Y:S04]  /*a650*/  STS.U16 [R0+0x17600], R12 ;  /* 0x0176000c00007388 */ /* 0x000fe80000000400 */
[----:B------:R-:W-:Y:S04]  /*a660*/  STS.U16 [R0+0x17e00], R13 ;  /* 0x017e000d00007388 */ /* 0x000fe80000000400 */
[----:B------:R-:W-:Y:S01]  /*a670*/  BAR.SYNC.DEFER_BLOCKING 0x0 ;  /* 0x0000000000007b1d */ /* 0x000fe20000010000 */
[----:B0-----:R-:W-:-:S02]  /*a680*/  LOP3.LUT R17, R15, 0x7, RZ, 0xc0, !PT ;  /* 0x000000070f117812 */ /* 0x001fc400078ec0ff */
[----:B------:R-:W-:-:S03]  /*a690*/  SHF.L.U32 R15, R15, 0x1, RZ ;  /* 0x000000010f0f7819 */ /* 0x000fc600000006ff */
[----:B------:R-:W-:-:S05]  /*a6a0*/  IMAD R16, R17, 0x110, RZ ;  /* 0x0000011011107824 */ /* 0x000fca00078e02ff */
[----:B------:R-:W-:-:S05]  /*a6b0*/  LOP3.LUT R16, R16, 0x30, R15, 0x78, !PT ;  /* 0x0000003010107812 */ /* 0x000fca00078e780f */
[----:B------:R-:W0:Y:S04]  /*a6c0*/  LDSM.16.M88.4 R4, [R16+0x10000] ;  /* 0x010000001004783b */ /* 0x000e280000000200 */
[----:B------:R-:W-:Y:S01]  /*a6d0*/  LDSM.16.M88.4 R8, [R16+0x11800] ;  /* 0x011800001008783b */ /* 0x000fe20000000200 */
[----:B0-----:R-:W-:Y:S01]  /*a6e0*/  IMAD.MOV.U32 R20, RZ, RZ, R4 ;  /* 0x000000ffff147224 */ /* 0x001fe200078e0004 */
[----:B------:R-:W-:Y:S02]  /*a6f0*/  MOV R3, R5 ;  /* 0x0000000500037202 */ /* 0x000fe40000000f00 */
[----:B--2---:R-:W0:Y:S04]  /*a700*/  LDSM.16.MT88.4 R24, [R2] ;  /* 0x000000000218783b */ /* 0x004e280000004200 */
[----:B0-----:R-:W-:Y:S04]  /*a710*/  STL [R1+0x328c], R25 ;  /* 0x00328c1901007387 */ /* 0x001fe80000100800 */
[----:B------:R-:W-:Y:S04]  /*a720*/  STL [R1+0x3288], R26 ;  /* 0x0032881a01007387 */ /* 0x000fe80000100800 */
[----:B------:R-:W-:Y:S04]  /*a730*/  STL [R1+0x3284], R27 ;  /* 0x0032841b01007387 */ /* 0x000fe80000100800 */
[----:B------:R-:W-:Y:S04]  /*a740*/  STL [R1+0x3280], R2 ;  /* 0x0032800201007387 */ /* 0x000fe80000100800 */
[----:B------:R-:W-:Y:S04]  /*a750*/  STL.64 [R1+0xc0], R4 ;  /* 0x0000c00401007387 */ /* 0x000fe80000100a00 */
[----:B------:R-:W-:Y:S04]  /*a760*/  STL.64 [R1+0xc8], R6 ;  /* 0x0000c80601007387 */ /* 0x000fe80000100a00 */
[----:B------:R-:W0:Y:S04]  /*a770*/  LDSM.16.M88.4 R4, [R16+0x10800] ;  /* 0x010800001004783b */ /* 0x000e280000000200 */
[----:B0-----:R-:W-:Y:S01]  /*a780*/  STL.64 [R1+0xb0], R4 ;  /* 0x0000b00401007387 */ /* 0x001fe20000100a00 */
[----:B------:R-:W-:Y:S01]  /*a790*/  MOV R2, R4 ;  /* 0x0000000400027202 */ /* 0x000fe20000000f00 */
[----:B------:R-:W-:Y:S01]  /*a7a0*/  IMAD.MOV.U32 R29, RZ, RZ, R5 ;  /* 0x000000ffff1d7224 */ /* 0x000fe200078e0005 */
[----:B------:R-:W-:Y:S01]  /*a7b0*/  MOV R28, R6 ;  /* 0x00000006001c7202 */ /* 0x000fe20000000f00 */
[----:B------:R-:W-:Y:S01]  /*a7c0*/  STL.64 [R1+0xb8], R6 ;  /* 0x0000b80601007387 */ /* 0x000fe20000100a00 */
[----:B------:R-:W-:-:S03]  /*a7d0*/  MOV R0, R7 ;  /* 0x0000000700007202 */ /* 0x000fc60000000f00 */
[----:B------:R-:W0:Y:S04]  /*a7e0*/  LDSM.16.M88.4 R4, [R16+0x11000] ;  /* 0x011000001004783b */ /* 0x000e280000000200 */
[----:B------:R-:W-:Y:S04]  /*a7f0*/  STL [R1+0x3208], R0 ;  /* 0x0032080001007387 */ /* 0x000fe80000100800 */
[----:B------:R-:W-:Y:S01]  /*a800*/  STL [R1+0x3204], R28 ;  /* 0x0032041c01007387 */ /* 0x000fe20000100800 */
[----:B0-----:R-:W-:Y:S01]  /*a810*/  IMAD.MOV.U32 R13, RZ, RZ, R4 ;  /* 0x000000ffff0d7224 */ /* 0x001fe200078e0004 */
[----:B------:R-:W-:-:S02]  /*a820*/  MOV R12, R5 ;  /* 0x00000005000c7202 */ /* 0x000fc40000000f00 */
[----:B------:R-:W-:Y:S04]  /*a830*/  STL.64 [R1+0xa0], R4 ;  /* 0x0000a00401007387 */ /* 0x000fe80000100a00 */
[----:B------:R0:W-:Y:S04]  /*a840*/  STL.64 [R1+0xa8], R6 ;  /* 0x0000a80601007387 */ /* 0x0001e80000100a00 */
[----:B------:R-:W-:Y:S04]  /*a850*/  STL.64 [R1+0x3290], R12 ;  /* 0x0032900c01007387 */ /* 0x000fe80000100a00 */
[----:B------:R-:W-:Y:S01]  /*a860*/  STL.64 [R1+0x90], R8 ;  /* 0x0000900801007387 */ /* 0x000fe20000100a00 */
[----:B0-----:R-:W-:-:S03]  /*a870*/  MOV R7, R8 ;  /* 0x0000000800077202 */ /* 0x001fc60000000f00 */
[----:B------:R-:W-:Y:S01]  /*a880*/  STL.64 [R1+0x98], R10 ;  /* 0x0000980a01007387 */ /* 0x000fe20000100a00 */
[----:B------:R-:W-:-:S03]  /*a890*/  IMAD.MOV.U32 R6, RZ, RZ, R9 ;  /* 0x000000ffff067224 */ /* 0x000fc600078e0009 */
[----:B------:R-:W0:Y:S04]  /*a8a0*/  LDSM.16.M88.4 R8, [R16+0x12000] ;  /* 0x012000001008783b */ /* 0x000e280000000200 */
[----:B------:R-:W1:Y:S04]  /*a8b0*/  LDSM.16.M88.4 R12, [R16+0x13800] ;  /* 0x01380000100c783b */ /* 0x000e680000000200 */
[----:B0-----:R-:W-:Y:S01]  /*a8c0*/  STL.64 [R1+0x80], R8 ;  /* 0x0000800801007387 */ /* 0x001fe20000100a00 */
[----:B------:R-:W-:Y:S02]  /*a8d0*/  MOV R18, R9 ;  /* 0x0000000900127202 */ /* 0x000fe40000000f00 */
[----:B------:R-:W-:Y:S01]  /*a8e0*/  MOV R17, R8 ;  /* 0x0000000800117202 */ /* 0x000fe20000000f00 */
[----:B------:R-:W-:Y:S04]  /*a8f0*/  STL.64 [R1+0x88], R10 ;  /* 0x0000880a01007387 */ /* 0x000fe80000100a00 */
[----:B------:R-:W0:Y:S01]  /*a900*/  LDSM.16.M88.4 R8, [R16+0x12800] ;  /* 0x012800001008783b */ /* 0x000e220000000200 */
[----:B-1----:R-:W-:Y:S01]  /*a910*/  MOV R21, R12 ;  /* 0x0000000c00157202 */ /* 0x002fe20000000f00 */
[----:B------:R-:W-:-:S02]  /*a920*/  IMAD.MOV.U32 R0, RZ, RZ, R13 ;  /* 0x000000ffff007224 */ /* 0x000fc400078e000d */
[----:B0-----:R-:W-:Y:S04]  /*a930*/  STL.64 [R1+0x70], R8 ;  /* 0x0000700801007387 */ /* 0x001fe80000100a00 */
[----:B------:R-:W-:Y:S04]  /*a940*/  STL.64 [R1+0x78], R10 ;  /* 0x0000780a01007387 */ /* 0x000fe80000100a00 */
[----:B------:R-:W-:Y:S04]  /*a950*/  STL.64 [R1+0x50], R12 ;  /* 0x0000500c01007387 */ /* 0x000fe80000100a00 */
[----:B------:R-:W-:Y:S04]  /*a960*/  STL.64 [R1+0x58], R14 ;  /* 0x0000580e01007387 */ /* 0x000fe80000100a00 */
[----:B------:R-:W0:Y:S04]  /*a970*/  LDSM.16.M88.4 R12, [R16+0x14000] ;  /* 0x01400000100c783b */ /* 0x000e280000000200 */
[----:B0-----:R-:W-:Y:S01]  /*a980*/  STL.64 [R1+0x40], R12 ;  /* 0x0000400c01007387 */ /* 0x001fe20000100a00 */
[----:B------:R-:W-:-:S02]  /*a990*/  MOV R23, R12 ;  /* 0x0000000c00177202 */ /* 0x000fc40000000f00 */
[----:B------:R-:W-:Y:S01]  /*a9a0*/  MOV R22, R13 ;  /* 0x0000000d00167202 */ /* 0x000fe20000000f00 */
[----:B------:R-:W-:Y:S04]  /*a9b0*/  STL.64 [R1+0x48], R14 ;  /* 0x0000480e01007387 */ /* 0x000fe80000100a00 */
[----:B------:R-:W0:Y:S01]  /*a9c0*/  LDSM.16.M88.4 R12, [R16+0x14800] ;  /* 0x01480000100c783b */ /* 0x000e220000000200 */
[----:B------:R-:W-:-:S03]  /*a9d0*/  IMAD.MOV.U32 R28, RZ, RZ, R2 ;  /* 0x000000ffff1c7224 */ /* 0x000fc600078e0002 */
[----:B0-----:R0:W-:Y:S01]  /*a9e0*/  STL.64 [R1+0x30], R12 ;  /* 0x0000300c01007387 */ /* 0x0011e20000100a00 */
[----:B------:R-:W-:Y:S02]  /*a9f0*/  MOV R27, R12 ;  /* 0x0000000c001b7202 */ /* 0x000fe40000000f00 */
[----:B------:R-:W-:Y:S01]  /*aa00*/  MOV R2, R13 ;  /* 0x0000000d00027202 */ /* 0x000fe20000000f00 */
[----:B------:R-:W-:Y:S04]  /*aa10*/  STL.64 [R1+0x38], R14 ;  /* 0x0000380e01007387 */ /* 0x000fe80000100a00 */
[----:B0-----:R-:W2:Y:S01]  /*aa20*/  LDL.LU.64 R12, [R1+0x3290] ;  /* 0x00329000010c7983 */ /* 0x001ea20000300a00 */
[----:B------:R-:W-:Y:S01]  /*aa30*/  IMAD.MOV.U32 R5, RZ, RZ, R8 ;  /* 0x000000ffff057224 */ /* 0x000fe200078e0008 */
[----:B------:R-:W-:-:S02]  /*aa40*/  MOV R4, R9 ;  /* 0x0000000900047202 */ /* 0x000fc40000000f00 */
[----:B------:R-:W0:Y:S04]  /*aa50*/  LDSM.16.M88.4 R8, [R16+0x13000] ;  /* 0x013000001008783b */ /* 0x000e280000000200 */
[----:B0-----:R-:W-:Y:S04]  /*aa60*/  STL.64 [R1+0x60], R8 ;  /* 0x0000600801007387 */ /* 0x001fe80000100a00 */
[----:B------:R-:W-:Y:S04]  /*aa70*/  STL.64 [R1+0x68], R10 ;  /* 0x0000680a01007387 */ /* 0x000fe80000100a00 */
[----:B------:R0:W-:Y:S02]  /*aa80*/  STL.64 [R1+0x3258], R8 ;  /* 0x0032580801007387 */ /* 0x0001e40000100a00 */
[----:B0-----:R-:W-:Y:S01]  /*aa90*/  MOV R8, R5 ;  /* 0x0000000500087202 */ /* 0x001fe20000000f00 */
[----:B------:R-:W-:-:S02]  /*aaa0*/  IMAD.MOV.U32 R9, RZ, RZ, R4 ;  /* 0x000000ffff097224 */ /* 0x000fc400078e0004 */
[----:B--2---:R-:W-:Y:S01]  /*aab0*/  IMAD.MOV.U32 R10, RZ, RZ, R13 ;  /* 0x000000ffff0a7224 */ /* 0x004fe200078e000d */
[----:B------:R-:W-:Y:S02]  /*aac0*/  MOV R11, R12 ;  /* 0x0000000c000b7202 */ /* 0x000fe40000000f00 */
[----:B------:R-:W0:Y:S04]  /*aad0*/  LDSM.16.M88.4 R12, [R16+0x15000] ;  /* 0x01500000100c783b */ /* 0x000e280000000200 */
[----:B0-----:R-:W-:Y:S01]  /*aae0*/  STL.64 [R1+0x20], R12 ;  /* 0x0000200c01007387 */ /* 0x001fe20000100a00 */
[----:B------:R-:W-:Y:S02]  /*aaf0*/  MOV R25, R12 ;  /* 0x0000000c00197202 */ /* 0x000fe40000000f00 */
[----:B------:R-:W-:Y:S01]  /*ab00*/  MOV R26, R13 ;  /* 0x0000000d001a7202 */ /* 0x000fe20000000f00 */
[----:B------:R-:W-:Y:S04]  /*ab10*/  STL.64 [R1+0x28], R14 ;  /* 0x0000280e01007387 */ /* 0x000fe80000100a00 */
[----:B------:R-:W0:Y:S04]  /*ab20*/  LDSM.16.M88.4 R12, [R16+0x15800] ;  /* 0x01580000100c783b */ /* 0x000e280000000200 */
[----:B0-----:R-:W-:Y:S01]  /*ab30*/  STL.64 [R1+0x10], R12 ;  /* 0x0000100c01007387 */ /* 0x001fe20000100a00 */
[----:B------:R-:W-:Y:S01]  /*ab40*/  IMAD.MOV.U32 R5, RZ, RZ, R12 ;  /* 0x000000ffff057224 */ /* 0x000fe200078e000c */
[----:B------:R-:W-:-:S02]  /*ab50*/  MOV R4, R13 ;  /* 0x0000000d00047202 */ /* 0x000fc40000000f00 */
[----:B------:R-:W-:Y:S04]  /*ab60*/  STL.64 [R1+0x18], R14 ;  /* 0x0000180e01007387 */ /* 0x000fe80000100a00 */
[----:B------:R-:W0:Y:S04]  /*ab70*/  LDSM.16.M88.4 R12, [R16+0x16000] ;  /* 0x01600000100c783b */ /* 0x000e280000000200 */
[----:B0-----:R-:W-:Y:S04]  /*ab80*/  STL.64 [R1], R12 ;  /* 0x0000000c01007387 */ /* 0x001fe80000100a00 */
[----:B------:R-:W-:Y:S04]  /*ab90*/  STL.64 [R1+0x8], R14 ;  /* 0x0000080e01007387 */ /* 0x000fe80000100a00 */
[----:B------:R-:W0:Y:S04]  /*aba0*/  LDSM.16.M88.4 R12, [R16+0x16800] ;  /* 0x01680000100c783b */ /* 0x000e280000000200 */
[----:B0-----:R0:W-:Y:S04]  /*abb0*/  STL.64 [R1+0x3230], R14 ;  /* 0x0032300e01007387 */ /* 0x0011e80000100a00 */
[----:B------:R1:W-:Y:S01]  /*abc0*/  STL.64 [R1+0x3228], R12 ;  /* 0x0032280c01007387 */ /* 0x0003e20000100a00 */
[----:B0-----:R-:W-:Y:S01]  /*abd0*/  MOV R14, R7 ;  /* 0x00000007000e7202 */ /* 0x001fe20000000f00 */
[----:B------:R-:W-:Y:S01]  /*abe0*/  IMAD.MOV.U32 R15, RZ, RZ, R6 ;  /* 0x000000ffff0f7224 */ /* 0x000fe200078e0006 */
[----:B-1----:R-:W-:-:S02]  /*abf0*/  MOV R12, R5 ;  /* 0x00000005000c7202 */ /* 0x002fc40000000f00 */
[----:B------:R-:W-:Y:S02]  /*ac00*/  MOV R13, R4 ;  /* 0x00000004000d7202 */ /* 0x000fe40000000f00 */
[----:B------:R-:W0:Y:S04]  /*ac10*/  LDSM.16.M88.4 R4, [R16+0x17000] ;  /* 0x017000001004783b */ /* 0x000e280000000200 */
[----:B0-----:R-:W-:Y:S04]  /*ac20*/  STL [R1+0x3220], R6 ;  /* 0x0032200601007387 */ /* 0x001fe80000100800 */
[----:B------:R-:W-:Y:S04]  /*ac30*/  STL [R1+0x321c], R7 ;  /* 0x00321c0701007387 */ /* 0x000fe80000100800 */
[----:B------:R0:W-:Y:S02]  /*ac40*/  STL.64 [R1+0x3238], R12 ;  /* 0x0032380c01007387 */ /* 0x0001e40000100a00 */
[----:B0-----:R-:W-:Y:S01]  /*ac50*/  MOV R12, R25 ;  /* 0x00000019000c7202 */ /* 0x001fe20000000f00 */
[----:B------:R-:W-:Y:S01]  /*ac60*/  IMAD.MOV.U32 R13, RZ, RZ, R26 ;  /* 0x000000ffff0d7224 */ /* 0x000fe200078e001a */
[----:B------:R-:W2:Y:S04]  /*ac70*/  LDL.LU R25, [R1+0x328c] ;  /* 0x00328c0001197983 */ /* 0x000ea80000300800 */
[----:B------:R-:W2:Y:S04]  /*ac80*/  LDL.LU R26, [R1+0x3288] ;  /* 0x00328800011a7983 */ /* 0x000ea80000300800 */
[----:B------:R0:W-:Y:S02]  /*ac90*/  STL.64 [R1+0x3240], R12 ;  /* 0x0032400c01007387 */ /* 0x0001e40000100a00 */
[----:B0-----:R-:W-:-:S02]  /*aca0*/  MOV R12, R27 ;  /* 0x0000001b000c7202 */ /* 0x001fc40000000f00 */
[----:B------:R-:W2:Y:S01]  /*acb0*/  LDL.LU R27, [R1+0x3284] ;  /* 0x00328400011b7983 */ /* 0x000ea20000300800 */
[----:B------:R-:W-:-:S03]  /*acc0*/  MOV R13, R2 ;  /* 0x00000002000d7202 */ /* 0x000fc60000000f00 */
[----:B------:R-:W3:Y:S01]  /*acd0*/  LDL.LU R2, [R1+0x3280] ;  /* 0x0032800001027983 */ /* 0x000ee20000300800 */
[----:B------:R-:W-:Y:S01]  /*ace0*/  IMAD.MOV.U32 R6, RZ, RZ, R18 ;  /* 0x000000ffff067224 */ /* 0x000fe200078e0012 */
[----:B------:R-:W-:Y:S02]  /*acf0*/  MOV R7, R17 ;  /* 0x0000001100077202 */ /* 0x000fe40000000f00 */
[----:B------:R-:W0:Y:S04]  /*ad00*/  LDSM.16.M88.4 R16, [R16+0x17800] ;  /* 0x017800001010783b */ /* 0x000e280000000200 */
[----:B------:R1:W-:Y:S02]  /*ad10*/  STL.64 [R1+0x3260], R8 ;  /* 0x0032600801007387 */ /* 0x0003e40000100a00 */
[----:B-1----:R-:W-:Y:S01]  /*ad20*/  IMAD.MOV.U32 R8, RZ, RZ, R7 ;  /* 0x000000ffff087224 */ /* 0x002fe200078e0007 */
[----:B------:R-:W-:-:S05]  /*ad30*/  MOV R9, R6 ;  /* 0x0000000600097202 */ /* 0x000fca0000000f00 */
[----:B------:R1:W-:Y:S02]  /*ad40*/  STL.64 [R1+0x3268], R8 ;  /* 0x0032680801007387 */ /* 0x0003e40000100a00 */
[----:B-1----:R-:W-:Y:S01]  /*ad50*/  MOV R8, R14 ;  /* 0x0000000e00087202 */ /* 0x002fe20000000f00 */
[----:B------:R-:W-:-:S05]  /*ad60*/  IMAD.MOV.U32 R9, RZ, RZ, R15 ;  /* 0x000000ffff097224 */ /* 0x000fca00078e000f */
[----:B------:R1:W-:Y:S02]  /*ad70*/  STL.64 [R1+0x3270], R8 ;  /* 0x0032700801007387 */ /* 0x0003e40000100a00 */
[----:B-1----:R-:W-:Y:S02]  /*ad80*/  MOV R8, R10 ;  /* 0x0000000a00087202 */ /* 0x002fe40000000f00 */
[----:B------:R-:W-:-:S05]  /*ad90*/  MOV R9, R11 ;  /* 0x0000000b00097202 */ /* 0x000fca0000000f00 */
[----:B------:R-:W-:Y:S04]  /*ada0*/  STL.64 [R1+0x3278], R8 ;  /* 0x0032780801007387 */ /* 0x000fe80000100a00 */
[----:B------:R1:W-:Y:S02]  /*adb0*/  STL.64 [R1+0x3248], R12 ;  /* 0x0032480c01007387 */ /* 0x0003e40000100a00 */
[----:B-1----:R-:W-:Y:S01]  /*adc0*/  MOV R12, R23 ;  /* 0x00000017000c7202 */ /* 0x002fe20000000f00 */
[----:B------:R-:W-:-:S05]  /*add0*/  IMAD.MOV.U32 R13, RZ, RZ, R22 ;  /* 0x000000ffff0d7224 */ /* 0x000fca00078e0016 */
[----:B------:R1:W-:Y:S04]  /*ade0*/  STL.64 [R1+0x3250], R12 ;  /* 0x0032500c01007387 */ /* 0x0003e80000100a00 */
[----:B0-----:R0:W-:Y:S01]  /*adf0*/  STL [R1+0x3210], R16 ;  /* 0x0032101001007387 */ /* 0x0011e20000100800 */
[----:B-1----:R-:W-:Y:S01]  /*ae00*/  MOV R12, R21 ;  /* 0x00000015000c7202 */ /* 0x002fe20000000f00 */
[----:B0-----:R-:W-:Y:S01]  /*ae10*/  IMAD.MOV.U32 R16, RZ, RZ, R20 ;  /* 0x000000ffff107224 */ /* 0x001fe200078e0014 */
[----:B------:R-:W-:Y:S01]  /*ae20*/  MOV R9, R29 ;  /* 0x0000001d00097202 */ /* 0x000fe20000000f00 */
[----:B------:R-:W-:Y:S01]  /*ae30*/  IMAD.MOV.U32 R8, RZ, RZ, R28 ;  /* 0x000000ffff087224 */ /* 0x000fe200078e001c */
[----:B------:R0:W-:Y:S04]  /*ae40*/  STL [R1+0x320c], R17 ;  /* 0x00320c1101007387 */ /* 0x0001e80000100800 */
[----:B------:R-:W-:Y:S01]  /*ae50*/  STL [R1+0x3104], R18 ;  /* 0x0031041201007387 */ /* 0x000fe20000100800 */
[----:B0-----:R-:W-:-:S03]  /*ae60*/  MOV R17, R3 ;  /* 0x0000000300117202 */ /* 0x001fc60000000f00 */
[----:B------:R0:W-:Y:S04]  /*ae70*/  STL [R1+0x3100], R19 ;  /* 0x0031001301007387 */ /* 0x0001e80000100800 */
[----:B---3--:R-:W1:Y:S01]  /*ae80*/  LDSM.16.MT88.4 R20, [R2+0x2000] ;  /* 0x002000000214783b */ /* 0x008e620000004200 */
[C---:B--2---:R-:W-:Y:S08]  /*ae90*/  HMMA.16816.F32 R8, R24.reuse, R8, RZ ;  /* 0x000000081808723c */ /* 0x044ff000000018ff */
[----:B0-----:R-:W-:Y:S11]  /*aea0*/  HMMA.16816.F32 R16, R24, R16, RZ ;  /* 0x000000101810723c */ /* 0x001ff600000018ff */
[----:B------:R-:W-:Y:S05]  /*aeb0*/  @!UPT UIADD3 URZ, URZ, URZ, URZ ;  /* 0x0000003f3f3ff290 */ /* 0x000fea000fffe03f */
[----:B------:R-:W-:Y:S02]  /*aec0*/  MOV R6, R8 ;  /* 0x0000000800067202 */ /* 0x000fe40000000f00 */
[----:B------:R-:W-:Y:S01]  /*aed0*/  MOV R7, R9 ;  /* 0x0000000900077202 */ /* 0x000fe20000000f00 */
[----:B-1----:R-:W-:Y:S04]  /*aee0*/  STL [R1+0x3218], R21 ;  /* 0x0032181501007387 */ /* 0x002fe80000100800 */
[----:B------:R-:W-:Y:S04]  /*aef0*/  STL [R1+0x3214], R22 ;  /* 0x0032141601007387 */ /* 0x000fe80000100800 */
[----:B------:R0:W-:Y:S04]  /*af00*/  STL [R1+0x3200], R23 ;  /* 0x0032001701007387 */ /* 0x0001e80000100800 */
[----:B------:R-:W-:Y:S04]  /*af10*/  STL.64 [R1+0x140], R16 ;  /* 0x0001401001007387 */ /* 0x000fe80000100a00 */
[----:B------:R-:W2:Y:S01]  /*af20*/  LDL.LU.64 R8, [R1+0x3278] ;  /* 0x0032780001087983 */ /* 0x000ea20000300a00 */
[----:B------:R-:W-:Y:S01]  /*af30*/  MOV R13, R0 ;  /* 0x00000000000d7202 */ /* 0x000fe20000000f00 */
[----:B------:R-:W-:Y:S01]  /*af40*/  IMAD.MOV.U32 R28, RZ, RZ, R19 ;  /* 0x000000ffff1c7224 */ /* 0x000fe200078e0013 */
[----:B------:R-:W-:Y:S01]  /*af50*/  MOV R0, R18 ;  /* 0x0000001200007202 */ /* 0x000fe20000000f00 */
[----:B------:R-:W-:Y:S01]  /*af60*/  IMAD.MOV.U32 R19, RZ, RZ, R10 ;  /* 0x000000ffff137224 */ /* 0x000fe200078e000a */
[----:B------:R-:W-:-:S02]  /*af70*/  MOV R18, R11 ;  /* 0x0000000b00127202 */ /* 0x000fc40000000f00 */
[----:B--2---:R-:W-:Y:S11]  /*af80*/  HMMA.16816.F32 R8, R24, R8, RZ ;  /* 0x000000081808723c */ /* 0x004ff600000018ff */
[----:B------:R-:W-:Y:S11]  /*af90*/  @!UPT UIADD3 URZ, URZ, URZ, URZ ;  /* 0x0000003f3f3ff290 */ /* 0x000ff6000fffe03f */
[----:B------:R-:W-:Y:S01]  /*afa0*/  @!UPT UIADD3 URZ, URZ, URZ, URZ ;  /* 0x0000003f3f3ff290 */ /* 0x000fe2000fffe03f */
[----:B------:R1:W-:Y:S01]  /*afb0*/  STL [R1+0x124], R9 ;  /* 0x0001240901007387 */ /* 0x0003e20000100800 */
[----:B0-----:R-:W-:-:S03]  /*afc0*/  MOV R23, R8 ;  /* 0x0000000800177202 */ /* 0x001fc60000000f00 */
[----:B------:R0:W-:Y:S04]  /*afd0*/  STL [R1+0x128], R10 ;  /* 0x0001280a01007387 */ /* 0x0001e80000100800 */
[----:B-1----:R-:W0:Y:S01]  /*afe0*/  LDL.LU.64 R8, [R1+0x3270] ;  /* 0x0032700001087983 */ /* 0x002e220000300a00 */
[----:B------:R-:W-:Y:S02]  /*aff0*/  IMAD.MOV.U32 R29, RZ, RZ, R11 ;  /* 0x000000ffff1d7224 */ /* 0x000fe400078e000b */
[C---:B0-----:R-:W-:Y:S11]  /*b000*/  HMMA.16816.F32 R8, R24.reuse, R8, RZ ;  /* 0x000000081808723c */ /* 0x041ff600000018ff */
[----:B------:R-:W-:Y:S11]  /*b010*/  @!UPT UIADD3 URZ, URZ, URZ, URZ ;  /* 0x0000003f3f3ff290 */ /* 0x000ff6000fffe03f */
[----:B------:R-:W-:Y:S02]  /*b020*/  @!UPT UIADD3 URZ, URZ, URZ, URZ ;  /* 0x0000003f3f3ff290 */ /* 0x000fe4000fffe03f */
[----:B------:R-:W-:Y:S02]  /*b030*/  MOV R21, R8 ;  /* 0x0000000800157202 */ /* 0x000fe40000000f00 */
[----:B------:R-:W-:Y:S02]  /*b040*/  MOV R22, R9 ;  /* 0x0000000900167202 */ /* 0x000fe40000000f00 */
[----:B------:R-:W2:Y:S01]  /*b050*/  LDL.LU.64 R8, [R1+0x3268] ;  /* 0x0032680001087983 */ /* 0x000ea20000300a00 */
[----:B------:R-:W-:Y:S01]  /*b060*/  IMAD.MOV.U32 R16, RZ, RZ, R10 ;  /* 0x000000ffff107224 */ /* 0x000fe200078e000a */
[----:B------:R-:W-:Y:S02]  /*b070*/  MOV R17, R11 ;  /* 0x0000000b00117202 */ /* 0x000fe40000000f00 */
[C---:B--2---:R-:W-:Y:S11]  /*b080*/  HMMA.16816.F32 R8, R24.reuse, R8, RZ ;  /* 0x000000081808723c */ /* 0x044ff600000018ff */
[----:B------:R-:W-:Y:S11]  /*b090*/  @!UPT UIADD3 URZ, URZ, URZ, URZ ;  /* 0x0000003f3f3ff290 */ /* 0x000ff6000fffe03f */
[----:B------:R-:W-:Y:S01]  /*b0a0*/  @!UPT UIADD3 URZ, URZ, URZ, URZ ;  /* 0x0000003f3f3ff290 */ /* 0x000fe2000fffe03f */
[----:B------:R0:W-:Y:S04]  /*b0b0*/  STL.64 [R1+0x100], R8 ;  /* 0x0001000801007387 */ /* 0x0001e80000100a00 */
[----:B------:R1:W-:Y:S04]  /*b0c0*/  STL.64 [R1+0x108], R10 ;  /* 0x0001080a01007387 */ /* 0x0003e80000100a00 */
[----:B0-----:R-:W1:Y:S02]  /*b0d0*/  LDL.LU.64 R8, [R1+0x3260] ;  /* 0x0032600001087983 */ /* 0x001e640000300a00 */
[C---:B-1----:R-:W-:Y:S11]  /*b0e0*/  HMMA.16816.F32 R8, R24.reuse, R8, RZ ;  /* 0x000000081808723c */ /* 0x042ff600000018ff */
[----:B------:R-:W-:Y:S11]  /*b0f0*/  @!UPT UIADD3 URZ, URZ, URZ, URZ ;  /* 0x0000003f3f3ff290 */ /* 0x000ff6000fffe03f */
[----:B------:R-:W-:Y:S01]  /*b100*/  @!UPT UIADD3 URZ, URZ, URZ, URZ ;  /* 0x0000003f3f3ff290 */ /* 0x000fe2000fffe03f */
[----:B------:R0:W-:Y:S04]  /*b110*/  STL.64 [R1+0xf0], R8 ;  /* 0x0000f00801007387 */ /* 0x0001e80000100a00 */
[----:B------:R1:W-:Y:S04]  /*b120*/  STL.64 [R1+0xf8], R10 ;  /* 0x0000f80a01007387 */ /* 0x0003e80000100a00 */
[----:B0-----:R-:W1:Y:S01]  /*b130*/  LDL.LU.64 R8, [R1+0x3258] ;  /* 0x0032580001087983 */ /* 0x001e620000300a00 */
[C---:B------:R-:W-:Y:S08]  /*b140*/  HMMA.16816.F32 R12, R24.reuse, R12, RZ ;  /* 0x0000000c180c723c */ /* 0x040ff000000018ff */
[C---:B-1----:R-:W-:Y:S11]  /*b150*/  HMMA.16816.F32 R8, R24.reuse, R8, RZ ;  /* 0x000000081808723c */ /* 0x042ff600000018ff */
[----:B------:R-:W-:Y:S11]  /*b160*/  @!UPT UIADD3 URZ, URZ, URZ, URZ ;  /* 0x0000003f3f3ff290 */ /* 0x000ff6000fffe03f */
[----:B------:R-:W-:Y:S01]  /*b170*/  @!UPT UIADD3 URZ, URZ, URZ, URZ ;  /* 0x0000003f3f3ff290 */ /* 0x000fe2000fffe03f */
[----:B------:R-:W-:Y:S04]  /*b180*/  STL.64 [R1+0xe0], R8 ;  /* 0x0000e00801007387 */ /* 0x000fe80000100a00 */
[----:B------:R-:W-:Y:S04]  /*b190*/  STL.64 [R1+0xe8], R10 ;  /* 0x0000e80a01007387 */ /* 0x000fe80000100a00 */
[----:B------:R-:W0:Y:S04]  /*b1a0*/  LDSM.16.MT88.4 R8, [R2+0x100] ;  /* 0x000100000208783b */ /* 0x000e280000004200 */
[----:B0-----:R-:W-:Y:S04]  /*b1b0*/  STL.64 [R1+0x30f8], R10 ;  /* 0x0030f80a01007387 */ /* 0x001fe80000100a00 */
[----:B------:R0:W-:Y:S04]  /*b1c0*/  STL.64 [R1+0x30f0], R8 ;  /* 0x0030f00801007387 */ /* 0x0001e80000100a00 */
[----:B0-----:R-:W2:Y:S04]  /*b1d0*/  LDL.LU.64 R8, [R1] ;  /* 0x0000000001087983 */ /* 0x001ea80000300a00 */
        /* <DEDUP_REMOVED lines=24> */
[----:B------:R-:W-:Y:S04]  /*b360*/  STL.64 [R1+0x180], R12 ;  /* 0x0001800c01007387 */ /* 0x000fe80000100a00 */
[----:B------:R2:W-:Y:S02]  /*b370*/  STL.64 [R1+0x188], R14 ;  /* 0x0001880e01007387 */ /* 0x0005e40000100a00 */
[----:B--2---:R-:W-:Y:S11]  /*b380*/  HMMA.16816.F32 R12, R24, R8, RZ ;  /* 0x00000008180c723c */ /* 0x004ff600000018ff */
[----:B------:R-:W-:Y:S11]  /*b390*/  @!UPT UIADD3 URZ, URZ, URZ, URZ ;  /* 0x0000003f3f3ff290 */ /* 0x000ff6000fffe03f */
[----:B------:R-:W-:Y:S01]  /*b3a0*/  @!UPT UIADD3 URZ, URZ, URZ, URZ ;  /* 0x0000003f3f3ff290 */ /* 0x000fe2000fffe03f */
[----:B------:R-:W-:Y:S04]  /*b3b0*/  STL.64 [R1+0x170], R12 ;  /* 0x0001700c01007387 */ /* 0x000fe80000100a00 */
[----:B------:R0:W-:Y:S04]  /*b3c0*/  STL.64 [R1+0x178], R14 ;  /* 0x0001780e01007387 */ /* 0x0001e80000100a00 */
[----:B0-----:R-:W2:Y:S04]  /*b3d0*/  LDL.LU.64 R14, [R1+0x3230] ;  /* 0x00323000010e7983 */ /* 0x001ea80000300a00 */
[----:B------:R-:W3:Y:S01]  /*b3e0*/  LDL.LU.64 R12, [R1+0x3228] ;  /* 0x00322800010c7983 */ /* 0x000ee20000300a00 */
[----:B------:R-:W-:Y:S01]  /*b3f0*/  MOV R3, R8 ;  /* 0x0000000800037202 */ /* 0x000fe20000000f00 */
[----:B------:R-:W-:-:S05]  /*b400*/  IMAD.MOV.U32 R2, RZ, RZ, R9 ;  /* 0x000000ffff027224 */ /* 0x000fca00078e0009 */
[----:B------:R-:W-:Y:S04]  /*b410*/  STL [R1+0x30e0], R2 ;  /* 0x0030e00201007387 */ /* 0x000fe80000100800 */
[----:B------:R-:W-:Y:S01]  /*b420*/  STL [R1+0x30d8], R3 ;  /* 0x0030d80301007387 */ /* 0x000fe20000100800 */
[----:B---3--:R-:W-:Y:S11]  /*b430*/  HMMA.16816.F32 R8, R24, R12, RZ ;  /* 0x0000000c1808723c */ /* 0x008ff600000018ff */
[----:B------:R-:W-:Y:S11]  /*b440*/  @!UPT UIADD3 URZ, URZ, URZ, URZ ;  /* 0x0000003f3f3ff290 */ /* 0x000ff6000fffe03f */
[----:B------:R-:W-:Y:S01]  /*b450*/  @!UPT UIADD3 URZ, URZ, URZ, URZ ;  /* 0x0000003f3f3ff290 */ /* 0x000fe2000fffe03f */
[----:B------:R-:W-:Y:S04]  /*b460*/  STL.64 [R1+0x160], R8 ;  /* 0x0001600801007387 */ /* 0x000fe80000100a00 */
[----:B--2---:R0:W-:Y:S04]  /*b470*/  STL.64 [R1+0x3120], R14 ;  /* 0x0031200e01007387 */ /* 0x0041e80000100a00 */
[----:B------:R1:W-:Y:S04]  /*b480*/  STL.64 [R1+0x3118], R12 ;  /* 0x0031180c01007387 */ /* 0x0003e80000100a00 */
[----:B0-----:R-:W2:Y:S04]  /*b490*/  LDL R14, [R1+0x98] ;  /* 0x00009800010e7983 */ /* 0x001ea80000100800 */
[----:B------:R-:W2:Y:S01]  /*b4a0*/  LDL R15, [R1+0x9c] ;  /* 0x00009c00010f7983 */ /* 0x000ea20000100800 */
[----:B-1----:R-:W-:Y:S01]  /*b4b0*/  IMAD.MOV.U32 R12, RZ, RZ, R6 ;  /* 0x000000ffff0c7224 */ /* 0x002fe200078e0006 */
[----:B------:R-:W-:-:S02]  /*b4c0*/  MOV R13, R7 ;  /* 0x00000007000d7202 */ /* 0x000fc40000000f00 */
[----:B------:R-:W-:Y:S02]  /*b4d0*/  MOV R3, R10 ;  /* 0x0000000a00037202 */ /* 0x000fe40000000f00 */
[----:B------:R-:W-:Y:S02]  /*b4e0*/  MOV R2, R11 ;  /* 0x0000000b00027202 */ /* 0x000fe40000000f00 */
[----:B------:R-:W-:Y:S01]  /*b4f0*/  HMMA.16816.F32 R8, R24, R4, RZ ;  /* 0x000000041808723c */ /* 0x000fe200000018ff */
[----:B--2---:R0:W-:Y:S04]  /*b500*/  STL.64 [R1+0x31d8], R14 ;  /* 0x0031d80e01007387 */ /* 0x0041e80000100a00 */
[----:B------:R-:W2:Y:S04]  /*b510*/  LDL.LU R6, [R1+0x3220] ;  /* 0x0032200001067983 */ /* 0x000ea80000300800 */
[----:B------:R-:W2:Y:S01]  /*b520*/  LDL.LU R7, [R1+0x321c] ;  /* 0x00321c0001077983 */ /* 0x000ea20000300800 */
[----:B0-----:R-:W-:Y:S01]  /*b530*/  MOV R14, R19 ;  /* 0x00000013000e7202 */ /* 0x001fe20000000f00 */
[----:B------:R-:W-:-:S05]  /*b540*/  IMAD.MOV.U32 R15, RZ, RZ, R18 ;  /* 0x000000ffff0f7224 */ /* 0x000fca00078e0012 */
[----:B------:R0:W-:Y:S04]  /*b550*/  STL.64 [R1+0x31e8], R14 ;  /* 0x0031e80e01007387 */ /* 0x0001e80000100a00 */
[----:B------:R-:W-:Y:S04]  /*b560*/  STL.64 [R1+0x31e0], R12 ;  /* 0x0031e00c01007387 */ /* 0x000fe80000100a00 */
[----:B0-----:R-:W3:Y:S04]  /*b570*/  LDL R14, [R1+0xc8] ;  /* 0x0000c800010e7983 */ /* 0x001ee80000100800 */
[----:B------:R-:W3:Y:S04]  /*b580*/  LDL R15, [R1+0xcc] ;  /* 0x0000cc00010f7983 */ /* 0x000ee80000100800 */
[----:B------:R-:W-:Y:S04]  /*b590*/  STL.64 [R1+0x158], R10 ;  /* 0x0001580a01007387 */ /* 0x000fe80000100a00 */
[----:B------:R0:W-:Y:S04]  /*b5a0*/  STL [R1+0x30e4], R4 ;  /* 0x0030e40401007387 */ /* 0x0001e80000100800 */
[----:B------:R1:W-:Y:S01]  /*b5b0*/  STL [R1+0x3098], R5 ;  /* 0x0030980501007387 */ /* 0x0003e20000100800 */
[----:B0-----:R-:W-:Y:S01]  /*b5c0*/  IMAD.MOV.U32 R4, RZ, RZ, R21 ;  /* 0x000000ffff047224 */ /* 0x001fe200078e0015 */
[----:B-1----:R-:W-:-:S02]  /*b5d0*/  MOV R5, R22 ;  /* 0x0000001600057202 */ /* 0x002fc40000000f00 */
[----:B--2---:R0:W-:Y:S04]  /*b5e0*/  STL.64 [R1+0x3140], R6 ;  /* 0x0031400601007387 */ /* 0x0041e80000100a00 */
[----:B------:R-:W3:Y:S04]  /*b5f0*/  LDL.LU R21, [R1+0x3218] ;  /* 0x0032180001157983 */ /* 0x000ee80000300800 */
[----:B------:R-:W3:Y:S01]  /*b600*/  LDL.LU R22, [R1+0x3214] ;  /* 0x0032140001167983 */ /* 0x000ee20000300800 */
[----:B0-----:R-:W-:Y:S01]  /*b610*/  MOV R6, R16 ;  /* 0x0000001000067202 */ /* 0x001fe20000000f00 */
[----:B------:R-:W-:-:S02]  /*b620*/  IMAD.MOV.U32 R7, RZ, RZ, R17 ;  /* 0x000000ffff077224 */ /* 0x000fc400078e0011 */
[----:B------:R-:W2:Y:S04]  /*b630*/  LDL.LU R16, [R1+0x3210] ;  /* 0x0032100001107983 */ /* 0x000ea80000300800 */
[----:B------:R-:W2:Y:S01]  /*b640*/  LDL.LU R17, [R1+0x320c] ;  /* 0x00320c0001117983 */ /* 0x000ea20000300800 */
[----:B------:R-:W-:Y:S02]  /*b650*/  MOV R18, R8 ;  /* 0x0000000800127202 */ /* 0x000fe40000000f00 */
[----:B------:R-:W-:Y:S01]  /*b660*/  MOV R19, R9 ;  /* 0x0000000900137202 */ /* 0x000fe20000000f00 */
[----:B------:R0:W-:Y:S04]  /*b670*/  STL.64 [R1+0x31f8], R6 ;  /* 0x0031f80601007387 */ /* 0x0001e80000100a00 */
[----:B------:R1:W-:Y:S01]  /*b680*/  STL.64 [R1+0x31f0], R4 ;  /* 0x0031f00401007387 */ /* 0x0003e20000100a00 */
[----:B0-----:R-:W-:-:S02]  /*b690*/  MOV R6, R0 ;  /* 0x0000000000067202 */ /* 0x001fc40000000f00 */
[----:B------:R-:W-:Y:S01]  /*b6a0*/  MOV R7, R28 ;  /* 0x0000001c00077202 */ /* 0x000fe20000000f00 */
[----:B-1----:R-:W3:Y:S04]  /*b6b0*/  LDL.LU R4, [R1+0x140] ;  /* 0x0001400001047983 */ /* 0x002ee80000300800 */
[----:B------:R-:W3:Y:S04]  /*b6c0*/  LDL.LU R5, [R1+0x144] ;  /* 0x0001440001057983 */ /* 0x000ee80000300800 */
[----:B------:R-:W4:Y:S04]  /*b6d0*/  LDL.LU R0, [R1+0x3208] ;  /* 0x0032080001007983 */ /* 0x000f280000300800 */
[----:B------:R-:W5:Y:S01]  /*b6e0*/  LDL.LU R28, [R1+0x3204] ;  /* 0x00320400011c7983 */ /* 0x000f620000300800 */
[----:B--2---:R-:W-:Y:S03]  /*b6f0*/  HMMA.16816.F32 R8, R24, R16, RZ ;  /* 0x000000101808723c */ /* 0x004fe600000018ff */
[----:B------:R-:W2:Y:S04]  /*b700*/  LDL R26, [R1+0xa8] ;  /* 0x0000a800011a7983 */ /* 0x000ea80000100800 */
[----:B------:R-:W2:Y:S11]  /*b710*/  LDL R27, [R1+0xac] ;  /* 0x0000ac00011b7983 */ /* 0x000eb60000100800 */
[----:B------:R-:W-:Y:S05]  /*b720*/  @!UPT UIADD3 URZ, URZ, URZ, URZ ;  /* 0x0000003f3f3ff290 */ /* 0x000fea000fffe03f */
[----:B------:R-:W-:Y:S04]  /*b730*/  STL.64 [R1+0x3110], R10 ;  /* 0x0031100a01007387 */ /* 0x000fe80000100a00 */
[----:B------:R0:W-:Y:S02]  /*b740*/  STL.64 [R1+0x3108], R8 ;  /* 0x0031080801007387 */ /* 0x0001e40000100a00 */
[----:B0-----:R-:W-:Y:S02]  /*b750*/  IMAD.MOV.U32 R8, RZ, RZ, R23 ;  /* 0x000000ffff087224 */ /* 0x001fe400078e0017 */
[----:B------:R-:W3:Y:S04]  /*b760*/  LDL.LU R23, [R1+0x3200] ;  /* 0x0032000001177983 */ /* 0x000ee80000300800 */
[----:B------:R-:W2:Y:S04]  /*b770*/  LDL.LU R9, [R1+0x124] ;  /* 0x0001240001097983 */ /* 0x000ea80000300800 */
[----:B------:R-:W2:Y:S04]  /*b780*/  LDL.LU R10, [R1+0x128] ;  /* 0x00012800010a7983 */ /* 0x000ea80000300800 */
[----:B------:R-:W-:Y:S04]  /*b790*/  STL [R1+0x2fd8], R16 ;  /* 0x002fd81001007387 */ /* 0x000fe80000100800 */
[----:B------:R-:W-:Y:S04]  /*b7a0*/  STL [R1+0x2fd4], R17 ;  /* 0x002fd41101007387 */ /* 0x000fe80000100800 */
[----:B------:R-:W-:Y:S01]  /*b7b0*/  STL.64 [R1+0x3128], R18 ;  /* 0x0031281201007387 */ /* 0x000fe20000100a00 */
[----:B---3--:R-:W-:Y:S03]  /*b7c0*/  HMMA.16816.F32 R12, R20, R14, R4 ;  /* 0x0000000e140c723c */ /* 0x008fe60000001804 */
[----:B------:R-:W3:Y:S04]  /*b7d0*/  LDL.LU.64 R6, [R1+0x31f8] ;  /* 0x0031f80001067983 */ /* 0x000ee80000300a00 */
[----:B------:R-:W3:Y:S11]  /*b7e0*/  LDL.LU.64 R4, [R1+0x31f0] ;  /* 0x0031f00001047983 */ /* 0x000ef60000300a00 */
[----:B------:R-:W-:Y:S05]  /*b7f0*/  @!UPT UIADD3 URZ, URZ, URZ, URZ ;  /* 0x0000003f3f3ff290 */ /* 0x000fea000fffe03f */
[----:B------:R-:W-:Y:S04]  /*b800*/  STL.64 [R1+0x2b0], R12 ;  /* 0x0002b00c01007387 */ /* 0x000fe80000100a00 */
[----:B------:R0:W-:Y:S04]  /*b810*/  STL.64 [R1+0x2b8], R14 ;  /* 0x0002b80e01007387 */ /* 0x0001e80000100a00 */
[----:B0-----:R-:W2:Y:S04]  /*b820*/  LDL.LU.64 R14, [R1+0x31e8] ;  /* 0x0031e800010e7983 */ /* 0x001ea80000300a00 */
[----:B------:R-:W2:Y:S01]  /*b830*/  LDL.LU.64 R12, [R1+0x31e0] ;  /* 0x0031e000010c7983 */ /* 0x000ea20000300a00 */
[----:B-----5:R-:W-:Y:S01]  /*b840*/  MOV R18, R28 ;  /* 0x0000001c00127202 */ /* 0x020fe20000000f00 */
[----:B----4-:R-:W-:Y:S01]  /*b850*/  IMAD.MOV.U32 R19, RZ, RZ, R0 ;  /* 0x000000ffff137224 */ /* 0x010fe200078e0000 */
[----:B------:R-:W-:-:S06]  /*b860*/  MOV R11, R29 ;  /* 0x0000001d000b7202 */ /* 0x000fcc0000000f00 */
[C---:B--2---:R-:W-:Y:S01]  /*b870*/  HMMA.16816.F32 R16, R20.reuse, R18, R12 ;  /* 0x000000121410723c */ /* 0x044fe2000000180c */
[----:B------:R-:W3:Y:S07]  /*b880*/  LDL.LU.64 R14, [R1+0x31d8] ;  /* 0x0031d800010e7983 */ /* 0x000eee0000300a00 */
[C---:B------:R-:W-:Y:S11]  /*b890*/  HMMA.16816.F32 R8, R20.reuse, R26, R8 ;  /* 0x0000001a1408723c */ /* 0x040ff60000001808 */
[----:B------:R-:W-:Y:S04]  /*b8a0*/  @!UPT UIADD3 URZ, URZ, URZ, URZ ;  /* 0x0000003f3f3ff290 */ /* 0x000fe8000fffe03f */
[----:B------:R-:W-:Y:S04]  /*b8b0*/  STL.64 [R1+0x2a0], R16 ;  /* 0x0002a01001007387 */ /* 0x000fe80000100a00 */
[----:B------:R-:W-:Y:S04]  /*b8c0*/  STL.64 [R1+0x2a8], R18 ;  /* 0x0002a81201007387 */ /* 0x000fe80000100a00 */
[----:B------:R0:W-:Y:S04]  /*b8d0*/  STL.64 [R1+0x290], R8 ;  /* 0x0002900801007387 */ /* 0x0001e80000100a00 */
[----:B------:R-:W-:Y:S01]  /*b8e0*/  STL.64 [R1+0x298], R10 ;  /* 0x0002980a01007387 */ /* 0x000fe20000100a00 */
[----:B---3--:R-:W-:Y:S11]  /*b8f0*/  HMMA.16816.F32 R4, R20, R14, R4 ;  /* 0x0000000e1404723c */ /* 0x008ff60000001804 */
[----:B------:R-:W-:Y:S11]  /*b900*/  @!UPT UIADD3 URZ, URZ, URZ, URZ ;  /* 0x0000003f3f3ff290 */ /* 0x000ff6000fffe03f */
[----:B------:R-:W-:Y:S01]  /*b910*/  @!UPT UIADD3 URZ, URZ, URZ, URZ ;  /* 0x0000003f3f3ff290 */ /* 0x000fe2000fffe03f */
[----:B------:R1:W-:Y:S01]  /*b920*/  STL [R1+0x280], R4 ;  /* 0x0002800401007387 */ /* 0x0003e20000100800 */
[----:B------:R-:W-:-:S03]  /*b930*/  MOV R29, R5 ;  /* 0x00000005001d7202 */ /* 0x000fc60000000f00 */
[----:B0-----:R-:W2:Y:S01]  /*b940*/  LDL.LU R8, [R1+0x160] ;  /* 0x0001600001087983 */ /* 0x001ea20000300800 */
[----:B------:R-:W-:-:S03]  /*b950*/  MOV R28, R6 ;  /* 0x00000006001c7202 */ /* 0x000fc60000000f00 */
[----:B------:R-:W2:Y:S01]  /*b960*/  LDL.LU R9, [R1+0x164] ;  /* 0x0001640001097983 */ /* 0x000ea20000300800 */
[----:B------:R-:W-:-:S03]  /*b970*/  IMAD.MOV.U32 R0, RZ, RZ, R7 ;  /* 0x000000ffff007224 */ /* 0x000fc600078e0007 */
[----:B-1----:R-:W3:Y:S04]  /*b980*/  LDL.LU R4, [R1+0x180] ;  /* 0x0001800001047983 */ /* 0x002ee80000300800 */
[----:B------:R-:W3:Y:S04]  /*b990*/  LDL.LU R5, [R1+0x184] ;  /* 0x0001840001057983 */ /* 0x000ee80000300800 */
[----:B------:R-:W4:Y:S04]  /*b9a0*/  LDL.LU R6, [R1+0x188] ;  /* 0x0001880001067983 */ /* 0x000f280000300800 */
[----:B------:R-:W4:Y:S04]  /*b9b0*/  LDL.LU R7, [R1+0x18c] ;  /* 0x00018c0001077983 */ /* 0x000f280000300800 */
[----:B----4-:R0:W-:Y:S04]  /*b9c0*/  STL.64 [R1+0x3150], R6 ;  /* 0x0031500601007387 */ /* 0x0101e80000100a00 */
[----:B---3--:R1:W-:Y:S04]  /*b9d0*/  STL.64 [R1+0x3148], R4 ;  /* 0x0031480401007387 */ /* 0x0083e80000100a00 */
[----:B0-----:R-:W3:Y:S04]  /*b9e0*/  LDL.64 R6, [R1+0x28] ;  /* 0x0000280001067983 */ /* 0x001ee80000100a00 */
[----:B---3--:R0:W-:Y:S04]  /*b9f0*/  STL.64 [R1+0x3160], R6 ;  /* 0x0031600601007387 */ /* 0x0081e80000100a00 */
[----:B-1----:R-:W3:Y:S04]  /*ba00*/  LDL.LU R4, [R1+0x1a0] ;  /* 0x0001a00001047983 */ /* 0x002ee80000300800 */
[----:B------:R-:W3:Y:S04]  /*ba10*/  LDL.LU R5, [R1+0x1a4] ;  /* 0x0001a40001057983 */ /* 0x000ee80000300800 */
[----:B0-----:R-:W4:Y:S04]  /*ba20*/  LDL.LU R6, [R1+0x1a8] ;  /* 0x0001a80001067983 */ /* 0x001f280000300800 */
[----:B------:R-:W4:Y:S04]  /*ba30*/  LDL.LU R7, [R1+0x1ac] ;  /* 0x0001ac0001077983 */ /* 0x000f280000300800 */
[----:B----4-:R0:W-:Y:S04]  /*ba40*/  STL.64 [R1+0x3170], R6 ;  /* 0x0031700601007387 */ /* 0x0101e80000100a00 */
[----:B---3--:R-:W-:Y:S04]  /*ba50*/  STL.64 [R1+0x3168], R4 ;  /* 0x0031680401007387 */ /* 0x008fe80000100a00 */
[----:B------:R-:W3:Y:S04]  /*ba60*/  LDL R26, [R1+0x68] ;  /* 0x00006800011a7983 */ /* 0x000ee80000100800 */
[----:B------:R-:W3:Y:S04]  /*ba70*/  LDL R27, [R1+0x6c] ;  /* 0x00006c00011b7983 */ /* 0x000ee80000100800 */
[----:B0-----:R-:W4:Y:S04]  /*ba80*/  LDL R6, [R1+0x48] ;  /* 0x0000480001067983 */ /* 0x001f280000100800 */
[----:B------:R-:W4:Y:S04]  /*ba90*/  LDL R7, [R1+0x4c] ;  /* 0x00004c0001077983 */ /* 0x000f280000100800 */
[----:B---3--:R0:W-:Y:S04]  /*baa0*/  STL.64 [R1+0x31a8], R26 ;  /* 0x0031a81a01007387 */ /* 0x0081e80000100a00 */
[----:B0-----:R-:W3:Y:S04]  /*bab0*/  LDL R26, [R1+0x78] ;  /* 0x00007800011a7983 */ /* 0x001ee80000100800 */
[----:B------:R-:W3:Y:S01]  /*bac0*/  LDL R27, [R1+0x7c] ;  /* 0x00007c00011b7983 */ /* 0x000ee20000100800 */
[----:B------:R-:W-:-:S02]  /*bad0*/  MOV R10, R3 ;  /* 0x00000003000a7202 */ /* 0x000fc40000000f00 */
[----:B------:R-:W-:Y:S01]  /*bae0*/  MOV R11, R2 ;  /* 0x00000002000b7202 */ /* 0x000fe20000000f00 */
[----:B---3--:R-:W-:Y:S04]  /*baf0*/  STL.64 [R1+0x31c0], R26 ;  /* 0x0031c01a01007387 */ /* 0x008fe80000100a00 */
[----:B----4-:R-:W-:Y:S04]  /*bb00*/  STL.64 [R1+0x3188], R6 ;  /* 0x0031880601007387 */ /* 0x010fe80000100a00 */
[----:B------:R0:W-:Y:S04]  /*bb10*/  STL.64 [R1+0x3138], R10 ;  /* 0x0031380a01007387 */ /* 0x0001e80000100a00 */
[----:B--2---:R1:W-:Y:S04]  /*bb20*/  STL.64 [R1+0x3130], R8 ;  /* 0x0031300801007387 */ /* 0x0043e80000100a00 */
[----:B0-----:R-:W2:Y:S04]  /*bb30*/  LDL.LU.64 R10, [R1+0x18] ;  /* 0x00001800010a7983 */ /* 0x001ea80000300a00 */
[----:B--2---:R0:W-:Y:S04]  /*bb40*/  STL.64 [R1+0x3158], R10 ;  /* 0x0031580a01007387 */ /* 0x0041e80000100a00 */
[----:B-1----:R-:W2:Y:S04]  /*bb50*/  LDL.LU R8, [R1+0x190] ;  /* 0x0001900001087983 */ /* 0x002ea80000300800 */
[----:B------:R-:W2:Y:S04]  /*bb60*/  LDL.LU R9, [R1+0x194] ;  /* 0x0001940001097983 */ /* 0x000ea80000300800 */
[----:B0-----:R-:W3:Y:S04]  /*bb70*/  LDL.LU R10, [R1+0x198] ;  /* 0x00019800010a7983 */ /* 0x001ee80000300800 */
[----:B------:R-:W3:Y:S04]  /*bb80*/  LDL.LU R11, [R1+0x19c] ;  /* 0x00019c00010b7983 */ /* 0x000ee80000300800 */
[----:B------:R-:W4:Y:S04]  /*bb90*/  LDL R6, [R1+0x58] ;  /* 0x0000580001067983 */ /* 0x000f280000100800 */
[----:B------:R-:W4:Y:S04]  /*bba0*/  LDL R7, [R1+0x5c] ;  /* 0x00005c0001077983 */ /* 0x000f280000100800 */
[----:B------:R-:W5:Y:S04]  /*bbb0*/  LDL R26, [R1+0x88] ;  /* 0x00008800011a7983 */ /* 0x000f680000100800 */
[----:B------:R-:W5:Y:S04]  /*bbc0*/  LDL R27, [R1+0x8c] ;  /* 0x00008c00011b7983 */ /* 0x000f680000100800 */
[----:B----4-:R0:W-:Y:S04]  /*bbd0*/  STL.64 [R1+0x31a0], R6 ;  /* 0x0031a00601007387 */ /* 0x0101e80000100a00 */
[----:B------:R-:W4:Y:S04]  /*bbe0*/  LDL.LU R4, [R1+0xe0] ;  /* 0x0000e00001047983 */ /* 0x000f280000300800 */
[----:B------:R-:W4:Y:S04]  /*bbf0*/  LDL.LU R5, [R1+0xe4] ;  /* 0x0000e40001057983 */ /* 0x000f280000300800 */
[----:B0-----:R-:W2:Y:S04]  /*bc00*/  LDL.LU R6, [R1+0xe8] ;  /* 0x0000e80001067983 */ /* 0x001ea80000300800 */
[----:B------:R-:W2:Y:S04]  /*bc10*/  LDL.LU R7, [R1+0xec] ;  /* 0x0000ec0001077983 */ /* 0x000ea80000300800 */
[----:B--2---:R-:W-:Y:S04]  /*bc20*/  STL.64 [R1+0x31b8], R6 ;  /* 0x0031b80601007387 */ /* 0x004fe80000100a00 */
[----:B----4-:R0:W-:Y:S04]  /*bc30*/  STL.64 [R1+0x31b0], R4 ;  /* 0x0031b00401007387 */ /* 0x0101e80000100a00 */
[----:B0-----:R-:W2:Y:S04]  /*bc40*/  LDL.LU R4, [R1+0xf0] ;  /* 0x0000f00001047983 */ /* 0x001ea80000300800 */
[----:B------:R-:W2:Y:S04]  /*bc50*/  LDL.LU R5, [R1+0xf4] ;  /* 0x0000f40001057983 */ /* 0x000ea80000300800 */
[----:B------:R-:W4:Y:S04]  /*bc60*/  LDL.LU R6, [R1+0xf8] ;  /* 0x0000f80001067983 */ /* 0x000f280000300800 */
[----:B------:R-:W4:Y:S04]  /*bc70*/  LDL.LU R7, [R1+0xfc] ;  /* 0x0000fc0001077983 */ /* 0x000f280000300800 */
[----:B----4-:R-:W-:Y:S04]  /*bc80*/  STL.64 [R1+0x31d0], R6 ;  /* 0x0031d00601007387 */ /* 0x010fe80000100a00 */
[----:B--2---:R0:W-:Y:S04]  /*bc90*/  STL.64 [R1+0x31c8], R4 ;  /* 0x0031c80401007387 */ /* 0x0041e80000100a00 */
[----:B0-----:R-:W5:Y:S04]  /*bca0*/  LDL.LU R4, [R1+0x100] ;  /* 0x0001000001047983 */ /* 0x001f680000300800 */
[----:B------:R-:W5:Y:S04]  /*bcb0*/  LDL.LU R5, [R1+0x104] ;  /* 0x0001040001057983 */ /* 0x000f680000300800 */
[----:B------:R-:W5:Y:S04]  /*bcc0*/  LDL.LU R6, [R1+0x108] ;  /* 0x0001080001067983 */ /* 0x000f680000300800 */
[----:B------:R-:W5:Y:S04]  /*bcd0*/  LDL.LU R7, [R1+0x10c] ;  /* 0x00010c0001077983 */ /* 0x000f680000300800 */
[----:B---3--:R-:W-:Y:S04]  /*bce0*/  STL.64 [R1+0x3180], R10 ;  /* 0x0031800a01007387 */ /* 0x008fe80000100a00 */
[----:B------:R0:W-:Y:S04]  /*bcf0*/  STL.64 [R1+0x3178], R8 ;  /* 0x0031780801007387 */ /* 0x0001e80000100a00 */
[----:B0-----:R-:W2:Y:S04]  /*bd00*/  LDL.LU R8, [R1+0x1b0] ;  /* 0x0001b00001087983 */ /* 0x001ea80000300800 */
[----:B------:R-:W2:Y:S04]  /*bd10*/  LDL.LU R9, [R1+0x1b4] ;  /* 0x0001b40001097983 */ /* 0x000ea80000300800 */
[----:B------:R-:W3:Y:S04]  /*bd20*/  LDL.LU R10, [R1+0x1b8] ;  /* 0x0001b800010a7983 */ /* 0x000ee80000300800 */
[----:B------:R-:W3:Y:S01]  /*bd30*/  LDL.LU R11, [R1+0x1bc] ;  /* 0x0001bc00010b7983 */ /* 0x000ee20000300800 */
[C---:B-----5:R-:W-:Y:S03]  /*bd40*/  HMMA.16816.F32 R24, R20.reuse, R26, R4 ;  /* 0x0000001a1418723c */ /* 0x060fe60000001804 */
[----:B---3--:R-:W-:Y:S04]  /*bd50*/  STL.64 [R1+0x3198], R10 ;  /* 0x0031980a01007387 */ /* 0x008fe80000100a00 */
[----:B--2---:R0:W-:Y:S04]  /*bd60*/  STL.64 [R1+0x3190], R8 ;  /* 0x0031900801007387 */ /* 0x0041e80000100a00 */
[----:B0-----:R-:W2:Y:S04]  /*bd70*/  LDL.LU R8, [R1+0x1c0] ;  /* 0x0001c00001087983 */ /* 0x001ea80000300800 */
[----:B------:R-:W2:Y:S04]  /*bd80*/  LDL.LU R9, [R1+0x1c4] ;  /* 0x0001c40001097983 */ /* 0x000ea80000300800 */
[----:B------:R-:W2:Y:S04]  /*bd90*/  LDL.LU R10, [R1+0x1c8] ;  /* 0x0001c800010a7983 */ /* 0x000ea80000300800 */
[----:B------:R-:W2:Y:S04]  /*bda0*/  LDL.LU R11, [R1+0x1cc] ;  /* 0x0001cc00010b7983 */ /* 0x000ea80000300800 */
[----:B------:R-:W3:Y:S04]  /*bdb0*/  LDL.LU R16, [R1+0x170] ;  /* 0x0001700001107983 */ /* 0x000ee80000300800 */
[----:B------:R-:W3:Y:S04]  /*bdc0*/  LDL.LU R17, [R1+0x174] ;  /* 0x0001740001117983 */ /* 0x000ee80000300800 */
[----:B------:R-:W3:Y:S04]  /*bdd0*/  LDL.LU R18, [R1+0x178] ;  /* 0x0001780001127983 */ /* 0x000ee80000300800 */
[----:B------:R-:W3:Y:S04]  /*bde0*/  LDL.LU R19, [R1+0x17c] ;  /* 0x00017c0001137983 */ /* 0x000ee80000300800 */
[----:B------:R-:W3:Y:S04]  /*bdf0*/  LDL.LU.64 R14, [R1+0x8] ;  /* 0x00000800010e7983 */ /* 0x000ee80000300a00 */
[----:B------:R0:W-:Y:S04]  /*be00*/  STL [R1+0x2e80], R28 ;  /* 0x002e801c01007387 */ /* 0x0001e80000100800 */
[----:B0-----:R-:W4:Y:S04]  /*be10*/  LDL R28, [R1+0x7a0] ;  /* 0x0007a000011c7983 */ /* 0x001f280000100800 */
[----:B------:R-:W-:Y:S04]  /*be20*/  STL [R1+0x2e7c], R29 ;  /* 0x002e7c1d01007387 */ /* 0x000fe80000100800 */
[----:B------:R-:W-:Y:S04]  /*be30*/  STL [R1+0x2e78], R0 ;  /* 0x002e780001007387 */ /* 0x000fe80000100800 */
[----:B------:R-:W5:Y:S04]  /*be40*/  LDL.LU.64 R6, [R1+0x31d0] ;  /* 0x0031d00001067983 */ /* 0x000f680000300a00 */
[----:B------:R-:W5:Y:S04]  /*be50*/  LDL.LU.64 R4, [R1+0x31c8] ;  /* 0x0031c80001047983 */ /* 0x000f680000300a00 */
[----:B------:R-:W-:Y:S04]  /*be60*/  STL.64 [R1+0x270], R24 ;  /* 0x0002701801007387 */ /* 0x000fe80000100a00 */
[----:B------:R0:W-:Y:S04]  /*be70*/  STL.64 [R1+0x278], R26 ;  /* 0x0002781a01007387 */ /* 0x0001e80000100a00 */
[----:B0-----:R-:W5:Y:S02]  /*be80*/  LDL.LU.64 R26, [R1+0x31c0] ;  /* 0x0031c000011a7983 */ /* 0x001f640000300a00 */
[----:B-----5:R-:W-:Y:S02]  /*be90*/  HMMA.16816.F32 R24, R20, R26, R4 ;  /* 0x0000001a1418723c */ /* 0x020fe40000001804 */
[----:B------:R-:W5:Y:S04]  /*bea0*/  LDL.LU.64 R6, [R1+0x31b8] ;  /* 0x0031b80001067983 */ /* 0x000f680000300a00 */
[----:B------:R-:W5:Y:S11]  /*beb0*/  LDL.LU.64 R4, [R1+0x31b0] ;  /* 0x0031b00001047983 */ /* 0x000f760000300a00 */
[----:B------:R-:W-:Y:S06]  /*bec0*/  @!UPT UIADD3 URZ, URZ, URZ, URZ ;  /* 0x0000003f3f3ff290 */ /* 0x000fec000fffe03f */
[----:B------:R0:W-:Y:S04]  /*bed0*/  STL.64 [R1+0x268], R26 ;  /* 0x0002681a01007387 */ /* 0x0001e80000100a00 */
[----:B0-----:R-:W5:Y:S01]  /*bee0*/  LDL.LU.64 R26, [R1+0x31a8] ;  /* 0x0031a800011a7983 */ /* 0x001f620000300a00 */
[----:B------:R-:W-:Y:S01]  /*bef0*/  MOV R0, R25 ;  /* 0x0000001900007202 */ /* 0x000fe20000000f00 */
[----:B------:R-:W-:-:S04]  /*bf00*/  IMAD.MOV.U32 R29, RZ, RZ, R24 ;  /* 0x000000ffff1d7224 */ /* 0x000fc800078e0018 */
[----:B------:R-:W-:Y:S04]  /*bf10*/  STL [R1+0x2fcc], R0 ;  /* 0x002fcc0001007387 */ /* 0x000fe80000100800 */
[----:B------:R-:W-:Y:S01]  /*bf20*/  STL [R1+0x2fc8], R29 ;  /* 0x002fc81d01007387 */ /* 0x000fe20000100800 */
[C---:B-----5:R-:W-:Y:S03]  /*bf30*/  HMMA.16816.F32 R24, R20.reuse, R26, R4 ;  /* 0x0000001a1418723c */ /* 0x060fe60000001804 */
[----:B------:R-:W2:Y:S11]  /*bf40*/  LDL.LU.64 R6, [R1+0x31a0] ;  /* 0x0031a00001067983 */ /* 0x000eb60000300a00 */
[----:B------:R-:W-:Y:S09]  /*bf50*/  @!UPT UIADD3 URZ, URZ, URZ, URZ ;  /* 0x0000003f3f3ff290 */ /* 0x000ff2000fffe03f */
[----:B------:R-:W-:Y:S04]  /*bf60*/  STL.64 [R1+0x250], R24 ;  /* 0x0002501801007387 */ /* 0x000fe80000100a00 */
[----:B------:R-:W-:Y:S04]  /*bf70*/  STL.64 [R1+0x258], R26 ;  /* 0x0002581a01007387 */ /* 0x000fe80000100a00 */
[----:B----4-:R-:W0:Y:S04]  /*bf80*/  LDSM.16.MT88.4 R24, [R28+0x2100] ;  /* 0x002100001c18783b */ /* 0x010e280000004200 */
[----:B0-----:R-:W-:Y:S04]  /*bf90*/  STL [R1+0x2fe8], R24 ;  /* 0x002fe81801007387 */ /* 0x001fe80000100800 */
[----:B------:R-:W-:Y:S04]  /*bfa0*/  STL [R1+0x2fe4], R25 ;  /* 0x002fe41901007387 */ /* 0x000fe80000100800 */
[----:B------:R0:W-:Y:S04]  /*bfb0*/  STL [R1+0x2fe0], R26 ;  /* 0x002fe01a01007387 */ /* 0x0001e80000100800 */
[----:B------:R1:W-:Y:S04]  /*bfc0*/  STL [R1+0x2fdc], R27 ;  /* 0x002fdc1b01007387 */ /* 0x0003e80000100800 */
[----:B0-----:R-:W4:Y:S04]  /*bfd0*/  LDL R26, [R1+0x38] ;  /* 0x00003800011a7983 */ /* 0x001f280000100800 */
[----:B-1----:R-:W4:Y:S04]  /*bfe0*/  LDL R27, [R1+0x3c] ;  /* 0x00003c00011b7983 */ /* 0x002f280000100800 */
[----:B------:R-:W-:Y:S01]  /*bff0*/  STL [R1+0x2fd0], R28 ;  /* 0x002fd01c01007387 */ /* 0x000fe20000100800 */
[C---:B--2---:R-:W-:Y:S03]  /*c000*/  HMMA.16816.F32 R4, R20.reuse, R6, R8 ;  /* 0x000000061404723c */ /* 0x044fe60000001808 */
[----:B------:R-:W2:Y:S04]  /*c010*/  LDL.LU.64 R10, [R1+0x3198] ;  /* 0x00319800010a7983 */ /* 0x000ea80000300a00 */
[----:B------:R-:W2:Y:S11]  /*c020*/  LDL.LU.64 R8, [R1+0x3190] ;  /* 0x0031900001087983 */ /* 0x000eb60000300a00 */
[----:B------:R-:W-:Y:S05]  /*c030*/  @!UPT UIADD3 URZ, URZ, URZ, URZ ;  /* 0x0000003f3f3ff290 */ /* 0x000fea000fffe03f */
[----:B------:R-:W-:Y:S04]  /*c040*/  STL.64 [R1+0x240], R4 ;  /* 0x0002400401007387 */ /* 0x000fe80000100a00 */
[----:B------:R0:W-:Y:S04]  /*c050*/  STL.64 [R1+0x248], R6 ;  /* 0x0002480601007387 */ /* 0x0001e80000100a00 */
[----:B0-----:R-:W2:Y:S02]  /*c060*/  LDL.LU.64 R6, [R1+0x3188] ;  /* 0x0031880001067983 */ /* 0x001ea40000300a00 */
[C---:B--2---:R-:W-:Y:S02]  /*c070*/  HMMA.16816.F32 R4, R20.reuse, R6, R8 ;  /* 0x000000061404723c */ /* 0x044fe40000001808 */
[----:B------:R-:W2:Y:S04]  /*c080*/  LDL.LU.64 R10, [R1+0x3180] ;  /* 0x00318000010a7983 */ /* 0x000ea80000300a00 */
[----:B------:R-:W2:Y:S11]  /*c090*/  LDL.LU.64 R8, [R1+0x3178] ;  /* 0x0031780001087983 */ /* 0x000eb60000300a00 */
[----:B------:R-:W-:Y:S06]  /*c0a0*/  @!UPT UIADD3 URZ, URZ, URZ, URZ ;  /* 0x0000003f3f3ff290 */ /* 0x000fec000fffe03f */
[----:B------:R-:W-:Y:S04]  /*c0b0*/  STL.64 [R1+0x230], R4 ;  /* 0x0002300401007387 */ /* 0x000fe80000100a00 */
[----:B------:R0:W-:Y:S04]  /*c0c0*/  STL.64 [R1+0x238], R6 ;  /* 0x0002380601007387 */ /* 0x0001e80000100a00 */
[----:B0-----:R-:W4:Y:S04]  /*c0d0*/  LDL.LU.64 R6, [R1+0x3170] ;  /* 0x0031700001067983 */ /* 0x001f280000300a00 */
[----:B------:R-:W4:Y:S02]  /*c0e0*/  LDL.LU.64 R4, [R1+0x3168] ;  /* 0x0031680001047983 */ /* 0x000f240000300a00 */
[C---:B----4-:R-:W-:Y:S02]  /*c0f0*/  HMMA.16816.F32 R24, R20.reuse, R26, R4 ;  /* 0x0000001a1418723c */ /* 0x050fe40000001804 */
[----:B------:R-:W2:Y:S11]  /*c100*/  LDL.LU.64 R6, [R1+0x3160] ;  /* 0x0031600001067983 */ /* 0x000eb60000300a00 */
[----:B------:R-:W-:Y:S10]  /*c110*/  @!UPT UIADD3 URZ, URZ, URZ, URZ ;  /* 0x0000003f3f3ff290 */ /* 0x000ff4000fffe03f */
[----:B------:R0:W-:Y:S04]  /*c120*/  STL.64 [R1+0x220], R24 ;  /* 0x0002201801007387 */ /* 0x0001e80000100a00 */
[----:B------:R-:W-:Y:S04]  /*c130*/  STL.64 [R1+0x228], R26 ;  /* 0x0002281a01007387 */ /* 0x000fe80000100a00 */
[----:B0-----:R-:W4:Y:S04]  /*c140*/  LDL.LU R24, [R1+0xb0] ;  /* 0x0000b00001187983 */ /* 0x001f280000300800 */
[----:B------:R-:W4:Y:S01]  /*c150*/  LDL.LU R25, [R1+0xb4] ;  /* 0x0000b40001197983 */ /* 0x000f220000300800 */
[----:B--2---:R-:W-:Y:S01]  /*c160*/  HMMA.16816.F32 R8, R20, R6, R8 ;  /* 0x000000061408723c */ /* 0x004fe20000001808 */
[----:B------:R-:W-:-:S02]  /*c170*/  MOV R3, R7 ;  /* 0x0000000700037202 */ /* 0x000fc40000000f00 */
[----:B----4-:R0:W-:Y:S04]  /*c180*/  STL.64 [R1+0x30e8], R24 ;  /* 0x0030e81801007387 */ /* 0x0101e80000100a00 */
[----:B0-----:R-:W2:Y:S04]  /*c190*/  LDL.LU R24, [R1+0xc0] ;  /* 0x0000c00001187983 */ /* 0x001ea80000300800 */
[----:B------:R-:W2:Y:S11]  /*c1a0*/  LDL.LU R25, [R1+0xc4] ;  /* 0x0000c40001197983 */ /* 0x000eb60000300800 */
[----:B------:R-:W-:Y:S01]  /*c1b0*/  @!UPT UIADD3 URZ, URZ, URZ, URZ ;  /* 0x0000003f3f3ff290 */ /* 0x000fe2000fffe03f */
[----:B------:R-:W-:Y:S04]  /*c1c0*/  STL.64 [R1+0x210], R8 ;  /* 0x0002100801007387 */ /* 0x000fe80000100a00 */
[----:B------:R0:W-:Y:S04]  /*c1d0*/  STL.64 [R1+0x218], R10 ;  /* 0x0002180a01007387 */ /* 0x0001e80000100a00 */
[----:B0-----:R-:W4:Y:S04]  /*c1e0*/  LDL.LU.64 R10, [R1+0x3158] ;  /* 0x00315800010a7983 */ /* 0x001f280000300a00 */
[----:B------:R-:W4:Y:S04]  /*c1f0*/  LDL.LU.64 R6, [R1+0x3150] ;  /* 0x0031500001067983 */ /* 0x000f280000300a00 */
[----:B------:R-:W4:Y:S01]  /*c200*/  LDL.LU.64 R4, [R1+0x3148] ;  /* 0x0031480001047983 */ /* 0x000f220000300a00 */
[----:B---3--:R-:W-:Y:S01]  /*c210*/  HMMA.16816.F32 R16, R20, R14, R16 ;  /* 0x0000000e1410723c */ /* 0x008fe20000001810 */
[----:B------:R-:W-:-:S07]  /*c220*/  MOV R0, R15 ;  /* 0x0000000f00007202 */ /* 0x000fce0000000f00 */
[----:B----4-:R-:W-:Y:S01]  /*c230*/  HMMA.16816.F32 R4, R20, R10, R4 ;  /* 0x0000000a1404723c */ /* 0x010fe20000001804 */
[----:B------:R-:W-:Y:S11]  /*c240*/  MOV R2, R11 ;  /* 0x0000000b00027202 */ /* 0x000ff60000000f00 */
[----:B------:R-:W-:Y:S11]  /*c250*/  @!UPT UIADD3 URZ, URZ, URZ, URZ ;  /* 0x0000003f3f3ff290 */ /* 0x000ff6000fffe03f */
[----:B------:R0:W-:Y:S04]  /*c260*/  STL.64 [R1+0x200], R4 ;  /* 0x0002000401007387 */ /* 0x0001e80000100a00 */
[----:B------:R1:W-:Y:S01]  /*c270*/  STL.64 [R1+0x208], R6 ;  /* 0x0002080601007387 */ /* 0x0003e20000100a00 */
[----:B0-----:R-:W-:-:S03]  /*c280*/  IMAD.MOV.U32 R4, RZ, RZ, R10 ;  /* 0x000000ffff047224 */ /* 0x001fc600078e000a */
[----:B-1----:R-:W3:Y:S04]  /*c290*/  LDL.LU.64 R6, [R1+0x3140] ;  /* 0x0031400001067983 */ /* 0x002ee80000300a00 */
[----:B------:R-:W4:Y:S01]  /*c2a0*/  LDL.LU.64 R10, [R1+0x3138] ;  /* 0x00313800010a7983 */ /* 0x000f220000300a00 */
[----:B------:R-:W-:-:S03]  /*c2b0*/  IMAD.MOV.U32 R5, RZ, RZ, R14 ;  /* 0x000000ffff057224 */ /* 0x000fc600078e000e */
[----:B------:R-:W4:Y:S04]  /*c2c0*/  LDL.LU.64 R8, [R1+0x3130] ;  /* 0x0031300001087983 */ /* 0x000f280000300a00 */
[----:B------:R-:W-:Y:S04]  /*c2d0*/  STL.64 [R1+0x1f0], R16 ;  /* 0x0001f01001007387 */ /* 0x000fe80000100a00 */
[----:B------:R0:W-:Y:S04]  /*c2e0*/  STL.64 [R1+0x1f8], R18 ;  /* 0x0001f81201007387 */ /* 0x0001e80000100a00 */
[----:B0-----:R-:W5:Y:S04]  /*c2f0*/  LDL.LU.64 R18, [R1+0x3128] ;  /* 0x0031280001127983 */ /* 0x001f680000300a00 */
[----:B------:R-:W4:Y:S04]  /*c300*/  LDL.LU.64 R14, [R1+0x3120] ;  /* 0x00312000010e7983 */ /* 0x000f280000300a00 */
[----:B------:R-:W2:Y:S01]  /*c310*/  LDL.LU.64 R12, [R1+0x3118] ;  /* 0x00311800010c7983 */ /* 0x000ea20000300a00 */
[----:B----4-:R-:W-:Y:S11]  /*c320*/  HMMA.16816.F32 R8, R20, R14, R8 ;  /* 0x0000000e1408723c */ /* 0x010ff60000001808 */
[----:B------:R-:W-:Y:S11]  /*c330*/  @!UPT UIADD3 URZ, URZ, URZ, URZ ;  /* 0x0000003f3f3ff290 */ /* 0x000ff6000fffe03f */
[----:B------:R-:W-:Y:S01]  /*c340*/  @!UPT UIADD3 URZ, URZ, URZ, URZ ;  /* 0x0000003f3f3ff290 */ /* 0x000fe2000fffe03f */
[----:B------:R-:W-:Y:S04]  /*c350*/  STL.64 [R1+0x1e0], R8 ;  /* 0x0001e00801007387 */ /* 0x000fe80000100a00 */
[----:B------:R0:W-:Y:S04]  /*c360*/  STL.64 [R1+0x1e8], R10 ;  /* 0x0001e80a01007387 */ /* 0x0001e80000100a00 */
[----:B0-----:R-:W4:Y:S04]  /*c370*/  LDL.LU.64 R10, [R1+0x3110] ;  /* 0x00311000010a7983 */ /* 0x001f280000300a00 */
[----:B------:R-:W4:Y:S04]  /*c380*/  LDL.LU.64 R8, [R1+0x3108] ;  /* 0x0031080001087983 */ /* 0x000f280000300a00 */
[----:B------:R-:W-:Y:S04]  /*c390*/  STL.64 [R1+0x30b8], R14 ;  /* 0x0030b80e01007387 */ /* 0x000fe80000100a00 */
[----:B--2---:R5:W-:Y:S02]  /*c3a0*/  STL.64 [R1+0x30b0], R12 ;  /* 0x0030b00c01007387 */ /* 0x004be40000100a00 */
[----:B-----5:R-:W-:-:S02]  /*c3b0*/  MOV R12, R18 ;  /* 0x00000012000c7202 */ /* 0x020fc40000000f00 */
[----:B------:R-:W4:Y:S01]  /*c3c0*/  LDL.LU R18, [R1+0x3104] ;  /* 0x0031040001127983 */ /* 0x000f220000300800 */
[----:B------:R-:W-:-:S03]  /*c3d0*/  MOV R13, R19 ;  /* 0x00000013000d7202 */ /* 0x000fc60000000f00 */
[----:B------:R-:W4:Y:S04]  /*c3e0*/  LDL.LU R19, [R1+0x3100] ;  /* 0x0031000001137983 */ /* 0x000f280000300800 */
[----:B------:R-:W3:Y:S04]  /*c3f0*/  LDL.LU R14, [R1+0x158] ;  /* 0x00015800010e7983 */ /* 0x000ee80000300800 */
[----:B------:R-:W3:Y:S02]  /*c400*/  LDL.LU R15, [R1+0x15c] ;  /* 0x00015c00010f7983 */ /* 0x000ee40000300800 */
[C---:B---3--:R-:W-:Y:S08]  /*c410*/  HMMA.16816.F32 R12, R20.reuse, R6, R12 ;  /* 0x00000006140c723c */ /* 0x048ff0000000180c */
[----:B----4-:R-:W-:Y:S11]  /*c420*/  HMMA.16816.F32 R20, R20, R18, R8 ;  /* 0x000000121414723c */ /* 0x010ff60000001808 */
[----:B------:R-:W-:Y:S04]  /*c430*/  @!UPT UIADD3 URZ, URZ, URZ, URZ ;  /* 0x0000003f3f3ff290 */ /* 0x000fe8000fffe03f */
[----:B------:R-:W-:Y:S04]  /*c440*/  STL.64 [R1+0x1d0], R12 ;  /* 0x0001d00c01007387 */ /* 0x000fe80000100a00 */
[----:B------:R-:W-:Y:S04]  /*c450*/  STL.64 [R1+0x1d8], R14 ;  /* 0x0001d80e01007387 */ /* 0x000fe80000100a00 */
[----:B------:R-:W-:Y:S04]  /*c460*/  STL [R1+0x2ff0], R6 ;  /* 0x002ff00601007387 */ /* 0x000fe80000100800 */
[----:B------:R-:W-:Y:S04]  /*c470*/  STL [R1+0x2fec], R7 ;  /* 0x002fec0701007387 */ /* 0x000fe80000100800 */
[----:B------:R-:W2:Y:S04]  /*c480*/  LDL.LU.64 R10, [R1+0x30f8] ;  /* 0x0030f800010a7983 */ /* 0x000ea80000300a00 */
[----:B------:R-:W2:Y:S04]  /*c490*/  LDL.LU.64 R8, [R1+0x30f0] ;  /* 0x0030f00001087983 */ /* 0x000ea80000300a00 */
[----:B------:R0:W-:Y:S04]  /*c4a0*/  STL.64 [R1+0x1c0], R20 ;  /* 0x0001c01401007387 */ /* 0x0001e80000100a00 */
[----:B------:R1:W-:Y:S04]  /*c4b0*/  STL.64 [R1+0x1c8], R22 ;  /* 0x0001c81601007387 */ /* 0x0003e80000100a00 */
[----:B0-----:R-:W1:Y:S04]  /*c4c0*/  LDL.LU R20, [R1+0xa0] ;  /* 0x0000a00001147983 */ /* 0x001e680000300800 */
[----:B------:R-:W1:Y:S04]  /*c4d0*/  LDL.LU R21, [R1+0xa4] ;  /* 0x0000a40001157983 */ /* 0x000e680000300800 */
[----:B------:R-:W-:Y:S04]  /*c4e0*/  STL [R1+0x2ff8], R18 ;  /* 0x002ff81201007387 */ /* 0x000fe80000100800 */
[----:B------:R-:W-:Y:S01]  /*c4f0*/  STL [R1+0x2ff4], R19 ;  /* 0x002ff41301007387 */ /* 0x000fe20000100800 */
[C---:B--2---:R-:W-:Y:S11]  /*c500*/  HMMA.16816.F32 R24, R8.reuse, R24, RZ ;  /* 0x000000180818723c */ /* 0x044ff600000018ff */
[----:B------:R-:W-:Y:S11]  /*c510*/  @!UPT UIADD3 URZ, URZ, URZ, URZ ;  /* 0x0000003f3f3ff290 */ /* 0x000ff6000fffe03f */
[----:B------:R-:W-:Y:S02]  /*c520*/  @!UPT UIADD3 URZ, URZ, URZ, URZ ;  /* 0x0000003f3f3ff290 */ /* 0x000fe4000fffe03f */
[----:B------:R-:W-:Y:S02]  /*c530*/  MOV R17, R24 ;  /* 0x0000001800117202 */ /* 0x000fe40000000f00 */
[----:B------:R-:W-:Y:S02]  /*c540*/  MOV R28, R25 ;  /* 0x00000019001c7202 */ /* 0x000fe40000000f00 */
[----:B------:R-:W2:Y:S01]  /*c550*/  LDL.LU.64 R24, [R1+0x30e8] ;  /* 0x0030e80001187983 */ /* 0x000ea20000300a00 */
[----:B------:R-:W-:Y:S01]  /*c560*/  IMAD.MOV.U32 R15, RZ, RZ, R0 ;  /* 0x000000ffff0f7224 */ /* 0x000fe200078e0000 */
[----:B------:R-:W-:Y:S01]  /*c570*/  MOV R29, R27 ;  /* 0x0000001b001d7202 */ /* 0x000fe20000000f00 */
[----:B------:R-:W-:Y:S01]  /*c580*/  IMAD.MOV.U32 R0, RZ, RZ, R26 ;  /* 0x000000ffff007224 */ /* 0x000fe200078e001a */
[----:B------:R-:W3:Y:S04]  /*c590*/  LDL.LU R12, [R1+0x80] ;  /* 0x00008000010c7983 */ /* 0x000ee80000300800 */
[----:B------:R-:W3:Y:S04]  /*c5a0*/  LDL.LU R13, [R1+0x84] ;  /* 0x00008400010d7983 */ /* 0x000ee80000300800 */
[----:B------:R-:W-:Y:S04]  /*c5b0*/  STL [R1+0x3008], R29 ;  /* 0x0030081d01007387 */ /* 0x000fe80000100800 */
[----:B------:R-:W-:Y:S04]  /*c5c0*/  STL [R1+0x3004], R0 ;  /* 0x0030040001007387 */ /* 0x000fe80000100800 */
[----:B------:R-:W-:Y:S04]  /*c5d0*/  STL [R1+0x3000], R28 ;  /* 0x0030001c01007387 */ /* 0x000fe80000100800 */
[----:B------:R2:W-:Y:S01]  /*c5e0*/  STL [R1+0x2ffc], R17 ;  /* 0x002ffc1101007387 */ /* 0x0005e20000100800 */
[C---:B-1----:R-:W-:Y:S11]  /*c5f0*/  HMMA.16816.F32 R20, R8.reuse, R20, RZ ;  /* 0x000000140814723c */ /* 0x042ff600000018ff */
[----:B------:R-:W-:Y:S11]  /*c600*/  @!UPT UIADD3 URZ, URZ, URZ, URZ ;  /* 0x0000003f3f3ff290 */ /* 0x000ff6000fffe03f */
[----:B------:R-:W-:Y:S02]  /*c610*/  @!UPT UIADD3 URZ, URZ, URZ, URZ ;  /* 0x0000003f3f3ff290 */ /* 0x000fe4000fffe03f */
[----:B------:R-:W-:Y:S01]  /*c620*/  MOV R6, R21 ;  /* 0x0000001500067202 */ /* 0x000fe20000000f00 */
[----:B--2---:R-:W-:Y:S07]  /*c630*/  HMMA.16816.F32 R16, R8, R24, RZ ;  /* 0x000000180810723c */ /* 0x004fee00000018ff */
[----:B------:R-:W-:Y:S01]  /*c640*/  IMAD.MOV.U32 R24, RZ, RZ, R23 ;  /* 0x000000ffff187224 */ /* 0x000fe200078e0017 */
[----:B------:R-:W-:Y:S11]  /*c650*/  MOV R23, R15 ;  /* 0x0000000f00177202 */ /* 0x000ff60000000f00 */
[----:B------:R-:W-:Y:S05]  /*c660*/  @!UPT UIADD3 URZ, URZ, URZ, URZ ;  /* 0x0000003f3f3ff290 */ /* 0x000fea000fffe03f */
[----:B------:R-:W-:Y:S02]  /*c670*/  MOV R25, R16 ;  /* 0x0000001000197202 */ /* 0x000fe40000000f00 */
[----:B------:R-:W-:Y:S01]  /*c680*/  MOV R16, R19 ;  /* 0x0000001300107202 */ /* 0x000fe20000000f00 */
[----:B------:R-:W-:Y:S01]  /*c690*/  IMAD.MOV.U32 R26, RZ, RZ, R17 ;  /* 0x000000ffff1a7224 */ /* 0x000fe200078e0011 */
[----:B------:R-:W-:-:S03]  /*c6a0*/  MOV R27, R18 ;  /* 0x00000012001b7202 */ /* 0x000fc60000000f00 */
[----:B------:R-:W-:Y:S01]  /*c6b0*/  STL [R1+0x3018], R16 ;  /* 0x0030181001007387 */ /* 0x000fe20000100800 */
[----:B------:R-:W-:-:S03]  /*c6c0*/  IMAD.MOV.U32 R19, RZ, RZ, R20 ;  /* 0x000000ffff137224 */ /* 0x000fc600078e0014 */
[----:B------:R-:W-:Y:S04]  /*c6d0*/  STL [R1+0x3014], R27 ;  /* 0x0030141b01007387 */ /* 0x000fe80000100800 */
[----:B------:R-:W-:Y:S04]  /*c6e0*/  STL [R1+0x3010], R26 ;  /* 0x0030101a01007387 */ /* 0x000fe80000100800 */
[----:B------:R-:W-:Y:S04]  /*c6f0*/  STL [R1+0x300c], R25 ;  /* 0x00300c1901007387 */ /* 0x000fe80000100800 */
[----:B------:R-:W-:Y:S04]  /*c700*/  STL [R1+0x30dc], R23 ;  /* 0x0030dc1701007387 */ /* 0x000fe80000100800 */
[----:B------:R-:W2:Y:S04]  /*c710*/  LDL.LU R20, [R1+0x70] ;  /* 0x0000700001147983 */ /* 0x000ea80000300800 */
[----:B------:R-:W2:Y:S04]  /*c720*/  LDL.LU R21, [R1+0x74] ;  /* 0x0000740001157983 */ /* 0x000ea80000300800 */
[----:B------:R0:W-:Y:S04]  /*c730*/  STL [R1+0x3028], R24 ;  /* 0x0030281801007387 */ /* 0x0001e80000100800 */
[----:B0-----:R-:W4:Y:S04]  /*c740*/  LDL.LU R24, [R1+0x90] ;  /* 0x0000900001187983 */ /* 0x001f280000300800 */
[----:B------:R-:W4:Y:S01]  /*c750*/  LDL.LU R25, [R1+0x94] ;  /* 0x0000940001197983 */ /* 0x000f220000300800 */
[----:B---3--:R-:W-:Y:S01]  /*c760*/  HMMA.16816.F32 R12, R8, R12, RZ ;  /* 0x0000000c080c723c */ /* 0x008fe200000018ff */
[----:B------:R-:W-:-:S05]  /*c770*/  MOV R7, R22 ;  /* 0x0000001600077202 */ /* 0x000fca0000000f00 */
[----:B------:R-:W-:Y:S04]  /*c780*/  STL [R1+0x3024], R7 ;  /* 0x0030240701007387 */ /* 0x000fe80000100800 */
[----:B------:R-:W-:Y:S04]  /*c790*/  STL [R1+0x3020], R6 ;  /* 0x0030200601007387 */ /* 0x000fe80000100800 */
[----:B------:R-:W-:Y:S01]  /*c7a0*/  STL [R1+0x301c], R19 ;  /* 0x00301c1301007387 */ /* 0x000fe20000100800 */
[----:B----4-:R-:W-:Y:S11]  /*c7b0*/  HMMA.16816.F32 R24, R8, R24, RZ ;  /* 0x000000180818723c */ /* 0x010ff600000018ff */
[----:B------:R-:W-:Y:S11]  /*c7c0*/  @!UPT UIADD3 URZ, URZ, URZ, URZ ;  /* 0x0000003f3f3ff290 */ /* 0x000ff6000fffe03f */
[----:B------:R-:W-:Y:S02]  /*c7d0*/  @!UPT UIADD3 URZ, URZ, URZ, URZ ;  /* 0x0000003f3f3ff290 */ /* 0x000fe4000fffe03f */
[----:B------:R-:W-:Y:S01]  /*c7e0*/  MOV R18, R27 ;  /* 0x0000001b00127202 */ /* 0x000fe20000000f00 */
[----:B------:R-:W-:Y:S01]  /*c7f0*/  IMAD.MOV.U32 R28, RZ, RZ, R25 ;  /* 0x000000ffff1c7224 */ /* 0x000fe200078e0019 */
[----:B------:R-:W-:Y:S02]  /*c800*/  MOV R17, R26 ;  /* 0x0000001a00117202 */ /* 0x000fe40000000f00 */
[----:B------:R-:W-:Y:S01]  /*c810*/  MOV R0, R24 ;  /* 0x0000001800007202 */ /* 0x000fe20000000f00 */
[----:B------:R-:W-:Y:S01]  /*c820*/  STL [R1+0x3038], R18 ;  /* 0x0030381201007387 */ /* 0x000fe20000100800 */
[----:B------:R-:W-:-:S03]  /*c830*/  IMAD.MOV.U32 R27, RZ, RZ, R12 ;  /* 0x000000ffff1b7224 */ /* 0x000fc600078e000c */
[----:B------:R-:W-:Y:S01]  /*c840*/  STL [R1+0x3034], R17 ;  /* 0x0030341101007387 */ /* 0x000fe20000100800 */
[----:B------:R-:W-:-:S03]  /*c850*/  MOV R26, R13 ;  /* 0x0000000d001a7202 */ /* 0x000fc60000000f00 */
[----:B------:R-:W-:Y:S04]  /*c860*/  STL [R1+0x3030], R28 ;  /* 0x0030301c01007387 */ /* 0x000fe80000100800 */
[----:B------:R-:W-:Y:S04]  /*c870*/  STL [R1+0x302c], R0 ;  /* 0x00302c0001007387 */ /* 0x000fe80000100800 */
[----:B------:R-:W3:Y:S04]  /*c880*/  LDL.LU R12, [R1+0x10] ;  /* 0x00001000010c7983 */ /* 0x000ee80000300800 */
[----:B------:R-:W3:Y:S01]  /*c890*/  LDL.LU R13, [R1+0x14] ;  /* 0x00001400010d7983 */ /* 0x000ee20000300800 */
[----:B------:R-:W-:Y:S01]  /*c8a0*/  MOV R25, R14 ;  /* 0x0000000e00197202 */ /* 0x000fe20000000f00 */
[----:B------:R-:W-:Y:S01]  /*c8b0*/  IMAD.MOV.U32 R29, RZ, RZ, R15 ;  /* 0x000000ffff1d7224 */ /* 0x000fe200078e000f */
[----:B------:R-:W-:-:S02]  /*c8c0*/  MOV R14, R4 ;  /* 0x00000004000e7202 */ /* 0x000fc40000000f00 */
[----:B------:R-:W-:Y:S01]  /*c8d0*/  MOV R15, R2 ;  /* 0x00000002000f7202 */ /* 0x000fe20000000f00 */
[----:B------:R-:W4:Y:S04]  /*c8e0*/  LDL.LU R4, [R1+0x30e4] ;  /* 0x0030e40001047983 */ /* 0x000f280000300800 */
[----:B------:R-:W5:Y:S04]  /*c8f0*/  LDL.LU R2, [R1+0x30e0] ;  /* 0x0030e00001027983 */ /* 0x000f680000300800 */
[----:B------:R-:W-:Y:S04]  /*c900*/  STL.64 [R1+0x30d0], R14 ;  /* 0x0030d00e01007387 */ /* 0x000fe80000100a00 */
[----:B---3--:R0:W-:Y:S04]  /*c910*/  STL.64 [R1+0x30c8], R12 ;  /* 0x0030c80c01007387 */ /* 0x0081e80000100a00 */
[----:B0-----:R-:W3:Y:S04]  /*c920*/  LDL.LU R12, [R1+0x40] ;  /* 0x00004000010c7983 */ /* 0x001ee80000300800 */
[----:B------:R-:W3:Y:S04]  /*c930*/  LDL.LU R13, [R1+0x44] ;  /* 0x00004400010d7983 */ /* 0x000ee80000300800 */
[----:B------:R-:W-:Y:S04]  /*c940*/  STL [R1+0x3048], R29 ;  /* 0x0030481d01007387 */ /* 0x000fe80000100800 */
[----:B------:R0:W-:Y:S04]  /*c950*/  STL [R1+0x3044], R25 ;  /* 0x0030441901007387 */ /* 0x0001e80000100800 */
[----:B------:R-:W-:Y:S04]  /*c960*/  STL [R1+0x3040], R26 ;  /* 0x0030401a01007387 */ /* 0x000fe80000100800 */
[----:B------:R1:W-:Y:S04]  /*c970*/  STL [R1+0x303c], R27 ;  /* 0x00303c1b01007387 */ /* 0x0003e80000100800 */
[----:B------:R-:W1:Y:S04]  /*c980*/  LDL.LU R24, [R1+0x60] ;  /* 0x0000600001187983 */ /* 0x000e680000300800 */
[----:B0-----:R-:W1:Y:S01]  /*c990*/  LDL.LU R25, [R1+0x64] ;  /* 0x0000640001197983 */ /* 0x001e620000300800 */
[C---:B--2---:R-:W-:Y:S11]  /*c9a0*/  HMMA.16816.F32 R20, R8.reuse, R20, RZ ;  /* 0x000000140814723c */ /* 0x044ff600000018ff */
[----:B------:R-:W-:Y:S11]  /*c9b0*/  @!UPT UIADD3 URZ, URZ, URZ, URZ ;  /* 0x0000003f3f3ff290 */ /* 0x000ff6000fffe03f */
[----:B------:R-:W-:Y:S02]  /*c9c0*/  @!UPT UIADD3 URZ, URZ, URZ, URZ ;  /* 0x0000003f3f3ff290 */ /* 0x000fe4000fffe03f */
[----:B------:R-:W-:Y:S01]  /*c9d0*/  IMAD.MOV.U32 R16, RZ, RZ, R23 ;  /* 0x000000ffff107224 */ /* 0x000fe200078e0017 */
[----:B------:R-:W-:Y:S01]  /*c9e0*/  MOV R19, R22 ;  /* 0x0000001600137202 */ /* 0x000fe20000000f00 */
[----:B------:R-:W-:Y:S01]  /*c9f0*/  IMAD.MOV.U32 R7, RZ, RZ, R20 ;  /* 0x000000ffff077224 */ /* 0x000fe200078e0014 */
[----:B------:R-:W-:Y:S01]  /*ca00*/  MOV R6, R21 ;  /* 0x0000001500067202 */ /* 0x000fe20000000f00 */
[----:B------:R-:W2:Y:S04]  /*ca10*/  LDL.LU R23, [R1+0x30dc] ;  /* 0x0030dc0001177983 */ /* 0x000ea80000300800 */
[----:B------:R-:W-:Y:S04]  /*ca20*/  STL [R1+0x3058], R16 ;  /* 0x0030581001007387 */ /* 0x000fe80000100800 */
[----:B------:R-:W-:Y:S04]  /*ca30*/  STL [R1+0x3054], R19 ;  /* 0x0030541301007387 */ /* 0x000fe80000100800 */
[----:B------:R-:W-:Y:S04]  /*ca40*/  STL [R1+0x3050], R6 ;  /* 0x0030500601007387 */ /* 0x000fe80000100800 */
[----:B------:R-:W-:Y:S01]  /*ca50*/  STL [R1+0x304c], R7 ;  /* 0x00304c0701007387 */ /* 0x000fe20000100800 */
[----:B-1----:R-:W-:Y:S11]  /*ca60*/  HMMA.16816.F32 R24, R8, R24, RZ ;  /* 0x000000180818723c */ /* 0x002ff600000018ff */
[----:B------:R-:W-:Y:S11]  /*ca70*/  @!UPT UIADD3 URZ, URZ, URZ, URZ ;  /* 0x0000003f3f3ff290 */ /* 0x000ff6000fffe03f */
[----:B------:R-:W-:Y:S02]  /*ca80*/  @!UPT UIADD3 URZ, URZ, URZ, URZ ;  /* 0x0000003f3f3ff290 */ /* 0x000fe4000fffe03f */
[----:B------:R-:W-:Y:S02]  /*ca90*/  MOV R17, R24 ;  /* 0x0000001800117202 */ /* 0x000fe40000000f00 */
[----:B------:R-:W-:Y:S02]  /*caa0*/  MOV R24, R27 ;  /* 0x0000001b00187202 */ /* 0x000fe40000000f00 */
[----:B------:R-:W-:-:S03]  /*cab0*/  MOV R28, R25 ;  /* 0x00000019001c7202 */ /* 0x000fc60000000f00 */
[----:B------:R0:W-:Y:S04]  /*cac0*/  STL [R1+0x3068], R24 ;  /* 0x0030681801007387 */ /* 0x0001e80000100800 */
[----:B0-----:R-:W2:Y:S04]  /*cad0*/  LDL.LU R24, [R1+0x50] ;  /* 0x0000500001187983 */ /* 0x001ea80000300800 */
[----:B------:R-:W2:Y:S01]  /*cae0*/  LDL.LU R25, [R1+0x54] ;  /* 0x0000540001197983 */ /* 0x000ea20000300800 */
[----:B------:R-:W-:-:S05]  /*caf0*/  IMAD.MOV.U32 R0, RZ, RZ, R26 ;  /* 0x000000ffff007224 */ /* 0x000fca00078e001a */
[----:B------:R-:W-:Y:S04]  /*cb00*/  STL [R1+0x3064], R0 ;  /* 0x0030640001007387 */ /* 0x000fe80000100800 */
[----:B------:R-:W-:Y:S04]  /*cb10*/  STL [R1+0x3060], R28 ;  /* 0x0030601c01007387 */ /* 0x000fe80000100800 */
[----:B------:R2:W-:Y:S01]  /*cb20*/  STL [R1+0x305c], R17 ;  /* 0x00305c1101007387 */ /* 0x0005e20000100800 */
[C---:B---3--:R-:W-:Y:S11]  /*cb30*/  HMMA.16816.F32 R12, R8.reuse, R12, RZ ;  /* 0x0000000c080c723c */ /* 0x048ff600000018ff */
[----:B------:R-:W-:Y:S11]  /*cb40*/  @!UPT UIADD3 URZ, URZ, URZ, URZ ;  /* 0x0000003f3f3ff290 */ /* 0x000ff6000fffe03f */
[----:B------:R-:W-:Y:S02]  /*cb50*/  @!UPT UIADD3 URZ, URZ, URZ, URZ ;  /* 0x0000003f3f3ff290 */ /* 0x000fe4000fffe03f */
[----:B------:R-:W-:Y:S01]  /*cb60*/  IMAD.MOV.U32 R7, RZ, RZ, R14 ;  /* 0x000000ffff077224 */ /* 0x000fe200078e000e */
[----:B------:R-:W-:Y:S02]  /*cb70*/  MOV R29, R15 ;  /* 0x0000000f001d7202 */ /* 0x000fe40000000f00 */
[----:B------:R-:W-:Y:S01]  /*cb80*/  MOV R6, R13 ;  /* 0x0000000d00067202 */ /* 0x000fe20000000f00 */
[----:B--2---:R-:W-:Y:S11]  /*cb90*/  HMMA.16816.F32 R16, R8, R24, RZ ;  /* 0x000000180810723c */ /* 0x004ff600000018ff */
[----:B------:R-:W-:Y:S11]  /*cba0*/  @!UPT UIADD3 URZ, URZ, URZ, URZ ;  /* 0x0000003f3f3ff290 */ /* 0x000ff6000fffe03f */
[----:B------:R-:W-:Y:S02]  /*cbb0*/  @!UPT UIADD3 URZ, URZ, URZ, URZ ;  /* 0x0000003f3f3ff290 */ /* 0x000fe4000fffe03f */
[----:B------:R-:W-:Y:S02]  /*cbc0*/  MOV R27, R18 ;  /* 0x00000012001b7202 */ /* 0x000fe40000000f00 */
[----:B------:R-:W-:Y:S01]  /*cbd0*/  MOV R18, R19 ;  /* 0x0000001300127202 */ /* 0x000fe20000000f00 */
[----:B------:R-:W-:Y:S01]  /*cbe0*/  IMAD.MOV.U32 R26, RZ, RZ, R17 ;  /* 0x000000ffff1a7224 */ /* 0x000fe200078e0011 */
[----:B------:R-:W-:-:S03]  /*cbf0*/  MOV R25, R16 ;  /* 0x0000001000197202 */ /* 0x000fc60000000f00 */
[----:B------:R-:W-:Y:S04]  /*cc00*/  STL [R1+0x3078], R18 ;  /* 0x0030781201007387 */ /* 0x000fe80000100800 */
[----:B------:R0:W-:Y:S04]  /*cc10*/  STL [R1+0x3074], R27 ;  /* 0x0030741b01007387 */ /* 0x0001e80000100800 */
[----:B------:R-:W-:Y:S04]  /*cc20*/  STL [R1+0x3070], R26 ;  /* 0x0030701a01007387 */ /* 0x000fe80000100800 */
[----:B------:R1:W-:Y:S01]  /*cc30*/  STL [R1+0x306c], R25 ;  /* 0x00306c1901007387 */ /* 0x0003e20000100800 */
[----:B0-----:R-:W-:-:S03]  /*cc40*/  IMAD.MOV.U32 R27, RZ, RZ, R3 ;  /* 0x000000ffff1b7224 */ /* 0x001fc600078e0003 */
[----:B------:R-:W2:Y:S01]  /*cc50*/  LDL.LU R24, [R1+0x20] ;  /* 0x0000200001187983 */ /* 0x000ea20000300800 */
[----:B------:R-:W-:-:S03]  /*cc60*/  MOV R19, R12 ;  /* 0x0000000c00137202 */ /* 0x000fc60000000f00 */
[----:B-1----:R-:W2:Y:S04]  /*cc70*/  LDL.LU R25, [R1+0x24] ;  /* 0x0000240001197983 */ /* 0x002ea80000300800 */
[----:B------:R-:W3:Y:S04]  /*cc80*/  LDL.LU R3, [R1+0x30d8] ;  /* 0x0030d80001037983 */ /* 0x000ee80000300800 */
[----:B------:R-:W2:Y:S04]  /*cc90*/  LDL.LU.64 R14, [R1+0x30d0] ;  /* 0x0030d000010e7983 */ /* 0x000ea80000300a00 */
[----:B------:R-:W2:Y:S04]  /*cca0*/  LDL.LU.64 R12, [R1+0x30c8] ;  /* 0x0030c800010c7983 */ /* 0x000ea80000300a00 */
[----:B--2---:R0:W-:Y:S04]  /*ccb0*/  STL.64 [R1+0x30c0], R12 ;  /* 0x0030c00c01007387 */ /* 0x0041e80000100a00 */
[----:B0-----:R-:W2:Y:S04]  /*ccc0*/  LDL.LU R12, [R1+0x30] ;  /* 0x00003000010c7983 */ /* 0x001ea80000300800 */
[----:B------:R-:W2:Y:S01]  /*ccd0*/  LDL.LU R13, [R1+0x34] ;  /* 0x00003400010d7983 */ /* 0x000ea20000300800 */
[----:B------:R-:W-:Y:S01]  /*cce0*/  IMAD.MOV.U32 R21, RZ, RZ, R14 ;  /* 0x000000ffff157224 */ /* 0x000fe200078e000e */
[----:B------:R-:W-:-:S02]  /*ccf0*/  MOV R22, R15 ;  /* 0x0000000f00167202 */ /* 0x000fc40000000f00 */
[----:B------:R-:W-:Y:S01]  /*cd00*/  MOV R20, R23 ;  /* 0x0000001700147202 */ /* 0x000fe20000000f00 */
[----:B------:R-:W-:Y:S01]  /*cd10*/  IMAD.MOV.U32 R23, RZ, RZ, R27 ;  /* 0x000000ffff177224 */ /* 0x000fe200078e001b */
[----:B------:R-:W-:Y:S04]  /*cd20*/  STL [R1+0x3088], R29 ;  /* 0x0030881d01007387 */ /* 0x000fe80000100800 */
[----:B------:R-:W-:Y:S04]  /*cd30*/  STL [R1+0x3084], R7 ;  /* 0x0030840701007387 */ /* 0x000fe80000100800 */
[----:B------:R-:W-:Y:S04]  /*cd40*/  STL [R1+0x3080], R6 ;  /* 0x0030800601007387 */ /* 0x000fe80000100800 */
[----:B------:R-:W-:Y:S04]  /*cd50*/  STL [R1+0x307c], R19 ;  /* 0x00307c1301007387 */ /* 0x000fe80000100800 */
[----:B------:R-:W-:Y:S04]  /*cd60*/  STL.64 [R1+0x30a8], R22 ;  /* 0x0030a81601007387 */ /* 0x000fe80000100a00 */
[----:B------:R3:W-:Y:S01]  /*cd70*/  STL.64 [R1+0x30a0], R20 ;  /* 0x0030a01401007387 */ /* 0x0007e20000100a00 */
[C---:B--2---:R-:W-:Y:S11]  /*cd80*/  HMMA.16816.F32 R12, R8.reuse, R12, RZ ;  /* 0x0000000c080c723c */ /* 0x044ff600000018ff */
[----:B------:R-:W-:Y:S11]  /*cd90*/  @!UPT UIADD3 URZ, URZ, URZ, URZ ;  /* 0x0000003f3f3ff290 */ /* 0x000ff6000fffe03f */
[----:B------:R-:W-:Y:S02]  /*cda0*/  @!UPT UIADD3 URZ, URZ, URZ, URZ ;  /* 0x0000003f3f3ff290 */ /* 0x000fe4000fffe03f */
[----:B------:R-:W-:Y:S01]  /*cdb0*/  MOV R0, R12 ;  /* 0x0000000c00007202 */ /* 0x000fe20000000f00 */
[----:B------:R-:W-:Y:S01]  /*cdc0*/  IMAD.MOV.U32 R28, RZ, RZ, R13 ;  /* 0x000000ffff1c7224 */ /* 0x000fe200078e000d */
[----:B------:R-:W-:Y:S02]  /*cdd0*/  MOV R17, R14 ;  /* 0x0000000e00117202 */ /* 0x000fe40000000f00 */
[----:B------:R-:W-:Y:S02]  /*cde0*/  MOV R16, R15 ;  /* 0x0000000f00107202 */ /* 0x000fe40000000f00 */
[C---:B------:R-:W-:Y:S01]  /*cdf0*/  HMMA.16816.F32 R12, R8.reuse, R24, RZ ;  /* 0x00000018080c723c */ /* 0x040fe200000018ff */
[----:B------:R0:W-:Y:S04]  /*ce00*/  STL [R1+0x3094], R17 ;  /* 0x0030941101007387 */ /* 0x0001e80000100800 */
[----:B------:R1:W-:Y:S04]  /*ce10*/  STL [R1+0x3090], R28 ;  /* 0x0030901c01007387 */ /* 0x0003e80000100800 */
[----:B------:R2:W-:Y:S11]  /*ce20*/  STL [R1+0x308c], R0 ;  /* 0x00308c0001007387 */ /* 0x0005f60000100800 */
[----:B------:R-:W-:Y:S04]  /*ce30*/  @!UPT UIADD3 URZ, URZ, URZ, URZ ;  /* 0x0000003f3f3ff290 */ /* 0x000fe8000fffe03f */
[----:B------:R-:W-:Y:S01]  /*ce40*/  IMAD.MOV.U32 R27, RZ, RZ, R12 ;  /* 0x000000ffff1b7224 */ /* 0x000fe200078e000c */
[----:B------:R-:W-:Y:S02]  /*ce50*/  MOV R26, R13 ;  /* 0x0000000d001a7202 */ /* 0x000fe40000000f00 */
[----:B------:R-:W2:Y:S01]  /*ce60*/  LDL.LU.64 R12, [R1+0x30c0] ;  /* 0x0030c000010c7983 */ /* 0x000ea20000300a00 */
[----:B------:R-:W-:Y:S01]  /*ce70*/  MOV R25, R14 ;  /* 0x0000000e00197202 */ /* 0x000fe20000000f00 */
[----:B------:R-:W-:Y:S01]  /*ce80*/  IMAD.MOV.U32 R24, RZ, RZ, R15 ;  /* 0x000000ffff187224 */ /* 0x000fe200078e000f */
[----:B---3--:R-:W-:Y:S02]  /*ce90*/  MOV R20, R3 ;  /* 0x0000000300147202 */ /* 0x008fe40000000f00 */
[----:B-----5:R-:W-:Y:S01]  /*cea0*/  MOV R21, R2 ;  /* 0x0000000200157202 */ /* 0x020fe20000000f00 */
[----:B--2---:R-:W-:Y:S11]  /*ceb0*/  HMMA.16816.F32 R12, R8, R12, RZ ;  /* 0x0000000c080c723c */ /* 0x004ff600000018ff */
[----:B------:R-:W-:Y:S11]  /*cec0*/  @!UPT UIADD3 URZ, URZ, URZ, URZ ;  /* 0x0000003f3f3ff290 */ /* 0x000ff6000fffe03f */
[----:B------:R-:W-:Y:S02]  /*ced0*/  @!UPT UIADD3 URZ, URZ, URZ, URZ ;  /* 0x0000003f3f3ff290 */ /* 0x000fe4000fffe03f */
[----:B------:R-:W-:Y:S01]  /*cee0*/  IMAD.MOV.U32 R19, RZ, RZ, R14 ;  /* 0x000000ffff137224 */ /* 0x000fe200078e000e */
[----:B------:R-:W-:Y:S02]  /*cef0*/  MOV R18, R15 ;  /* 0x0000000f00127202 */ /* 0x000fe40000000f00 */
[----:B------:R-:W-:Y:S01]  /*cf00*/  MOV R7, R12 ;  /* 0x0000000c00077202 */ /* 0x000fe20000000f00 */
[----:B------:R-:W2:Y:S01]  /*cf10*/  LDL.LU.64 R14, [R1+0x30b8] ;  /* 0x0030b800010e7983 */ /* 0x000ea20000300a00 */
[----:B------:R-:W-:-:S03]  /*cf20*/  MOV R6, R13 ;  /* 0x0000000d00067202 */ /* 0x000fc60000000f00 */
[----:B------:R-:W3:Y:S01]  /*cf30*/  LDL.LU.64 R12, [R1+0x30b0] ;  /* 0x0030b000010c7983 */ /* 0x000ee20000300a00 */
[C---:B------:R-:W-:Y:S11]  /*cf40*/  HMMA.16816.F32 R20, R8.reuse, R20, RZ ;  /* 0x000000140814723c */ /* 0x040ff600000018ff */
[----:B------:R-:W-:Y:S11]  /*cf50*/  @!UPT UIADD3 URZ, URZ, URZ, URZ ;  /* 0x0000003f3f3ff290 */ /* 0x000ff6000fffe03f */
[----:B------:R-:W-:Y:S02]  /*cf60*/  @!UPT UIADD3 URZ, URZ, URZ, URZ ;  /* 0x0000003f3f3ff290 */ /* 0x000fe4000fffe03f */
[----:B0-----:R-:W-:Y:S01]  /*cf70*/  MOV R17, R20 ;  /* 0x0000001400117202 */ /* 0x001fe20000000f00 */
[----:B-1----:R-:W-:Y:S01]  /*cf80*/  IMAD.MOV.U32 R28, RZ, RZ, R21 ;  /* 0x000000ffff1c7224 */ /* 0x002fe200078e0015 */
[----:B------:R-:W-:Y:S02]  /*cf90*/  MOV R0, R22 ;  /* 0x0000001600007202 */ /* 0x000fe40000000f00 */
[----:B------:R-:W-:Y:S02]  /*cfa0*/  MOV R29, R23 ;  /* 0x00000017001d7202 */ /* 0x000fe40000000f00 */
[----:B---3--:R-:W-:Y:S11]  /*cfb0*/  HMMA.16816.F32 R20, R8, R12, RZ ;  /* 0x0000000c0814723c */ /* 0x008ff600000018ff */
[----:B------:R-:W-:Y:S11]  /*cfc0*/  @!UPT UIADD3 URZ, URZ, URZ, URZ ;  /* 0x0000003f3f3ff290 */ /* 0x000ff6000fffe03f */
[----:B------:R-:W-:Y:S02]  /*cfd0*/  @!UPT UIADD3 URZ, URZ, URZ, URZ ;  /* 0x0000003f3f3ff290 */ /* 0x000fe4000fffe03f */
[----:B------:R-:W-:Y:S01]  /*cfe0*/  MOV R3, R22 ;  /* 0x0000001600037202 */ /* 0x000fe20000000f00 */
[----:B------:R-:W-:Y:S01]  /*cff0*/  IMAD.MOV.U32 R2, RZ, RZ, R23 ;  /* 0x000000ffff027224 */ /* 0x000fe200078e0017 */
[----:B------:R-:W-:Y:S01]  /*d000*/  MOV R12, R21 ;  /* 0x00000015000c7202 */ /* 0x000fe20000000f00 */
[----:B------:R-:W-:Y:S01]  /*d010*/  IMAD.MOV.U32 R13, RZ, RZ, R20 ;  /* 0x000000ffff0d7224 */ /* 0x000fe200078e0014 */
[----:B------:R-:W3:Y:S04]  /*d020*/  LDL.LU.64 R22, [R1+0x30a8] ;  /* 0x0030a80001167983 */ /* 0x000ee80000300a00 */
[----:B------:R-:W5:Y:S04]  /*d030*/  LDL.LU.64 R20, [R1+0x30a0] ;  /* 0x0030a00001147983 */ /* 0x000f680000300a00 */
[----:B--2---:R0:W-:Y:S02]  /*d040*/  STL.64 [R1+0x2e90], R14 ;  /* 0x002e900e01007387 */ /* 0x0041e40000100a00 */
[----:B0-----:R-:W-:-:S02]  /*d050*/  MOV R14, R5 ;  /* 0x00000005000e7202 */ /* 0x001fc40000000f00 */
[----:B------:R-:W4:Y:S01]  /*d060*/  LDL.LU R5, [R1+0x3098] ;  /* 0x0030980001057983 */ /* 0x000f220000300800 */
[----:B-----5:R-:W-:-:S05]  /*d070*/  MOV R15, R20 ;  /* 0x00000014000f7202 */ /* 0x020fca0000000f00 */
[----:B------:R0:W-:Y:S02]  /*d080*/  STL.64 [R1+0x2ea8], R14 ;  /* 0x002ea80e01007387 */ /* 0x0001e40000100a00 */
[----:B0-----:R-:W-:Y:S01]  /*d090*/  IMAD.MOV.U32 R14, RZ, RZ, R21 ;  /* 0x000000ffff0e7224 */ /* 0x001fe200078e0015 */
[----:B---3--:R-:W-:-:S05]  /*d0a0*/  MOV R15, R22 ;  /* 0x00000016000f7202 */ /* 0x008fca0000000f00 */
[----:B------:R0:W-:Y:S04]  /*d0b0*/  STL.64 [R1+0x2ec0], R14 ;  /* 0x002ec00e01007387 */ /* 0x0001e80000100a00 */
[----:B0-----:R-:W2:Y:S01]  /*d0c0*/  LDL.LU R14, [R1+0x28] ;  /* 0x00002800010e7983 */ /* 0x001ea20000300800 */
[----:B------:R-:W-:Y:S02]  /*d0d0*/  MOV R15, R23 ;  /* 0x00000017000f7202 */ /* 0x000fe40000000f00 */
[----:B----4-:R-:W-:Y:S03]  /*d0e0*/  HMMA.16816.F32 R20, R8, R4, RZ ;  /* 0x000000040814723c */ /* 0x010fe600000018ff */
[----:B--2---:R0:W-:Y:S04]  /*d0f0*/  STL.64 [R1+0x2ed8], R14 ;  /* 0x002ed80e01007387 */ /* 0x0041e80000100a00 */
[----:B0-----:R-:W2:Y:S04]  /*d100*/  LDL.LU R14, [R1+0x38] ;  /* 0x00003800010e7983 */ /* 0x001ea80000300800 */
[----:B------:R-:W2:Y:S04]  /*d110*/  LDL.LU R15, [R1+0x3c] ;  /* 0x00003c00010f7983 */ /* 0x000ea80000300800 */
[----:B--2---:R-:W-:Y:S08]  /*d120*/  STL.64 [R1+0x2ef0], R14 ;  /* 0x002ef00e01007387 */ /* 0x004ff00000100a00 */
[----:B------:R0:W-:Y:S04]  /*d130*/  STL.64 [R1+0x2ea0], R22 ;  /* 0x002ea01601007387 */ /* 0x0001e80000100a00 */
[----:B------:R1:W-:Y:S01]  /*d140*/  STL.64 [R1+0x2e98], R20 ;  /* 0x002e981401007387 */ /* 0x0003e20000100a00 */
[----:B0-----:R-:W-:Y:S01]  /*d150*/  MOV R22, R0 ;  /* 0x0000000000167202 */ /* 0x001fe20000000f00 */
[----:B------:R-:W-:-:S02]  /*d160*/  IMAD.MOV.U32 R23, RZ, RZ, R29 ;  /* 0x000000ffff177224 */ /* 0x000fc400078e001d */
[----:B-1----:R-:W-:Y:S01]  /*d170*/  IMAD.MOV.U32 R20, RZ, RZ, R17 ;  /* 0x000000ffff147224 */ /* 0x002fe200078e0011 */
[----:B------:R-:W-:Y:S01]  /*d180*/  MOV R21, R28 ;  /* 0x0000001c00157202 */ /* 0x000fe20000000f00 */
[----:B------:R-:W2:Y:S04]  /*d190*/  LDL.LU R17, [R1+0x3094] ;  /* 0x0030940001117983 */ /* 0x000ea80000300800 */
[----:B------:R-:W3:Y:S04]  /*d1a0*/  LDL.LU R28, [R1+0x3090] ;  /* 0x00309000011c7983 */ /* 0x000ee80000300800 */
[----:B------:R-:W4:Y:S04]  /*d1b0*/  LDL.LU R0, [R1+0x308c] ;  /* 0x00308c0001007983 */ /* 0x000f280000300800 */
[----:B------:R-:W5:Y:S04]  /*d1c0*/  LDL.LU R29, [R1+0x3088] ;  /* 0x00308800011d7983 */ /* 0x000f680000300800 */
[----:B------:R-:W2:Y:S04]  /*d1d0*/  LDL.LU R14, [R1+0x48] ;  /* 0x00004800010e7983 */ /* 0x000ea80000300800 */
[----:B------:R-:W2:Y:S04]  /*d1e0*/  LDL.LU R15, [R1+0x4c] ;  /* 0x00004c00010f7983 */ /* 0x000ea80000300800 */
[----:B--2---:R-:W-:Y:S04]  /*d1f0*/  STL.64 [R1+0x2f08], R14 ;  /* 0x002f080e01007387 */ /* 0x004fe80000100a00 */
[----:B------:R0:W-:Y:S04]  /*d200*/  STL.64 [R1+0x2eb8], R22 ;  /* 0x002eb81601007387 */ /* 0x0001e80000100a00 */
[----:B------:R1:W-:Y:S01]  /*d210*/  STL.64 [R1+0x2eb0], R20 ;  /* 0x002eb01401007387 */ /* 0x0003e20000100a00 */
[----:B0-----:R-:W-:Y:S01]  /*d220*/  IMAD.MOV.U32 R22, RZ, RZ, R19 ;  /* 0x000000ffff167224 */ /* 0x001fe200078e0013 */
[----:B------:R-:W-:-:S02]  /*d230*/  MOV R23, R18 ;  /* 0x0000001200177202 */ /* 0x000fc40000000f00 */
[----:B-1----:R-:W-:Y:S02]  /*d240*/  MOV R20, R7 ;  /* 0x0000000700147202 */ /* 0x002fe40000000f00 */
[----:B------:R-:W2:Y:S01]  /*d250*/  LDL.LU R7, [R1+0x3084] ;  /* 0x0030840001077983 */ /* 0x000ea20000300800 */
[----:B------:R-:W-:-:S03]  /*d260*/  MOV R21, R6 ;  /* 0x0000000600157202 */ /* 0x000fc60000000f00 */
[----:B------:R-:W2:Y:S04]  /*d270*/  LDL.LU R6, [R1+0x3080] ;  /* 0x0030800001067983 */ /* 0x000ea80000300800 */
[----:B------:R-:W2:Y:S04]  /*d280*/  LDL.LU R19, [R1+0x307c] ;  /* 0x00307c0001137983 */ /* 0x000ea80000300800 */
[----:B------:R-:W2:Y:S04]  /*d290*/  LDL.LU R18, [R1+0x3078] ;  /* 0x0030780001127983 */ /* 0x000ea80000300800 */
[----:B------:R-:W2:Y:S04]  /*d2a0*/  LDL.LU R14, [R1+0x58] ;  /* 0x00005800010e7983 */ /* 0x000ea80000300800 */
[----:B------:R-:W2:Y:S04]  /*d2b0*/  LDL.LU R15, [R1+0x5c] ;  /* 0x00005c00010f7983 */ /* 0x000ea80000300800 */
[----:B--2---:R-:W-:Y:S04]  /*d2c0*/  STL.64 [R1+0x2f20], R14 ;  /* 0x002f200e01007387 */ /* 0x004fe80000100a00 */
[----:B------:R0:W-:Y:S04]  /*d2d0*/  STL.64 [R1+0x2ed0], R22 ;  /* 0x002ed01601007387 */ /* 0x0001e80000100a00 */
[----:B------:R1:W-:Y:S01]  /*d2e0*/  STL.64 [R1+0x2ec8], R20 ;  /* 0x002ec81401007387 */ /* 0x0003e20000100a00 */
[----:B0-----:R-:W-:-:S02]  /*d2f0*/  MOV R22, R25 ;  /* 0x0000001900167202 */ /* 0x001fc40000000f00 */
[----:B-1----:R-:W-:Y:S01]  /*d300*/  MOV R20, R27 ;  /* 0x0000001b00147202 */ /* 0x002fe20000000f00 */
[----:B------:R-:W-:Y:S01]  /*d310*/  IMAD.MOV.U32 R21, RZ, RZ, R26 ;  /* 0x000000ffff157224 */ /* 0x000fe200078e001a */
[----:B------:R-:W2:Y:S01]  /*d320*/  LDL.LU R27, [R1+0x3074] ;  /* 0x00307400011b7983 */ /* 0x000ea20000300800 */
[----:B------:R-:W-:-:S03]  /*d330*/  MOV R23, R24 ;  /* 0x0000001800177202 */ /* 0x000fc60000000f00 */
[----:B------:R-:W2:Y:S04]  /*d340*/  LDL.LU R26, [R1+0x3070] ;  /* 0x00307000011a7983 */ /* 0x000ea80000300800 */
[----:B------:R-:W2:Y:S04]  /*d350*/  LDL.LU R25, [R1+0x306c] ;  /* 0x00306c0001197983 */ /* 0x000ea80000300800 */
[----:B------:R-:W2:Y:S04]  /*d360*/  LDL.LU R24, [R1+0x3068] ;  /* 0x0030680001187983 */ /* 0x000ea80000300800 */
[----:B------:R-:W2:Y:S04]  /*d370*/  LDL.LU R14, [R1+0x68] ;  /* 0x00006800010e7983 */ /* 0x000ea80000300800 */
[----:B------:R-:W2:Y:S04]  /*d380*/  LDL.LU R15, [R1+0x6c] ;  /* 0x00006c00010f7983 */ /* 0x000ea80000300800 */
[----:B--2---:R0:W-:Y:S04]  /*d390*/  STL.64 [R1+0x2f38], R14 ;  /* 0x002f380e01007387 */ /* 0x0041e80000100a00 */
[----:B0-----:R-:W2:Y:S04]  /*d3a0*/  LDL.LU R14, [R1+0x78] ;  /* 0x00007800010e7983 */ /* 0x001ea80000300800 */
[----:B------:R-:W2:Y:S04]  /*d3b0*/  LDL.LU R15, [R1+0x7c] ;  /* 0x00007c00010f7983 */ /* 0x000ea80000300800 */
[----:B--2---:R-:W-:Y:S04]  /*d3c0*/  STL.64 [R1+0x2f50], R14 ;  /* 0x002f500e01007387 */ /* 0x004fe80000100a00 */
[----:B------:R0:W-:Y:S04]  /*d3d0*/  STL.64 [R1+0x2ee8], R22 ;  /* 0x002ee81601007387 */ /* 0x0001e80000100a00 */
[----:B------:R4:W-:Y:S01]  /*d3e0*/  STL.64 [R1+0x2ee0], R20 ;  /* 0x002ee01401007387 */ /* 0x0009e20000100a00 */
[----:B0-----:R-:W-:Y:S01]  /*d3f0*/  MOV R22, R17 ;  /* 0x0000001100167202 */ /* 0x001fe20000000f00 */
[----:B------:R-:W-:-:S02]  /*d400*/  IMAD.MOV.U32 R23, RZ, RZ, R16 ;  /* 0x000000ffff177224 */ /* 0x000fc400078e0010 */
[----:B----4-:R-:W-:Y:S01]  /*d410*/  IMAD.MOV.U32 R20, RZ, RZ, R0 ;  /* 0x000000ffff147224 */ /* 0x010fe200078e0000 */
[----:B---3--:R-:W-:Y:S01]  /*d420*/  MOV R21, R28 ;  /* 0x0000001c00157202 */ /* 0x008fe20000000f00 */
[----:B------:R-:W2:Y:S04]  /*d430*/  LDL.LU R0, [R1+0x3064] ;  /* 0x0030640001007983 */ /* 0x000ea80000300800 */
[----:B------:R-:W3:Y:S04]  /*d440*/  LDL.LU R28, [R1+0x3060] ;  /* 0x00306000011c7983 */ /* 0x000ee80000300800 */
[----:B------:R-:W4:Y:S04]  /*d450*/  LDL.LU R17, [R1+0x305c] ;  /* 0x00305c0001117983 */ /* 0x000f280000300800 */
[----:B------:R-:W2:Y:S04]  /*d460*/  LDL.LU R16, [R1+0x3058] ;  /* 0x0030580001107983 */ /* 0x000ea80000300800 */
[----:B------:R-:W2:Y:S04]  /*d470*/  LDL.LU R14, [R1+0x88] ;  /* 0x00008800010e7983 */ /* 0x000ea80000300800 */
[----:B------:R-:W2:Y:S04]  /*d480*/  LDL.LU R15, [R1+0x8c] ;  /* 0x00008c00010f7983 */ /* 0x000ea80000300800 */
[----:B--2---:R-:W-:Y:S04]  /*d490*/  STL.64 [R1+0x2f68], R14 ;  /* 0x002f680e01007387 */ /* 0x004fe80000100a00 */
[----:B------:R0:W-:Y:S04]  /*d4a0*/  STL.64 [R1+0x2f00], R22 ;  /* 0x002f001601007387 */ /* 0x0001e80000100a00 */
[----:B------:R1:W-:Y:S01]  /*d4b0*/  STL.64 [R1+0x2ef8], R20 ;  /* 0x002ef81401007387 */ /* 0x0003e20000100a00 */
[----:B0-----:R-:W-:Y:S01]  /*d4c0*/  IMAD.MOV.U32 R22, RZ, RZ, R7 ;  /* 0x000000ffff167224 */ /* 0x001fe200078e0007 */
[----:B-----5:R-:W-:-:S02]  /*d4d0*/  MOV R23, R29 ;  /* 0x0000001d00177202 */ /* 0x020fc40000000f00 */
[----:B-1----:R-:W-:Y:S02]  /*d4e0*/  MOV R20, R19 ;  /* 0x0000001300147202 */ /* 0x002fe40000000f00 */
[----:B------:R-:W2:Y:S01]  /*d4f0*/  LDL.LU R19, [R1+0x3054] ;  /* 0x0030540001137983 */ /* 0x000ea20000300800 */
[----:B------:R-:W-:-:S03]  /*d500*/  MOV R21, R6 ;  /* 0x0000000600157202 */ /* 0x000fc60000000f00 */
[----:B------:R-:W5:Y:S04]  /*d510*/  LDL.LU R6, [R1+0x3050] ;  /* 0x0030500001067983 */ /* 0x000f680000300800 */
        /* <DEDUP_REMOVED lines=37> */
[----:B-----5:R-:W-:-:S03]  /*d770*/  MOV R21, R6 ;  /* 0x0000000600157202 */ /* 0x020fc60000000f00 */
[----:B------:R-:W5:Y:S04]  /*d780*/  LDL.LU R6, [R1+0x3020] ;  /* 0x0030200001067983 */ /* 0x000f680000300800 */
[----:B------:R-:W5:Y:S04]  /*d790*/  LDL.LU R19, [R1+0x301c] ;  /* 0x00301c0001137983 */ /* 0x000f680000300800 */
[----:B------:R-:W5:Y:S04]  /*d7a0*/  LDL.LU R16, [R1+0x3018] ;  /* 0x0030180001107983 */ /* 0x000f680000300800 */
[----:B------:R-:W5:Y:S04]  /*d7b0*/  LDL.LU R14, [R1+0xc8] ;  /* 0x0000c800010e7983 */ /* 0x000f680000300800 */
[----:B------:R-:W5:Y:S04]  /*d7c0*/  LDL.LU R15, [R1+0xcc] ;  /* 0x0000cc00010f7983 */ /* 0x000f680000300800 */
[----:B------:R0:W-:Y:S04]  /*d7d0*/  STL.64 [R1+0x2f60], R22 ;  /* 0x002f601601007387 */ /* 0x0001e80000100a00 */
[----:B------:R1:W-:Y:S01]  /*d7e0*/  STL.64 [R1+0x2f58], R20 ;  /* 0x002f581401007387 */ /* 0x0003e20000100a00 */
[----:B0-----:R-:W-:-:S02]  /*d7f0*/  MOV R22, R25 ;  /* 0x0000001900167202 */ /* 0x001fc40000000f00 */
[----:B-1----:R-:W-:Y:S01]  /*d800*/  MOV R20, R27 ;  /* 0x0000001b00147202 */ /* 0x002fe20000000f00 */
[----:B------:R-:W-:Y:S01]  /*d810*/  IMAD.MOV.U32 R21, RZ, RZ, R26 ;  /* 0x000000ffff157224 */ /* 0x000fe200078e001a */
[----:B------:R-:W5:Y:S04]  /*d820*/  LDL.LU R27, [R1+0x3014] ;  /* 0x00301400011b7983 */ /* 0x000f680000300800 */
[----:B------:R-:W5:Y:S04]  /*d830*/  LDL.LU R26, [R1+0x3010] ;  /* 0x00301000011a7983 */ /* 0x000f680000300800 */
[----:B------:R-:W5:Y:S01]  /*d840*/  LDL.LU R25, [R1+0x300c] ;  /* 0x00300c0001197983 */ /* 0x000f620000300800 */
[----:B------:R-:W-:-:S03]  /*d850*/  MOV R23, R29 ;  /* 0x0000001d00177202 */ /* 0x000fc60000000f00 */
[----:B------:R-:W5:Y:S04]  /*d860*/  LDL.LU R29, [R1+0x3008] ;  /* 0x00300800011d7983 */ /* 0x000f680000300800 */
[----:B------:R0:W-:Y:S04]  /*d870*/  STL.64 [R1+0x2f78], R22 ;  /* 0x002f781601007387 */ /* 0x0001e80000100a00 */
[----:B------:R4:W-:Y:S01]  /*d880*/  STL.64 [R1+0x2f70], R20 ;  /* 0x002f701401007387 */ /* 0x0009e20000100a00 */
[----:B0-----:R-:W-:Y:S01]  /*d890*/  MOV R22, R17 ;  /* 0x0000001100167202 */ /* 0x001fe20000000f00 */
[----:B------:R-:W-:-:S02]  /*d8a0*/  IMAD.MOV.U32 R23, RZ, RZ, R18 ;  /* 0x000000ffff177224 */ /* 0x000fc400078e0012 */
[----:B----4-:R-:W-:Y:S01]  /*d8b0*/  IMAD.MOV.U32 R20, RZ, RZ, R0 ;  /* 0x000000ffff147224 */ /* 0x010fe200078e0000 */
[----:B---3--:R-:W-:Y:S01]  /*d8c0*/  MOV R21, R28 ;  /* 0x0000001c00157202 */ /* 0x008fe20000000f00 */
[----:B------:R-:W3:Y:S04]  /*d8d0*/  LDL.LU R0, [R1+0x3004] ;  /* 0x0030040001007983 */ /* 0x000ee80000300800 */
[----:B------:R-:W4:Y:S04]  /*d8e0*/  LDL.LU R28, [R1+0x3000] ;  /* 0x00300000011c7983 */ /* 0x000f280000300800 */
[----:B------:R-:W4:Y:S04]  /*d8f0*/  LDL.LU R17, [R1+0x2ffc] ;  /* 0x002ffc0001117983 */ /* 0x000f280000300800 */
[----:B------:R-:W4:Y:S04]  /*d900*/  LDL.LU R18, [R1+0x2ff8] ;  /* 0x002ff80001127983 */ /* 0x000f280000300800 */
[----:B------:R0:W-:Y:S04]  /*d910*/  STL.64 [R1+0x2f90], R22 ;  /* 0x002f901601007387 */ /* 0x0001e80000100a00 */
[----:B------:R5:W-:Y:S01]  /*d920*/  STL.64 [R1+0x2f88], R20 ;  /* 0x002f881401007387 */ /* 0x000be20000100a00 */
[----:B0-----:R-:W-:Y:S01]  /*d930*/  MOV R23, R24 ;  /* 0x0000001800177202 */ /* 0x001fe20000000f00 */
[----:B--2---:R-:W-:Y:S01]  /*d940*/  IMAD.MOV.U32 R22, RZ, RZ, R7 ;  /* 0x000000ffff167224 */ /* 0x004fe200078e0007 */
[----:B-----5:R-:W-:-:S02]  /*d950*/  MOV R21, R6 ;  /* 0x0000000600157202 */ /* 0x020fc40000000f00 */
[----:B------:R-:W-:Y:S02]  /*d960*/  MOV R20, R19 ;  /* 0x0000001300147202 */ /* 0x000fe40000000f00 */
[----:B------:R-:W2:Y:S04]  /*d970*/  LDL.LU R19, [R1+0x2ff4] ;  /* 0x002ff40001137983 */ /* 0x000ea80000300800 */
[----:B------:R-:W5:Y:S04]  /*d980*/  LDL.LU R6, [R1+0x2ff0] ;  /* 0x002ff00001067983 */ /* 0x000f680000300800 */
[----:B------:R-:W5:Y:S04]  /*d990*/  LDL.LU R7, [R1+0x2fec] ;  /* 0x002fec0001077983 */ /* 0x000f680000300800 */
[----:B------:R-:W2:Y:S04]  /*d9a0*/  LDL.LU R24, [R1+0x2fe8] ;  /* 0x002fe80001187983 */ /* 0x000ea80000300800 */
[----:B------:R0:W-:Y:S04]  /*d9b0*/  STL.64 [R1+0x2fa8], R22 ;  /* 0x002fa81601007387 */ /* 0x0001e80000100a00 */
[----:B------:R1:W-:Y:S01]  /*d9c0*/  STL.64 [R1+0x2fa0], R20 ;  /* 0x002fa01401007387 */ /* 0x0003e20000100a00 */
[----:B0-----:R-:W-:Y:S01]  /*d9d0*/  MOV R22, R27 ;  /* 0x0000001b00167202 */ /* 0x001fe20000000f00 */
[----:B-1----:R-:W-:Y:S01]  /*d9e0*/  IMAD.MOV.U32 R21, RZ, RZ, R26 ;  /* 0x000000ffff157224 */ /* 0x002fe200078e001a */
[----:B------:R-:W-:-:S02]  /*d9f0*/  MOV R20, R25 ;  /* 0x0000001900147202 */ /* 0x000fc40000000f00 */
[----:B------:R-:W2:Y:S04]  /*da00*/  LDL.LU R25, [R1+0x2fe4] ;  /* 0x002fe40001197983 */ /* 0x000ea80000300800 */
[----:B------:R-:W2:Y:S04]  /*da10*/  LDL.LU R26, [R1+0x2fe0] ;  /* 0x002fe000011a7983 */ /* 0x000ea80000300800 */
[----:B------:R-:W2:Y:S01]  /*da20*/  LDL.LU R27, [R1+0x2fdc] ;  /* 0x002fdc00011b7983 */ /* 0x000ea20000300800 */
[----:B------:R-:W-:-:S03]  /*da30*/  MOV R23, R16 ;  /* 0x0000001000177202 */ /* 0x000fc60000000f00 */
[----:B------:R-:W2:Y:S04]  /*da40*/  LDL.LU R16, [R1+0x2fd8] ;  /* 0x002fd80001107983 */ /* 0x000ea80000300800 */
[----:B------:R3:W-:Y:S04]  /*da50*/  STL.64 [R1+0x2fc0], R22 ;  /* 0x002fc01601007387 */ /* 0x0007e80000100a00 */
[----:B------:R4:W-:Y:S01]  /*da60*/  STL.64 [R1+0x2fb8], R20 ;  /* 0x002fb81401007387 */ /* 0x0009e20000100a00 */
[----:B------:R-:W-:Y:S02]  /*da70*/  MOV R4, R13 ;  /* 0x0000000d00047202 */ /* 0x000fe40000000f00 */
[----:B---3--:R-:W-:Y:S01]  /*da80*/  MOV R22, R0 ;  /* 0x0000000000167202 */ /* 0x008fe20000000f00 */
[----:B------:R-:W-:-:S02]  /*da90*/  IMAD.MOV.U32 R23, RZ, RZ, R29 ;  /* 0x000000ffff177224 */ /* 0x000fc400078e001d */
[----:B----4-:R-:W-:Y:S01]  /*daa0*/  IMAD.MOV.U32 R20, RZ, RZ, R17 ;  /* 0x000000ffff147224 */ /* 0x010fe200078e0011 */
[----:B------:R-:W-:Y:S01]  /*dab0*/  MOV R21, R28 ;  /* 0x0000001c00157202 */ /* 0x000fe20000000f00 */
[----:B------:R-:W3:Y:S01]  /*dac0*/  LDL.LU R17, [R1+0x2fd4] ;  /* 0x002fd40001117983 */ /* 0x000ee20000300800 */
[----:B------:R-:W-:-:S03]  /*dad0*/  MOV R5, R12 ;  /* 0x0000000c00057202 */ /* 0x000fc60000000f00 */
[----:B------:R-:W4:Y:S04]  /*dae0*/  LDL.LU R28, [R1+0x2fd0] ;  /* 0x002fd000011c7983 */ /* 0x000f280000300800 */
[----:B------:R-:W3:Y:S04]  /*daf0*/  LDL.LU R0, [R1+0x2fcc] ;  /* 0x002fcc0001007983 */ /* 0x000ee80000300800 */
[----:B------:R-:W3:Y:S04]  /*db00*/  LDL.LU R29, [R1+0x2fc8] ;  /* 0x002fc800011d7983 */ /* 0x000ee80000300800 */
[----:B-----5:R-:W-:Y:S01]  /*db10*/  STL.64 [R1+0x2e88], R6 ;  /* 0x002e880601007387 */ /* 0x020fe20000100a00 */
        /* <DEDUP_REMOVED lines=84> */
[----:B--2---:R-:W-:Y:S02]  /*e060*/  HMMA.16816.F32 R12, R24, R14, R20 ;  /* 0x0000000e180c723c */ /* 0x004fe40000001814 */
[----:B------:R-:W2:Y:S04]  /*e070*/  LDL.LU.64 R22, [R1+0x2ea0] ;  /* 0x002ea00001167983 */ /* 0x000ea80000300a00 */
[----:B------:R-:W2:Y:S11]  /*e080*/  LDL.LU.64 R20, [R1+0x2e98] ;  /* 0x002e980001147983 */ /* 0x000eb60000300a00 */
[----:B------:R-:W-:Y:S06]  /*e090*/  @!UPT UIADD3 URZ, URZ, URZ, URZ ;  /* 0x0000003f3f3ff290 */ /* 0x000fec000fffe03f */
[----:B------:R-:W-:Y:S04]  /*e0a0*/  STL.64 [R1+0xf0], R12 ;  /* 0x0000f00c01007387 */ /* 0x000fe80000100a00 */
[----:B------:R0:W-:Y:S04]  /*e0b0*/  STL.64 [R1+0xf8], R14 ;  /* 0x0000f80e01007387 */ /* 0x0001e80000100a00 */
[----:B0-----:R-:W5:Y:S01]  /*e0c0*/  LDL.LU.64 R14, [R1+0x2e90] ;  /* 0x002e9000010e7983 */ /* 0x001f620000300a00 */
[----:B------:R-:W-:Y:S01]  /*e0d0*/  IMAD.MOV.U32 R6, RZ, RZ, R3 ;  /* 0x000000ffff067224 */ /* 0x000fe200078e0003 */
[----:B------:R-:W-:-:S07]  /*e0e0*/  MOV R7, R2 ;  /* 0x0000000200077202 */ /* 0x000fce0000000f00 */
[----:B-----5:R-:W-:Y:S01]  /*e0f0*/  HMMA.16816.F32 R12, R24, R14, R4 ;  /* 0x0000000e180c723c */ /* 0x020fe20000001804 */
[----:B------:R-:W2:Y:S07]  /*e100*/  LDL.LU.64 R6, [R1+0x2e88] ;  /* 0x002e880001067983 */ /* 0x000eae0000300a00 */
[----:B---3--:R-:W-:Y:S01]  /*e110*/  HMMA.16816.F32 R8, R8, R16, RZ ;  /* 0x000000100808723c */ /* 0x008fe200000018ff */
[----:B------:R-:W0:Y:S11]  /*e120*/  S2R R2, SR_TID.X ;  /* 0x0000000000027919 */ /* 0x000e360000002100 */
[----:B------:R-:W-:Y:S03]  /*e130*/  @!UPT UIADD3 URZ, URZ, URZ, URZ ;  /* 0x0000003f3f3ff290 */ /* 0x000fe6000fffe03f */
[----:B------:R0:W-:Y:S04]  /*e140*/  STL.64 [R1+0xe0], R12 ;  /* 0x0000e00c01007387 */ /* 0x0001e80000100a00 */
[----:B------:R-:W-:Y:S01]  /*e150*/  STL.64 [R1+0xe8], R14 ;  /* 0x0000e80e01007387 */ /* 0x000fe20000100a00 */
[C---:B0-----:R-:W-:Y:S02]  /*e160*/  LOP3.LUT R12, R2.reuse, 0x7, RZ, 0xc0, !PT ;  /* 0x00000007020c7812 */ /* 0x041fe400078ec0ff */
[----:B------:R-:W-:-:S03]  /*e170*/  SHF.L.U32 R13, R2, 0x1, RZ ;  /* 0x00000001020d7819 */ /* 0x000fc600000006ff */
[----:B------:R-:W-:-:S05]  /*e180*/  IMAD R16, R12, 0x110, RZ ;  /* 0x000001100c107824 */ /* 0x000fca00078e02ff */
[----:B------:R-:W-:-:S04]  /*e190*/  LOP3.LUT R16, R16, 0x30, R13, 0x78, !PT ;  /* 0x0000003010107812 */ /* 0x000fc800078e780d */
[----:B------:R-:W-:-:S05]  /*e1a0*/  LOP3.LUT R16, R16, 0x40, RZ, 0x3c, !PT ;  /* 0x0000004010107812 */ /* 0x000fca00078e3cff */
[----:B------:R-:W-:Y:S01]  /*e1b0*/  LDSM.16.M88.4 R12, [R16+0x10800] ;  /* 0x01080000100c783b */ /* 0x000fe20000000200 */
[C---:B--2---:R-:W-:Y:S03]  /*e1c0*/  HMMA.16816.F32 R4, R24.reuse, R6, R20 ;  /* 0x000000061804723c */ /* 0x044fe60000001814 */
[----:B----4-:R-:W-:Y:S11]  /*e1d0*/  LDSM.16.MT88.4 R20, [R28+0x4000] ;  /* 0x004000001c14783b */ /* 0x010ff60000004200 */
[----:B------:R-:W-:Y:S09]  /*e1e0*/  @!UPT UIADD3 URZ, URZ, URZ, URZ ;  /* 0x0000003f3f3ff290 */ /* 0x000ff2000fffe03f */
[----:B------:R-:W-:Y:S04]  /*e1f0*/  STL.64 [R1+0xd0], R4 ;  /* 0x0000d00401007387 */ /* 0x000fe80000100a00 */
[----:B------:R0:W-:Y:S02]  /*e200*/  STL.64 [R1+0xd8], R6 ;  /* 0x0000d80601007387 */ /* 0x0001e40000100a00 */
[----:B0-----:R-:W-:Y:S02]  /*e210*/  HMMA.16816.F32 R4, R24, R18, R8 ;  /* 0x000000121804723c */ /* 0x001fe40000001808 */
[----:B------:R-:W-:Y:S04]  /*e220*/  LDSM.16.M88.4 R8, [R16+0x11000] ;  /* 0x011000001008783b */ /* 0x000fe80000000200 */
[----:B------:R-:W-:Y:S11]  /*e230*/  LDSM.16.MT88.4 R24, [R28+0x4100] ;  /* 0x004100001c18783b */ /* 0x000ff60000004200 */
[----:B------:R-:W-:Y:S06]  /*e240*/  @!UPT UIADD3 URZ, URZ, URZ, URZ ;  /* 0x0000003f3f3ff290 */ /* 0x000fec000fffe03f */
[----:B------:R-:W-:Y:S01]  /*e250*/  STL.64 [R1+0xc0], R4 ;  /* 0x0000c00401007387 */ /* 0x000fe20000100a00 */
[----:B------:R-:W-:Y:S01]  /*e260*/  IMAD.MOV.U32 R3, RZ, RZ, R6 ;  /* 0x000000ffff037224 */ /* 0x000fe200078e0006 */
[----:B------:R-:W-:Y:S02]  /*e270*/  MOV R2, R7 ;  /* 0x0000000700027202 */ /* 0x000fe40000000f00 */
[----:B------:R-:W0:Y:S04]  /*e280*/  LDSM.16.M88.4 R4, [R16+0x10000] ;  /* 0x010000001004783b */ /* 0x000e280000000200 */
[----:B------:R-:W-:Y:S04]  /*e290*/  STL [R1+0x2cfc], R2 ;  /* 0x002cfc0201007387 */ /* 0x000fe80000100800 */
[----:B------:R-:W-:Y:S04]  /*e2a0*/  STL [R1+0x2cf8], R3 ;  /* 0x002cf80301007387 */ /* 0x000fe80000100800 */
[----:B0-----:R-:W-:Y:S04]  /*e2b0*/  STL.64 [R1+0xb0], R4 ;  /* 0x0000b00401007387 */ /* 0x001fe80000100a00 */
[----:B------:R-:W-:Y:S04]  /*e2c0*/  STL.64 [R1+0xb8], R6 ;  /* 0x0000b80601007387 */ /* 0x000fe80000100a00 */
[----:B------:R-:W0:Y:S04]  /*e2d0*/  LDSM.16.M88.4 R4, [R16+0x11800] ;  /* 0x011800001004783b */ /* 0x000e280000000200 */
[----:B------:R-:W-:Y:S04]  /*e2e0*/  STL.64 [R1+0xa0], R12 ;  /* 0x0000a00c01007387 */ /* 0x000fe80000100a00 */
[----:B------:R-:W-:Y:S04]  /*e2f0*/  STL.64 [R1+0xa8], R14 ;  /* 0x0000a80e01007387 */ /* 0x000fe80000100a00 */
[----:B------:R-:W1:Y:S04]  /*e300*/  LDSM.16.M88.4 R12, [R16+0x12000] ;  /* 0x01200000100c783b */ /* 0x000e680000000200 */
[----:B------:R-:W-:Y:S04]  /*e310*/  STL.64 [R1+0x90], R8 ;  /* 0x0000900801007387 */ /* 0x000fe80000100a00 */
[----:B------:R-:W-:Y:S04]  /*e320*/  STL.64 [R1+0x98], R10 ;  /* 0x0000980a01007387 */ /* 0x000fe80000100a00 */
[----:B------:R-:W2:Y:S04]  /*e330*/  LDSM.16.M88.4 R8, [R16+0x12800] ;  /* 0x012800001008783b */ /* 0x000ea80000000200 */
[----:B0-----:R-:W-:Y:S04]  /*e340*/  STL.64 [R1+0x80], R4 ;  /* 0x0000800401007387 */ /* 0x001fe80000100a00 */
[----:B------:R-:W-:Y:S04]  /*e350*/  STL.64 [R1+0x88], R6 ;  /* 0x0000880601007387 */ /* 0x000fe80000100a00 */
[----:B------:R-:W0:Y:S04]  /*e360*/  LDSM.16.M88.4 R4, [R16+0x13000] ;  /* 0x013000001004783b */ /* 0x000e280000000200 */
[----:B-1----:R-:W-:Y:S04]  /*e370*/  STL.64 [R1+0x70], R12 ;  /* 0x0000700c01007387 */ /* 0x002fe80000100a00 */
[----:B------:R-:W-:Y:S04]  /*e380*/  STL.64 [R1+0x78], R14 ;  /* 0x0000780e01007387 */ /* 0x000fe80000100a00 */
[----:B------:R-:W1:Y:S04]  /*e390*/  LDSM.16.M88.4 R12, [R16+0x13800] ;  /* 0x01380000100c783b */ /* 0x000e680000000200 */
[----:B--2---:R-:W-:Y:S04]  /*e3a0*/  STL.64 [R1+0x60], R8 ;  /* 0x0000600801007387 */ /* 0x004fe80000100a00 */
        /* <DEDUP_REMOVED lines=10> */
[----:B------:R-:W-:Y:S04]  /*e450*/  LDSM.16.M88.4 R8, [R16+0x15800] ;  /* 0x015800001008783b */ /* 0x000fe80000000200 */
[----:B0-----:R-:W-:Y:S04]  /*e460*/  STL.64 [R1+0x20], R4 ;  /* 0x0000200401007387 */ /* 0x001fe80000100a00 */
[----:B------:R-:W-:Y:S04]  /*e470*/  STL.64 [R1+0x28], R6 ;  /* 0x0000280601007387 */ /* 0x000fe80000100a00 */
[----:B------:R-:W0:Y:S04]  /*e480*/  LDSM.16.M88.4 R4, [R16+0x16000] ;  /* 0x016000001004783b */ /* 0x000e280000000200 */
[----:B-1----:R-:W-:Y:S04]  /*e490*/  STL.64 [R1+0x10], R12 ;  /* 0x0000100c01007387 */ /* 0x002fe80000100a00 */
[----:B------:R-:W-:Y:S04]  /*e4a0*/  STL.64 [R1+0x18], R14 ;  /* 0x0000180e01007387 */ /* 0x000fe80000100a00 */
[----:B------:R-:W-:Y:S04]  /*e4b0*/  LDSM.16.M88.4 R12, [R16+0x17000] ;  /* 0x01700000100c783b */ /* 0x000fe80000000200 */
[----:B0-----:R-:W-:Y:S04]  /*e4c0*/  STL.64 [R1+0x2da8], R6 ;  /* 0x002da80601007387 */ /* 0x001fe80000100a00 */
[----:B------:R-:W-:Y:S04]  /*e4d0*/  STL.64 [R1], R8 ;  /* 0x0000000801007387 */ /* 0x000fe80000100a00 */
[----:B------:R-:W-:Y:S04]  /*e4e0*/  STL.64 [R1+0x8], R10 ;  /* 0x0000080a01007387 */ /* 0x000fe80000100a00 */
[----:B------:R-:W0:Y:S04]  /*e4f0*/  LDSM.16.M88.4 R8, [R16+0x16800] ;  /* 0x016800001008783b */ /* 0x000e280000000200 */
[----:B------:R-:W-:Y:S04]  /*e500*/  STL.64 [R1+0x2da0], R4 ;  /* 0x002da00401007387 */ /* 0x000fe80000100a00 */
[----:B------:R-:W1:Y:S04]  /*e510*/  LDSM.16.M88.4 R16, [R16+0x17800] ;  /* 0x017800001010783b */ /* 0x000e680000000200 */
[----:B0-----:R-:W-:Y:S04]  /*e520*/  STL [R1+0x2d9c], R9 ;  /* 0x002d9c0901007387 */ /* 0x001fe80000100800 */
[----:B------:R-:W-:Y:S04]  /*e530*/  STL [R1+0x2d98], R10 ;  /* 0x002d980a01007387 */ /* 0x000fe80000100800 */
[----:B------:R-:W-:Y:S04]  /*e540*/  STL [R1+0x2b2c], R11 ;  /* 0x002b2c0b01007387 */ /* 0x000fe80000100800 */
[----:B------:R0:W-:Y:S04]  /*e550*/  STL [R1+0x2e58], R8 ;  /* 0x002e580801007387 */ /* 0x0001e80000100800 */
[----:B0-----:R-:W2:Y:S04]  /*e560*/  LDL.64 R8, [R1+0xa0] ;  /* 0x0000a00001087983 */ /* 0x001ea80000100a00 */
[----:B--2---:R0:W-:Y:S04]  /*e570*/  STL.64 [R1+0x2e60], R8 ;  /* 0x002e600801007387 */ /* 0x0041e80000100a00 */
[----:B0-----:R-:W2:Y:S04]  /*e580*/  LDL.64 R8, [R1+0xb0] ;  /* 0x0000b00001087983 */ /* 0x001ea80000100a00 */
[----:B------:R-:W-:Y:S04]  /*e590*/  STL [R1+0x2ae4], R14 ;  /* 0x002ae40e01007387 */ /* 0x000fe80000100800 */
[----:B------:R-:W-:Y:S04]  /*e5a0*/  STL [R1+0x2ae0], R15 ;  /* 0x002ae00f01007387 */ /* 0x000fe80000100800 */
[----:B------:R0:W-:Y:S04]  /*e5b0*/  STL.64 [R1+0x2e50], R12 ;  /* 0x002e500c01007387 */ /* 0x0001e80000100a00 */
[----:B0-----:R-:W3:Y:S04]  /*e5c0*/  LDL.LU R12, [R1+0x2a0] ;  /* 0x0002a000010c7983 */ /* 0x001ee80000300800 */
[----:B------:R-:W3:Y:S04]  /*e5d0*/  LDL.LU R13, [R1+0x2a4] ;  /* 0x0002a400010d7983 */ /* 0x000ee80000300800 */
[----:B------:R-:W4:Y:S04]  /*e5e0*/  LDL.LU R14, [R1+0x2a8] ;  /* 0x0002a800010e7983 */ /* 0x000f280000300800 */
[----:B------:R-:W4:Y:S04]  /*e5f0*/  LDL.LU R15, [R1+0x2ac] ;  /* 0x0002ac00010f7983 */ /* 0x000f280000300800 */
[----:B----4-:R-:W-:Y:S04]  /*e600*/  STL.64 [R1+0x2e70], R14 ;  /* 0x002e700e01007387 */ /* 0x010fe80000100a00 */
[----:B---3--:R0:W-:Y:S04]  /*e610*/  STL.64 [R1+0x2e68], R12 ;  /* 0x002e680c01007387 */ /* 0x0081e80000100a00 */
[----:B0-----:R-:W2:Y:S04]  /*e620*/  LDL.LU R12, [R1+0x2b0] ;  /* 0x0002b000010c7983 */ /* 0x001ea80000300800 */
[----:B------:R-:W2:Y:S04]  /*e630*/  LDL.LU R13, [R1+0x2b4] ;  /* 0x0002b400010d7983 */ /* 0x000ea80000300800 */
[----:B------:R-:W2:Y:S04]  /*e640*/  LDL.LU R14, [R1+0x2b8] ;  /* 0x0002b800010e7983 */ /* 0x000ea80000300800 */
[----:B------:R-:W2:Y:S04]  /*e650*/  LDL.LU R15, [R1+0x2bc] ;  /* 0x0002bc00010f7983 */ /* 0x000ea80000300800 */
[----:B------:R-:W3:Y:S04]  /*e660*/  LDL.LU.64 R4, [R1+0x60] ;  /* 0x0000600001047983 */ /* 0x000ee80000300a00 */
[----:B---3--:R0:W-:Y:S04]  /*e670*/  STL.64 [R1+0x2e20], R4 ;  /* 0x002e200401007387 */ /* 0x0081e80000100a00 */
[----:B0-----:R-:W3:Y:S04]  /*e680*/  LDL.64 R4, [R1+0x80] ;  /* 0x0000800001047983 */ /* 0x001ee80000100a00 */
[----:B---3--:R0:W-:Y:S04]  /*e690*/  STL.64 [R1+0x2e38], R4 ;  /* 0x002e380401007387 */ /* 0x0081e80000100a00 */
[----:B0-----:R-:W3:Y:S04]  /*e6a0*/  LDL.LU R4, [R1+0x290] ;  /* 0x0002900001047983 */ /* 0x001ee80000300800 */
[----:B------:R-:W3:Y:S04]  /*e6b0*/  LDL.LU R5, [R1+0x294] ;  /* 0x0002940001057983 */ /* 0x000ee80000300800 */
[----:B------:R-:W3:Y:S04]  /*e6c0*/  LDL.LU R6, [R1+0x298] ;  /* 0x0002980001067983 */ /* 0x000ee80000300800 */
[----:B------:R-:W3:Y:S04]  /*e6d0*/  LDL.LU R7, [R1+0x29c] ;  /* 0x00029c0001077983 */ /* 0x000ee80000300800 */
[----:B-1----:R-:W-:Y:S04]  /*e6e0*/  STL [R1+0x2c0c], R18 ;  /* 0x002c0c1201007387 */ /* 0x002fe80000100800 */
[----:B------:R-:W-:Y:S04]  /*e6f0*/  STL [R1+0x2c08], R19 ;  /* 0x002c081301007387 */ /* 0x000fe80000100800 */
[----:B------:R-:W4:Y:S04]  /*e700*/  LDL.LU R28, [R1+0x2e80] ;  /* 0x002e8000011c7983 */ /* 0x000f280000300800 */
[----:B------:R-:W-:Y:S04]  /*e710*/  STL.64 [R1+0x2d70], R26 ;  /* 0x002d701a01007387 */ /* 0x000fe80000100a00 */
[----:B------:R0:W-:Y:S02]  /*e720*/  STL.64 [R1+0x2d68], R24 ;  /* 0x002d681801007387 */ /* 0x0001e40000100a00 */
[----:B0-----:R-:W-:Y:S01]  /*e730*/  MOV R24, R29 ;  /* 0x0000001d00187202 */ /* 0x001fe20000000f00 */
[----:B------:R-:W-:Y:S01]  /*e740*/  IMAD.MOV.U32 R25, RZ, RZ, R0 ;  /* 0x000000ffff197224 */ /* 0x000fe200078e0000 */
[----:B------:R-:W5:Y:S04]  /*e750*/  LDL.LU R29, [R1+0x2e7c] ;  /* 0x002e7c00011d7983 */ /* 0x000f680000300800 */
[----:B------:R-:W3:Y:S04]  /*e760*/  LDL.LU R0, [R1+0x2e78] ;  /* 0x002e780001007983 */ /* 0x000ee80000300800 */
[----:B------:R-:W3:Y:S04]  /*e770*/  LDL.LU R26, [R1+0x268] ;  /* 0x00026800011a7983 */ /* 0x000ee80000300800 */
[----:B------:R-:W3:Y:S01]  /*e780*/  LDL.LU R27, [R1+0x26c] ;  /* 0x00026c00011b7983 */ /* 0x000ee20000300800 */
[----:B--2---:R-:W-:Y:S03]  /*e790*/  HMMA.16816.F32 R12, R20, R8, R12 ;  /* 0x00000008140c723c */ /* 0x004fe6000000180c */
[----:B---3--:R-:W-:Y:S04]  /*e7a0*/  STL.64 [R1+0x2e30], R26 ;  /* 0x002e301a01007387 */ /* 0x008fe80000100a00 */
[----:B------:R0:W-:Y:S04]  /*e7b0*/  STL.64 [R1+0x2e28], R24 ;  /* 0x002e281801007387 */ /* 0x0001e80000100a00 */
[----:B0-----:R-:W2:Y:S01]  /*e7c0*/  LDL.LU R24, [R1+0x280] ;  /* 0x0002800001187983 */ /* 0x001ea20000300800 */
[----:B----4-:R-:W-:Y:S01]  /*e7d0*/  MOV R26, R28 ;  /* 0x0000001c001a7202 */ /* 0x010fe20000000f00 */
[----:B------:R-:W-:Y:S01]  /*e7e0*/  IMAD.MOV.U32 R27, RZ, RZ, R0 ;  /* 0x000000ffff1b7224 */ /* 0x000fe200078e0000 */
[----:B-----5:R-:W-:-:S04]  /*e7f0*/  MOV R25, R29 ;  /* 0x0000001d00197202 */ /* 0x020fc80000000f00 */
[----:B------:R-:W-:Y:S01]  /*e800*/  STL.64 [R1+0x2e48], R26 ;  /* 0x002e481a01007387 */ /* 0x000fe20000100a00 */
[----:B------:R-:W-:-:S03]  /*e810*/  MOV R0, R9 ;  /* 0x0000000900007202 */ /* 0x000fc60000000f00 */
[----:B--2---:R0:W-:Y:S04]  /*e820*/  STL.64 [R1+0x2e40], R24 ;  /* 0x002e401801007387 */ /* 0x0041e80000100a00 */
[----:B0-----:R-:W2:Y:S04]  /*e830*/  LDL.LU.64 R24, [R1+0x90] ;  /* 0x0000900001187983 */ /* 0x001ea80000300a00 */
[----:B------:R-:W-:Y:S04]  /*e840*/  STL.64 [R1+0x2b0], R12 ;  /* 0x0002b00c01007387 */ /* 0x000fe80000100a00 */
[----:B------:R0:W-:Y:S04]  /*e850*/  STL.64 [R1+0x2b8], R14 ;  /* 0x0002b80e01007387 */ /* 0x0001e80000100a00 */
[----:B0-----:R-:W3:Y:S04]  /*e860*/  LDL.LU.64 R14, [R1+0x2e70] ;  /* 0x002e7000010e7983 */ /* 0x001ee80000300a00 */
[----:B------:R-:W3:Y:S04]  /*e870*/  LDL.LU.64 R12, [R1+0x2e68] ;  /* 0x002e6800010c7983 */ /* 0x000ee80000300a00 */
[----:B------:R-:W3:Y:S01]  /*e880*/  LDL.LU.64 R8, [R1+0x2e60] ;  /* 0x002e600001087983 */ /* 0x000ee20000300a00 */
[C---:B--2---:R-:W-:Y:S08]  /*e890*/  HMMA.16816.F32 R4, R20.reuse, R24, R4 ;  /* 0x000000181404723c */ /* 0x044ff00000001804 */
[----:B---3--:R-:W-:Y:S01]  /*e8a0*/  HMMA.16816.F32 R12, R20, R8, R12 ;  /* 0x00000008140c723c */ /* 0x008fe2000000180c */
[----:B------:R-:W2:Y:S11]  /*e8b0*/  LDL.LU R8, [R1+0x2e58] ;  /* 0x002e580001087983 */ /* 0x000eb60000300800 */
[----:B------:R-:W-:Y:S11]  /*e8c0*/  @!UPT UIADD3 URZ, URZ, URZ, URZ ;  /* 0x0000003f3f3ff290 */ /* 0x000ff6000fffe03f */
[----:B------:R-:W-:Y:S01]  /*e8d0*/  @!UPT UIADD3 URZ, URZ, URZ, URZ ;  /* 0x0000003f3f3ff290 */ /* 0x000fe2000fffe03f */
[----:B------:R-:W-:Y:S01]  /*e8e0*/  IMAD.MOV.U32 R18, RZ, RZ, R14 ;  /* 0x000000ffff127224 */ /* 0x000fe200078e000e */
[----:B------:R-:W-:Y:S01]  /*e8f0*/  MOV R19, R15 ;  /* 0x0000000f00137202 */ /* 0x000fe20000000f00 */
[----:B------:R0:W-:Y:S01]  /*e900*/  STL.64 [R1+0x2a0], R12 ;  /* 0x0002a00c01007387 */ /* 0x0001e20000100a00 */
[----:B------:R-:W-:Y:S01]  /*e910*/  MOV R15, R24 ;  /* 0x00000018000f7202 */ /* 0x000fe20000000f00 */
[----:B------:R-:W-:Y:S02]  /*e920*/  IMAD.MOV.U32 R14, RZ, RZ, R25 ;  /* 0x000000ffff0e7224 */ /* 0x000fe400078e0019 */
[----:B0-----:R-:W3:Y:S04]  /*e930*/  LDL.LU.64 R12, [R1+0x2e50] ;  /* 0x002e5000010c7983 */ /* 0x001ee80000300a00 */
[----:B------:R-:W-:Y:S04]  /*e940*/  STL.64 [R1+0x2d80], R18 ;  /* 0x002d801201007387 */ /* 0x000fe80000100a00 */
[----:B------:R0:W-:Y:S04]  /*e950*/  STL.64 [R1+0x2d78], R16 ;  /* 0x002d781001007387 */ /* 0x0001e80000100a00 */
[----:B0-----:R-:W4:Y:S04]  /*e960*/  LDL.LU.64 R16, [R1+0x70] ;  /* 0x0000700001107983 */ /* 0x001f280000300a00 */
[----:B------:R-:W5:Y:S04]  /*e970*/  LDL.LU.64 R26, [R1+0x2e48] ;  /* 0x002e4800011a7983 */ /* 0x000f680000300a00 */
[----:B------:R-:W5:Y:S04]  /*e980*/  LDL.LU.64 R24, [R1+0x2e40] ;  /* 0x002e400001187983 */ /* 0x000f680000300a00 */
[----:B------:R0:W-:Y:S04]  /*e990*/  STL.64 [R1+0x290], R4 ;  /* 0x0002900401007387 */ /* 0x0001e80000100a00 */
[----:B0-----:R-:W5:Y:S04]  /*e9a0*/  LDL.LU.64 R4, [R1+0x2e38] ;  /* 0x002e380001047983 */ /* 0x001f680000300a00 */
[----:B------:R-:W-:Y:S01]  /*e9b0*/  STL.64 [R1+0x2d90], R14 ;  /* 0x002d900e01007387 */ /* 0x000fe20000100a00 */
[----:B------:R-:W-:-:S02]  /*e9c0*/  MOV R28, R7 ;  /* 0x00000007001c7202 */ /* 0x000fc40000000f00 */
[----:B------:R-:W-:Y:S02]  /*e9d0*/  MOV R29, R6 ;  /* 0x00000006001d7202 */ /* 0x000fe40000000f00 */
[----:B------:R-:W-:Y:S01]  /*e9e0*/  MOV R10, R9 ;  /* 0x00000009000a7202 */ /* 0x000fe20000000f00 */
[----:B---3--:R0:W-:Y:S04]  /*e9f0*/  STL.64 [R1+0x2d88], R12 ;  /* 0x002d880c01007387 */ /* 0x0081e80000100a00 */
[----:B0-----:R-:W3:Y:S04]  /*ea00*/  LDL.LU R12, [R1+0x270] ;  /* 0x00027000010c7983 */ /* 0x001ee80000300800 */
[----:B------:R-:W3:Y:S04]  /*ea10*/  LDL.LU R13, [R1+0x274] ;  /* 0x00027400010d7983 */ /* 0x000ee80000300800 */
[----:B------:R-:W3:Y:S04]  /*ea20*/  LDL.LU R14, [R1+0x278] ;  /* 0x00027800010e7983 */ /* 0x000ee80000300800 */
[----:B------:R-:W3:Y:S01]  /*ea30*/  LDL.LU R15, [R1+0x27c] ;  /* 0x00027c00010f7983 */ /* 0x000ee20000300800 */
[----:B-----5:R-:W-:Y:S03]  /*ea40*/  HMMA.16816.F32 R24, R20, R4, R24 ;  /* 0x000000041418723c */ /* 0x020fe60000001818 */
[----:B------:R-:W-:Y:S04]  /*ea50*/  STL [R1+0x2d04], R28 ;  /* 0x002d041c01007387 */ /* 0x000fe80000100800 */
[----:B------:R-:W-:Y:S01]  /*ea60*/  STL [R1+0x2d00], R29 ;  /* 0x002d001d01007387 */ /* 0x000fe20000100800 */
[----:B------:R-:W-:Y:S11]  /*ea70*/  IMAD.MOV.U32 R9, RZ, RZ, R4 ;  /* 0x000000ffff097224 */ /* 0x000ff600078e0004 */
[----:B------:R-:W-:Y:S04]  /*ea80*/  @!UPT UIADD3 URZ, URZ, URZ, URZ ;  /* 0x0000003f3f3ff290 */ /* 0x000fe8000fffe03f */
[----:B------:R-:W-:Y:S04]  /*ea90*/  STL.64 [R1+0x280], R24 ;  /* 0x0002801801007387 */ /* 0x000fe80000100a00 */
[----:B------:R0:W-:Y:S04]  /*eaa0*/  STL.64 [R1+0x288], R26 ;  /* 0x0002881a01007387 */ /* 0x0001e80000100a00 */
[----:B0-----:R-:W5:Y:S04]  /*eab0*/  LDL.LU.64 R26, [R1+0x2e30] ;  /* 0x002e3000011a7983 */ /* 0x001f680000300a00 */
[----:B------:R-:W5:Y:S04]  /*eac0*/  LDL.LU.64 R24, [R1+0x2e28] ;  /* 0x002e280001187983 */ /* 0x000f680000300a00 */
[----:B------:R-:W5:Y:S04]  /*ead0*/  LDL.LU.64 R4, [R1+0x2e20] ;  /* 0x002e200001047983 */ /* 0x000f680000300a00 */
[----:B------:R-:W-:Y:S04]  /*eae0*/  STL [R1+0x2db8], R10 ;  /* 0x002db80a01007387 */ /* 0x000fe80000100800 */
[----:B--2---:R3:W-:Y:S01]  /*eaf0*/  STL.64 [R1+0x2db0], R8 ;  /* 0x002db00801007387 */ /* 0x0047e20000100a00 */
[----:B----4-:R-:W-:-:S02]  /*eb00*/  MOV R3, R17 ;  /* 0x0000001100037202 */ /* 0x010fc40000000f00 */
[----:B------:R-:W-:Y:S01]  /*eb10*/  MOV R2, R16 ;  /* 0x0000001000027202 */ /* 0x000fe20000000f00 */
[C---:B---3--:R-:W-:Y:S11]  /*eb20*/  HMMA.16816.F32 R8, R20.reuse, R16, R12 ;  /* 0x000000101408723c */ /* 0x048ff6000000180c */
[----:B------:R-:W-:Y:S11]  /*eb30*/  @!UPT UIADD3 URZ, URZ, URZ, URZ ;  /* 0x0000003f3f3ff290 */ /* 0x000ff6000fffe03f */
[----:B------:R-:W-:Y:S01]  /*eb40*/  @!UPT UIADD3 URZ, URZ, URZ, URZ ;  /* 0x0000003f3f3ff290 */ /* 0x000fe2000fffe03f */
[----:B------:R-:W-:Y:S04]  /*eb50*/  STL.64 [R1+0x270], R8 ;  /* 0x0002700801007387 */ /* 0x000fe80000100a00 */
[----:B------:R5:W-:Y:S04]  /*eb60*/  STL.64 [R1+0x278], R10 ;  /* 0x0002780a01007387 */ /* 0x000be80000100a00 */
[----:B------:R-:W-:Y:S04]  /*eb70*/  STL [R1+0x2d0c], R3 ;  /* 0x002d0c0301007387 */ /* 0x000fe80000100800 */
[----:B------:R-:W-:Y:S01]  /*eb80*/  STL [R1+0x2d08], R2 ;  /* 0x002d080201007387 */ /* 0x000fe20000100800 */
[C---:B-----5:R-:W-:Y:S11]  /*eb90*/  HMMA.16816.F32 R8, R20.reuse, R4, R24 ;  /* 0x000000041408723c */ /* 0x060ff60000001818 */
[----:B------:R-:W-:Y:S11]  /*eba0*/  @!UPT UIADD3 URZ, URZ, URZ, URZ ;  /* 0x0000003f3f3ff290 */ /* 0x000ff6000fffe03f */
[----:B------:R-:W-:Y:S01]  /*ebb0*/  @!UPT UIADD3 URZ, URZ, URZ, URZ ;  /* 0x0000003f3f3ff290 */ /* 0x000fe2000fffe03f */
[----:B------:R-:W-:Y:S04]  /*ebc0*/  STL.64 [R1+0x260], R8 ;  /* 0x0002600801007387 */ /* 0x000fe80000100a00 */
[----:B------:R-:W-:Y:S04]  /*ebd0*/  STL.64 [R1+0x268], R10 ;  /* 0x0002680a01007387 */ /* 0x000fe80000100a00 */
[----:B------:R-:W2:Y:S04]  /*ebe0*/  LDL.LU R24, [R1+0x1f0] ;  /* 0x0001f00001187983 */ /* 0x000ea80000300800 */
[----:B------:R-:W2:Y:S04]  /*ebf0*/  LDL.LU R25, [R1+0x1f4] ;  /* 0x0001f40001197983 */ /* 0x000ea80000300800 */
[----:B------:R-:W3:Y:S04]  /*ec00*/  LDL.LU R26, [R1+0x1f8] ;  /* 0x0001f800011a7983 */ /* 0x000ee80000300800 */
[----:B------:R-:W3:Y:S04]  /*ec10*/  LDL.LU R27, [R1+0x1fc] ;  /* 0x0001fc00011b7983 */ /* 0x000ee80000300800 */
[----:B------:R-:W4:Y:S04]  /*ec20*/  LDL.LU.64 R12, [R1+0x30] ;  /* 0x00003000010c7983 */ /* 0x000f280000300a00 */
[----:B----4-:R0:W-:Y:S04]  /*ec30*/  STL.64 [R1+0x2df0], R12 ;  /* 0x002df00c01007387 */ /* 0x0101e80000100a00 */
[----:B0-----:R-:W4:Y:S04]  /*ec40*/  LDL.LU.64 R12, [R1+0x40] ;  /* 0x00004000010c7983 */ /* 0x001f280000300a00 */
[----:B----4-:R0:W-:Y:S04]  /*ec50*/  STL.64 [R1+0x2e08], R12 ;  /* 0x002e080c01007387 */ /* 0x0101e80000100a00 */
[----:B0-----:R-:W4:Y:S04]  /*ec60*/  LDL.LU.64 R12, [R1+0x50] ;  /* 0x00005000010c7983 */ /* 0x001f280000300a00 */
[----:B------:R-:W5:Y:S04]  /*ec70*/  LDL.LU R8, [R1+0x210] ;  /* 0x0002100001087983 */ /* 0x000f680000300800 */
[----:B------:R-:W5:Y:S04]  /*ec80*/  LDL.LU R9, [R1+0x214] ;  /* 0x0002140001097983 */ /* 0x000f680000300800 */
[----:B------:R-:W2:Y:S04]  /*ec90*/  LDL.LU R10, [R1+0x218] ;  /* 0x00021800010a7983 */ /* 0x000ea80000300800 */
[----:B------:R-:W2:Y:S04]  /*eca0*/  LDL.LU R11, [R1+0x21c] ;  /* 0x00021c00010b7983 */ /* 0x000ea80000300800 */
[----:B--2---:R-:W-:Y:S04]  /*ecb0*/  STL.64 [R1+0x2dd8], R10 ;  /* 0x002dd80a01007387 */ /* 0x004fe80000100a00 */
[----:B-----5:R0:W-:Y:S04]  /*ecc0*/  STL.64 [R1+0x2dd0], R8 ;  /* 0x002dd00801007387 */ /* 0x0201e80000100a00 */
[----:B0-----:R-:W2:Y:S04]  /*ecd0*/  LDL.LU.64 R8, [R1+0x20] ;  /* 0x0000200001087983 */ /* 0x001ea80000300a00 */
[----:B--2---:R0:W-:Y:S04]  /*ece0*/  STL.64 [R1+0x2de8], R8 ;  /* 0x002de80801007387 */ /* 0x0041e80000100a00 */
[----:B0-----:R-:W2:Y:S04]  /*ecf0*/  LDL.LU R8, [R1+0x230] ;  /* 0x0002300001087983 */ /* 0x001ea80000300800 */
[----:B------:R-:W2:Y:S04]  /*ed00*/  LDL.LU R9, [R1+0x234] ;  /* 0x0002340001097983 */ /* 0x000ea80000300800 */
[----:B------:R-:W5:Y:S04]  /*ed10*/  LDL.LU R10, [R1+0x238] ;  /* 0x00023800010a7983 */ /* 0x000f680000300800 */
[----:B------:R-:W5:Y:S04]  /*ed20*/  LDL.LU R11, [R1+0x23c] ;  /* 0x00023c00010b7983 */ /* 0x000f680000300800 */
[----:B-----5:R-:W-:Y:S04]  /*ed30*/  STL.64 [R1+0x2e00], R10 ;  /* 0x002e000a01007387 */ /* 0x020fe80000100a00 */
        /* <DEDUP_REMOVED lines=9> */
[----:B------:R-:W2:Y:S04]  /*edd0*/  LDL.LU R10, [R1+0x258] ;  /* 0x00025800010a7983 */ /* 0x000ea80000300800 */
[----:B------:R-:W2:Y:S04]  /*ede0*/  LDL.LU R11, [R1+0x25c] ;  /* 0x00025c00010b7983 */ /* 0x000ea80000300800 */
[----:B---3--:R-:W-:Y:S04]  /*edf0*/  STL.64 [R1+0x2dc8], R26 ;  /* 0x002dc81a01007387 */ /* 0x008fe80000100a00 */
[----:B------:R0:W-:Y:S04]  /*ee00*/  STL.64 [R1+0x2dc0], R24 ;  /* 0x002dc01801007387 */ /* 0x0001e80000100a00 */
[----:B0-----:R-:W3:Y:S01]  /*ee10*/  LDL.LU.64 R24, [R1+0x10] ;  /* 0x0000100001187983 */ /* 0x001ee20000300a00 */
[----:B------:R-:W-:Y:S01]  /*ee20*/  IMAD.MOV.U32 R28, RZ, RZ, R4 ;  /* 0x000000ffff1c7224 */ /* 0x000fe200078e0004 */
[----:B------:R-:W-:Y:S01]  /*ee30*/  MOV R29, R5 ;  /* 0x00000005001d7202 */ /* 0x000fe20000000f00 */
[----:B----4-:R-:W-:Y:S01]  /*ee40*/  IMAD.MOV.U32 R2, RZ, RZ, R13 ;  /* 0x000000ffff027224 */ /* 0x010fe200078e000d */
[----:B------:R-:W-:Y:S01]  /*ee50*/  MOV R3, R12 ;  /* 0x0000000c00037202 */ /* 0x000fe20000000f00 */
[C---:B--2---:R-:W-:Y:S01]  /*ee60*/  HMMA.16816.F32 R8, R20.reuse, R12, R8 ;  /* 0x0000000c1408723c */ /* 0x044fe20000001808 */
[----:B---3--:R0:W-:Y:S04]  /*ee70*/  STL.64 [R1+0x2de0], R24 ;  /* 0x002de01801007387 */ /* 0x0081e80000100a00 */
        /* <DEDUP_REMOVED lines=8> */
[----:B------:R-:W3:Y:S04]  /*ef00*/  LDL.LU.64 R16, [R1] ;  /* 0x0000000001107983 */ /* 0x000ee80000300a00 */
[----:B------:R-:W-:Y:S04]  /*ef10*/  STL [R1+0x2d14], R29 ;  /* 0x002d141d01007387 */ /* 0x000fe80000100800 */
[----:B------:R-:W-:Y:S04]  /*ef20*/  STL [R1+0x2d10], R28 ;  /* 0x002d101c01007387 */ /* 0x000fe80000100800 */
[----:B------:R-:W-:Y:S04]  /*ef30*/  STL.64 [R1+0x250], R8 ;  /* 0x0002500801007387 */ /* 0x000fe80000100a00 */
[----:B------:R0:W-:Y:S04]  /*ef40*/  STL.64 [R1+0x258], R10 ;  /* 0x0002580a01007387 */ /* 0x0001e80000100a00 */
[----:B0-----:R-:W4:Y:S04]  /*ef50*/  LDL.LU.64 R10, [R1+0x2e18] ;  /* 0x002e1800010a7983 */ /* 0x001f280000300a00 */
[----:B------:R-:W4:Y:S04]  /*ef60*/  LDL.LU.64 R8, [R1+0x2e10] ;  /* 0x002e100001087983 */ /* 0x000f280000300a00 */
[----:B------:R-:W4:Y:S04]  /*ef70*/  LDL.LU.64 R12, [R1+0x2e08] ;  /* 0x002e0800010c7983 */ /* 0x000f280000300a00 */
[----:B------:R-:W-:Y:S04]  /*ef80*/  STL [R1+0x2d1c], R2 ;  /* 0x002d1c0201007387 */ /* 0x000fe80000100800 */
[----:B------:R-:W-:Y:S01]  /*ef90*/  STL [R1+0x2d18], R3 ;  /* 0x002d180301007387 */ /* 0x000fe20000100800 */
[----:B----4-:R-:W-:Y:S01]  /*efa0*/  HMMA.16816.F32 R8, R20, R12, R8 ;  /* 0x0000000c1408723c */ /* 0x010fe20000001808 */
[----:B------:R-:W-:-:S02]  /*efb0*/  MOV R29, R12 ;  /* 0x0000000c001d7202 */ /* 0x000fc40000000f00 */
[----:B------:R-:W-:Y:S11]  /*efc0*/  MOV R28, R13 ;  /* 0x0000000d001c7202 */ /* 0x000ff60000000f00 */
[----:B------:R-:W-:Y:S09]  /*efd0*/  @!UPT UIADD3 URZ, URZ, URZ, URZ ;  /* 0x0000003f3f3ff290 */ /* 0x000ff2000fffe03f */
[----:B------:R-:W-:Y:S04]  /*efe0*/  STL.64 [R1+0x240], R8 ;  /* 0x0002400801007387 */ /* 0x000fe80000100a00 */
[----:B------:R0:W-:Y:S04]  /*eff0*/  STL.64 [R1+0x248], R10 ;  /* 0x0002480a01007387 */ /* 0x0001e80000100a00 */
[----:B0-----:R-:W4:Y:S04]  /*f000*/  LDL.LU.64 R10, [R1+0x2e00] ;  /* 0x002e0000010a7983 */ /* 0x001f280000300a00 */
[----:B------:R-:W4:Y:S04]  /*f010*/  LDL.LU.64 R8, [R1+0x2df8] ;  /* 0x002df80001087983 */ /* 0x000f280000300a00 */
[----:B------:R-:W4:Y:S04]  /*f020*/  LDL.LU.64 R12, [R1+0x2df0] ;  /* 0x002df000010c7983 */ /* 0x000f280000300a00 */
[----:B------:R-:W-:Y:S04]  /*f030*/  STL [R1+0x2d24], R28 ;  /* 0x002d241c01007387 */ /* 0x000fe80000100800 */
[----:B------:R-:W-:Y:S01]  /*f040*/  STL [R1+0x2d20], R29 ;  /* 0x002d201d01007387 */ /* 0x000fe20000100800 */
[----:B----4-:R-:W-:Y:S11]  /*f050*/  HMMA.16816.F32 R8, R20, R12, R8 ;  /* 0x0000000c1408723c */ /* 0x010ff60000001808 */
[----:B------:R-:W-:Y:S11]  /*f060*/  @!UPT UIADD3 URZ, URZ, URZ, URZ ;  /* 0x0000003f3f3ff290 */ /* 0x000ff6000fffe03f */
[----:B------:R-:W-:Y:S01]  /*f070*/  @!UPT UIADD3 URZ, URZ, URZ, URZ ;  /* 0x0000003f3f3ff290 */ /* 0x000fe2000fffe03f */
[----:B------:R0:W-:Y:S04]  /*f080*/  STL.64 [R1+0x230], R8 ;  /* 0x0002300801007387 */ /* 0x0001e80000100a00 */
[----:B------:R-:W-:Y:S04]  /*f090*/  STL.64 [R1+0x238], R10 ;  /* 0x0002380a01007387 */ /* 0x000fe80000100a00 */
[----:B0-----:R-:W2:Y:S01]  /*f0a0*/  LDL.LU.64 R8, [R1+0x2de8] ;  /* 0x002de80001087983 */ /* 0x001ea20000300a00 */
[----:B------:R-:W-:Y:S01]  /*f0b0*/  IMAD.MOV.U32 R2, RZ, RZ, R12 ;  /* 0x000000ffff027224 */ /* 0x000fe200078e000c */
[----:B------:R-:W-:-:S02]  /*f0c0*/  MOV R3, R13 ;  /* 0x0000000d00037202 */ /* 0x000fc40000000f00 */
[----:B------:R-:W4:Y:S04]  /*f0d0*/  LDL.LU R12, [R1+0x1e0] ;  /* 0x0001e000010c7983 */ /* 0x000f280000300800 */
[----:B------:R-:W4:Y:S04]  /*f0e0*/  LDL.LU R13, [R1+0x1e4] ;  /* 0x0001e400010d7983 */ /* 0x000f280000300800 */
[----:B------:R-:W4:Y:S04]  /*f0f0*/  LDL.LU R14, [R1+0x1e8] ;  /* 0x0001e800010e7983 */ /* 0x000f280000300800 */
[----:B------:R-:W4:Y:S04]  /*f100*/  LDL.LU R15, [R1+0x1ec] ;  /* 0x0001ec00010f7983 */ /* 0x000f280000300800 */
[----:B------:R-:W-:Y:S04]  /*f110*/  STL [R1+0x2d2c], R3 ;  /* 0x002d2c0301007387 */ /* 0x000fe80000100800 */
[----:B------:R-:W-:Y:S01]  /*f120*/  STL [R1+0x2d28], R2 ;  /* 0x002d280201007387 */ /* 0x000fe20000100800 */
[C---:B--2---:R-:W-:Y:S01]  /*f130*/  HMMA.16816.F32 R24, R20.reuse, R8, R24 ;  /* 0x000000081418723c */ /* 0x044fe20000001818 */
[----:B------:R-:W-:Y:S01]  /*f140*/  MOV R28, R8 ;  /* 0x00000008001c7202 */ /* 0x000fe20000000f00 */
[----:B------:R-:W-:Y:S11]  /*f150*/  IMAD.MOV.U32 R29, RZ, RZ, R9 ;  /* 0x000000ffff1d7224 */ /* 0x000ff600078e0009 */
[----:B------:R-:W-:Y:S10]  /*f160*/  @!UPT UIADD3 URZ, URZ, URZ, URZ ;  /* 0x0000003f3f3ff290 */ /* 0x000ff4000fffe03f */
[----:B------:R0:W-:Y:S04]  /*f170*/  STL.64 [R1+0x220], R24 ;  /* 0x0002201801007387 */ /* 0x0001e80000100a00 */
[----:B------:R1:W-:Y:S04]  /*f180*/  STL.64 [R1+0x228], R26 ;  /* 0x0002281a01007387 */ /* 0x0003e80000100a00 */
[----:B0-----:R-:W2:Y:S04]  /*f190*/  LDL.LU.64 R24, [R1+0x2de0] ;  /* 0x002de00001187983 */ /* 0x001ea80000300a00 */
[----:B------:R-:W2:Y:S04]  /*f1a0*/  LDL.LU.64 R10, [R1+0x2dd8] ;  /* 0x002dd800010a7983 */ /* 0x000ea80000300a00 */
[----:B------:R-:W2:Y:S01]  /*f1b0*/  LDL.LU.64 R8, [R1+0x2dd0] ;  /* 0x002dd00001087983 */ /* 0x000ea20000300a00 */
[C---:B---3--:R-:W-:Y:S03]  /*f1c0*/  HMMA.16816.F32 R4, R20.reuse, R16, R4 ;  /* 0x000000101404723c */ /* 0x048fe60000001804 */
[----:B------:R-:W-:Y:S04]  /*f1d0*/  STL [R1+0x2d34], R29 ;  /* 0x002d341d01007387 */ /* 0x000fe80000100800 */
[----:B------:R-:W-:Y:S04]  /*f1e0*/  STL [R1+0x2d30], R28 ;  /* 0x002d301c01007387 */ /* 0x000fe80000100800 */
[----:B-1----:R-:W3:Y:S01]  /*f1f0*/  LDL.LU.64 R26, [R1+0x2dc8] ;  /* 0x002dc800011a7983 */ /* 0x002ee20000300a00 */
[----:B--2---:R-:W-:Y:S01]  /*f200*/  HMMA.16816.F32 R8, R20, R24, R8 ;  /* 0x000000181408723c */ /* 0x004fe20000001808 */
[----:B------:R-:W-:-:S02]  /*f210*/  MOV R3, R24 ;  /* 0x0000001800037202 */ /* 0x000fc40000000f00 */
[----:B------:R-:W-:Y:S02]  /*f220*/  MOV R2, R25 ;  /* 0x0000001900027202 */ /* 0x000fe40000000f00 */
[----:B------:R-:W3:Y:S11]  /*f230*/  LDL.LU.64 R24, [R1+0x2dc0] ;  /* 0x002dc00001187983 */ /* 0x000ef60000300a00 */
[----:B------:R-:W-:Y:S07]  /*f240*/  @!UPT UIADD3 URZ, URZ, URZ, URZ ;  /* 0x0000003f3f3ff290 */ /* 0x000fee000fffe03f */
[----:B------:R-:W-:Y:S04]  /*f250*/  STL.64 [R1+0x210], R8 ;  /* 0x0002100801007387 */ /* 0x000fe80000100a00 */
[----:B------:R0:W-:Y:S04]  /*f260*/  STL [R1+0x218], R10 ;  /* 0x0002180a01007387 */ /* 0x0001e80000100800 */
[----:B0-----:R-:W2:Y:S04]  /*f270*/  LDL.LU R10, [R1+0x2db8] ;  /* 0x002db800010a7983 */ /* 0x001ea80000300800 */
[----:B------:R-:W5:Y:S04]  /*f280*/  LDL.LU.64 R8, [R1+0x2db0] ;  /* 0x002db00001087983 */ /* 0x000f680000300a00 */
[----:B------:R-:W-:Y:S04]  /*f290*/  STL.64 [R1+0x200], R4 ;  /* 0x0002000401007387 */ /* 0x000fe80000100a00 */
[----:B------:R0:W-:Y:S04]  /*f2a0*/  STL.64 [R1+0x208], R6 ;  /* 0x0002080601007387 */ /* 0x0001e80000100a00 */
[----:B0-----:R-:W2:Y:S04]  /*f2b0*/  LDL.LU.64 R6, [R1+0x2da8] ;  /* 0x002da80001067983 */ /* 0x001ea80000300a00 */
[----:B------:R-:W3:Y:S01]  /*f2c0*/  LDL.LU.64 R4, [R1+0x2da0] ;  /* 0x002da00001047983 */ /* 0x000ee20000300a00 */
[----:B------:R-:W-:Y:S01]  /*f2d0*/  IMAD.MOV.U32 R29, RZ, RZ, R16 ;  /* 0x000000ffff1d7224 */ /* 0x000fe200078e0010 */
[----:B------:R-:W-:-:S02]  /*f2e0*/  MOV R28, R17 ;  /* 0x00000011001c7202 */ /* 0x000fc40000000f00 */
[----:B---3--:R-:W-:Y:S01]  /*f2f0*/  HMMA.16816.F32 R16, R20, R4, R24 ;  /* 0x000000041410723c */ /* 0x008fe20000001818 */
[----:B------:R-:W3:Y:S11]  /*f300*/  LDL.LU R24, [R1+0x1c0] ;  /* 0x0001c00001187983 */ /* 0x000ef60000300800 */
[----:B------:R-:W-:Y:S11]  /*f310*/  @!UPT UIADD3 URZ, URZ, URZ, URZ ;  /* 0x0000003f3f3ff290 */ /* 0x000ff6000fffe03f */
[----:B------:R0:W-:Y:S04]  /*f320*/  STL.64 [R1+0x1f0], R16 ;  /* 0x0001f01001007387 */ /* 0x0001e80000100a00 */
[----:B------:R1:W-:Y:S04]  /*f330*/  STL.64 [R1+0x1f8], R18 ;  /* 0x0001f81201007387 */ /* 0x0003e80000100a00 */
[----:B------:R-:W3:Y:S04]  /*f340*/  LDL.LU R25, [R1+0x1c4] ;  /* 0x0001c40001197983 */ /* 0x000ee80000300800 */
[----:B------:R-:W3:Y:S04]  /*f350*/  LDL.LU R26, [R1+0x1c8] ;  /* 0x0001c800011a7983 */ /* 0x000ee80000300800 */
[----:B------:R-:W3:Y:S04]  /*f360*/  LDL.LU R27, [R1+0x1cc] ;  /* 0x0001cc00011b7983 */ /* 0x000ee80000300800 */
[----:B0-----:R-:W3:Y:S04]  /*f370*/  LDL.LU R16, [R1+0x1d0] ;  /* 0x0001d00001107983 */ /* 0x001ee80000300800 */
[----:B------:R-:W3:Y:S04]  /*f380*/  LDL.LU R17, [R1+0x1d4] ;  /* 0x0001d40001117983 */ /* 0x000ee80000300800 */
[----:B-1----:R-:W3:Y:S04]  /*f390*/  LDL.LU R18, [R1+0x1d8] ;  /* 0x0001d80001127983 */ /* 0x002ee80000300800 */
[----:B------:R-:W3:Y:S04]  /*f3a0*/  LDL.LU R19, [R1+0x1dc] ;  /* 0x0001dc0001137983 */ /* 0x000ee80000300800 */
[----:B--2---:R-:W-:Y:S04]  /*f3b0*/  STL.64 [R1+0x2c48], R6 ;  /* 0x002c480601007387 */ /* 0x004fe80000100a00 */
[----:B------:R5:W-:Y:S02]  /*f3c0*/  STL.64 [R1+0x2c40], R4 ;  /* 0x002c400401007387 */ /* 0x000be40000100a00 */
[----:B-----5:R-:W-:-:S02]  /*f3d0*/  MOV R4, R9 ;  /* 0x0000000900047202 */ /* 0x020fc40000000f00 */
[----:B------:R-:W4:Y:S04]  /*f3e0*/  LDL.LU R9, [R1+0x2d9c] ;  /* 0x002d9c0001097983 */ /* 0x000f280000300800 */
[----:B------:R-:W2:Y:S04]  /*f3f0*/  LDL.LU R5, [R1+0x84] ;  /* 0x0000840001057983 */ /* 0x000ea80000300800 */
[----:B--2---:R0:W-:Y:S04]  /*f400*/  STL.64 [R1+0x2d38], R4 ;  /* 0x002d380401007387 */ /* 0x0041e80000100a00 */
[----:B0-----:R-:W2:Y:S01]  /*f410*/  LDL.LU R4, [R1+0xa0] ;  /* 0x0000a00001047983 */ /* 0x001ea20000300800 */
[----:B------:R-:W-:-:S03]  /*f420*/  IMAD.MOV.U32 R5, RZ, RZ, R10 ;  /* 0x000000ffff057224 */ /* 0x000fc600078e000a */
[----:B------:R-:W5:Y:S01]  /*f430*/  LDL.LU R10, [R1+0x2d98] ;  /* 0x002d9800010a7983 */ /* 0x000f620000300800 */
[C---:B----4-:R-:W-:Y:S03]  /*f440*/  HMMA.16816.F32 R12, R20.reuse, R8, R12 ;  /* 0x00000008140c723c */ /* 0x050fe6000000180c */
[----:B--2---:R0:W-:Y:S04]  /*f450*/  STL.64 [R1+0x2d50], R4 ;  /* 0x002d500401007387 */ /* 0x0041e80000100a00 */
[----:B0-----:R-:W2:Y:S01]  /*f460*/  LDL.LU R4, [R1+0xb0] ;  /* 0x0000b00001047983 */ /* 0x001ea20000300800 */
[----:B------:R-:W-:Y:S11]  /*f470*/  MOV R5, R0 ;  /* 0x0000000000057202 */ /* 0x000ff60000000f00 */
[----:B------:R-:W-:Y:S05]  /*f480*/  @!UPT UIADD3 URZ, URZ, URZ, URZ ;  /* 0x0000003f3f3ff290 */ /* 0x000fea000fffe03f */
[----:B------:R-:W-:Y:S01]  /*f490*/  MOV R0, R15 ;  /* 0x0000000f00007202 */ /* 0x000fe20000000f00 */
[----:B------:R-:W-:Y:S04]  /*f4a0*/  STL.64 [R1+0x1e0], R12 ;  /* 0x0001e00c01007387 */ /* 0x000fe80000100a00 */
[----:B------:R0:W-:Y:S04]  /*f4b0*/  STL [R1+0x1e8], R14 ;  /* 0x0001e80e01007387 */ /* 0x0001e80000100800 */
[----:B0-----:R-:W4:Y:S04]  /*f4c0*/  LDL.LU.64 R14, [R1+0x2d90] ;  /* 0x002d9000010e7983 */ /* 0x001f280000300a00 */
[----:B------:R-:W3:Y:S04]  /*f4d0*/  LDL.LU.64 R12, [R1+0x2d88] ;  /* 0x002d8800010c7983 */ /* 0x000ee80000300a00 */
[----:B-----5:R-:W-:Y:S04]  /*f4e0*/  STL.64 [R1+0x2c38], R10 ;  /* 0x002c380a01007387 */ /* 0x020fe80000100a00 */
[----:B------:R0:W-:Y:S04]  /*f4f0*/  STL.64 [R1+0x2c30], R8 ;  /* 0x002c300801007387 */ /* 0x0001e80000100a00 */
[----:B0-----:R-:W5:Y:S04]  /*f500*/  LDL.LU R8, [R1+0x180] ;  /* 0x0001800001087983 */ /* 0x001f680000300800 */
[----:B------:R-:W5:Y:S04]  /*f510*/  LDL.LU R9, [R1+0x184] ;  /* 0x0001840001097983 */ /* 0x000f680000300800 */
[----:B------:R-:W2:Y:S04]  /*f520*/  LDL.LU R10, [R1+0x188] ;  /* 0x00018800010a7983 */ /* 0x000ea80000300800 */
[----:B------:R-:W2:Y:S04]  /*f530*/  LDL.LU R11, [R1+0x18c] ;  /* 0x00018c00010b7983 */ /* 0x000ea80000300800 */
[----:B--2---:R-:W-:Y:S04]  /*f540*/  STL.64 [R1+0x2d48], R10 ;  /* 0x002d480a01007387 */ /* 0x004fe80000100a00 */
[----:B-----5:R0:W-:Y:S04]  /*f550*/  STL.64 [R1+0x2d40], R8 ;  /* 0x002d400801007387 */ /* 0x0201e80000100a00 */
[----:B0-----:R-:W2:Y:S04]  /*f560*/  LDL.LU R8, [R1+0x1a0] ;  /* 0x0001a00001087983 */ /* 0x001ea80000300800 */
[----:B------:R-:W2:Y:S04]  /*f570*/  LDL.LU R9, [R1+0x1a4] ;  /* 0x0001a40001097983 */ /* 0x000ea80000300800 */
[----:B------:R-:W5:Y:S04]  /*f580*/  LDL.LU R10, [R1+0x1a8] ;  /* 0x0001a800010a7983 */ /* 0x000f680000300800 */
[----:B------:R-:W5:Y:S01]  /*f590*/  LDL.LU R11, [R1+0x1ac] ;  /* 0x0001ac00010b7983 */ /* 0x000f620000300800 */
[C---:B---3--:R-:W-:Y:S03]  /*f5a0*/  HMMA.16816.F32 R16, R20.reuse, R12, R16 ;  /* 0x0000000c1410723c */ /* 0x048fe60000001810 */
[----:B-----5:R-:W-:Y:S04]  /*f5b0*/  STL.64 [R1+0x2d60], R10 ;  /* 0x002d600a01007387 */ /* 0x020fe80000100a00 */
[----:B--2---:R0:W-:Y:S04]  /*f5c0*/  STL.64 [R1+0x2d58], R8 ;  /* 0x002d580801007387 */ /* 0x0041e80000100a00 */
[----:B0-----:R-:W2:Y:S04]  /*f5d0*/  LDL.LU R8, [R1+0x1b0] ;  /* 0x0001b00001087983 */ /* 0x001ea80000300800 */
[----:B------:R-:W2:Y:S04]  /*f5e0*/  LDL.LU R9, [R1+0x1b4] ;  /* 0x0001b40001097983 */ /* 0x000ea80000300800 */
[----:B------:R-:W2:Y:S04]  /*f5f0*/  LDL.LU R10, [R1+0x1b8] ;  /* 0x0001b800010a7983 */ /* 0x000ea80000300800 */
[----:B------:R-:W2:Y:S04]  /*f600*/  LDL.LU R11, [R1+0x1bc] ;  /* 0x0001bc00010b7983 */ /* 0x000ea80000300800 */
[----:B------:R-:W-:Y:S04]  /*f610*/  STL.64 [R1+0x1d0], R16 ;  /* 0x0001d01001007387 */ /* 0x000fe80000100a00 */
[----:B------:R0:W-:Y:S04]  /*f620*/  STL.64 [R1+0x1d8], R18 ;  /* 0x0001d81201007387 */ /* 0x0001e80000100a00 */
[----:B0-----:R-:W3:Y:S04]  /*f630*/  LDL.LU.64 R18, [R1+0x2d80] ;  /* 0x002d800001127983 */ /* 0x001ee80000300a00 */
[----:B------:R-:W5:Y:S02]  /*f640*/  LDL.LU.64 R16, [R1+0x2d78] ;  /* 0x002d780001107983 */ /* 0x000f640000300a00 */
[----:B-----5:R-:W-:Y:S02]  /*f650*/  HMMA.16816.F32 R20, R20, R16, R24 ;  /* 0x000000101414723c */ /* 0x020fe40000001818 */
[----:B------:R-:W2:Y:S04]  /*f660*/  LDL.LU.64 R26, [R1+0x2d70] ;  /* 0x002d7000011a7983 */ /* 0x000ea80000300a00 */
[----:B------:R-:W2:Y:S11]  /*f670*/  LDL.LU.64 R24, [R1+0x2d68] ;  /* 0x002d680001187983 */ /* 0x000eb60000300a00 */
[----:B------:R-:W-:Y:S06]  /*f680*/  @!UPT UIADD3 URZ, URZ, URZ, URZ ;  /* 0x0000003f3f3ff290 */ /* 0x000fec000fffe03f */
[----:B------:R-:W-:Y:S04]  /*f690*/  STL.64 [R1+0x1c0], R20 ;  /* 0x0001c01401007387 */ /* 0x000fe80000100a00 */
[----:B------:R-:W-:Y:S04]  /*f6a0*/  STL.64 [R1+0x1c8], R22 ;  /* 0x0001c81601007387 */ /* 0x000fe80000100a00 */
[----:B---3--:R-:W-:Y:S04]  /*f6b0*/  STL.64 [R1+0x2c18], R18 ;  /* 0x002c181201007387 */ /* 0x008fe80000100a00 */
[----:B------:R0:W-:Y:S04]  /*f6c0*/  STL.64 [R1+0x2c10], R16 ;  /* 0x002c101001007387 */ /* 0x0001e80000100a00 */
[----:B0-----:R-:W3:Y:S04]  /*f6d0*/  LDL.LU R16, [R1+0x190] ;  /* 0x0001900001107983 */ /* 0x001ee80000300800 */
[----:B------:R-:W3:Y:S04]  /*f6e0*/  LDL.LU R17, [R1+0x194] ;  /* 0x0001940001117983 */ /* 0x000ee80000300800 */
[----:B------:R-:W3:Y:S04]  /*f6f0*/  LDL.LU R18, [R1+0x198] ;  /* 0x0001980001127983 */ /* 0x000ee80000300800 */
[----:B------:R-:W3:Y:S01]  /*f700*/  LDL.LU R19, [R1+0x19c] ;  /* 0x00019c0001137983 */ /* 0x000ee20000300800 */
[C---:B--2---:R-:W-:Y:S03]  /*f710*/  HMMA.16816.F32 R4, R24.reuse, R4, R8 ;  /* 0x000000041804723c */ /* 0x044fe60000001808 */
[----:B------:R-:W2:Y:S04]  /*f720*/  LDL.LU.64 R10, [R1+0x2d60] ;  /* 0x002d6000010a7983 */ /* 0x000ea80000300a00 */
[----:B------:R-:W2:Y:S11]  /*f730*/  LDL.LU.64 R8, [R1+0x2d58] ;  /* 0x002d580001087983 */ /* 0x000eb60000300a00 */
[----:B------:R-:W-:Y:S05]  /*f740*/  @!UPT UIADD3 URZ, URZ, URZ, URZ ;  /* 0x0000003f3f3ff290 */ /* 0x000fea000fffe03f */
[----:B------:R0:W-:Y:S04]  /*f750*/  STL.64 [R1+0x1b0], R4 ;  /* 0x0001b00401007387 */ /* 0x0001e80000100a00 */
[----:B------:R2:W-:Y:S04]  /*f760*/  STL.64 [R1+0x1b8], R6 ;  /* 0x0001b80601007387 */ /* 0x0005e80000100a00 */
[----:B0-----:R-:W2:Y:S02]  /*f770*/  LDL.LU.64 R4, [R1+0x2d50] ;  /* 0x002d500001047983 */ /* 0x001ea40000300a00 */
[----:B--2---:R-:W-:Y:S02]  /*f780*/  HMMA.16816.F32 R4, R24, R4, R8 ;  /* 0x000000041804723c */ /* 0x004fe40000001808 */
[----:B------:R-:W2:Y:S04]  /*f790*/  LDL.LU.64 R10, [R1+0x2d48] ;  /* 0x002d4800010a7983 */ /* 0x000ea80000300a00 */
[----:B------:R-:W2:Y:S11]  /*f7a0*/  LDL.LU.64 R8, [R1+0x2d40] ;  /* 0x002d400001087983 */ /* 0x000eb60000300a00 */
[----:B------:R-:W-:Y:S06]  /*f7b0*/  @!UPT UIADD3 URZ, URZ, URZ, URZ ;  /* 0x0000003f3f3ff290 */ /* 0x000fec000fffe03f */
[----:B------:R0:W-:Y:S04]  /*f7c0*/  STL.64 [R1+0x1a0], R4 ;  /* 0x0001a00401007387 */ /* 0x0001e80000100a00 */
[----:B0-----:R-:W2:Y:S01]  /*f7d0*/  LDL.LU.64 R4, [R1+0x2d38] ;  /* 0x002d380001047983 */ /* 0x001ea20000300a00 */
[----:B----4-:R-:W-:Y:S01]  /*f7e0*/  IMAD.MOV.U32 R20, RZ, RZ, R15 ;  /* 0x000000ffff147224 */ /* 0x010fe200078e000f */
[----:B------:R-:W-:Y:S01]  /*f7f0*/  MOV R21, R14 ;  /* 0x0000000e00157202 */ /* 0x000fe20000000f00 */
[----:B------:R-:W-:Y:S01]  /*f800*/  IMAD.MOV.U32 R15, RZ, RZ, R7 ;  /* 0x000000ffff0f7224 */ /* 0x000fe200078e0007 */
[----:B------:R-:W-:-:S05]  /*f810*/  MOV R14, R6 ;  /* 0x00000006000e7202 */ /* 0x000fca0000000f00 */
[C---:B---3--:R-:W-:Y:S01]  /*f820*/  HMMA.16816.F32 R16, R24.reuse, R20, R16 ;  /* 0x000000141810723c */ /* 0x048fe20000001810 */
[----:B------:R-:W-:Y:S04]  /*f830*/  STL [R1+0x2aec], R15 ;  /* 0x002aec0f01007387 */ /* 0x000fe80000100800 */
[----:B------:R-:W-:Y:S11]  /*f840*/  STL [R1+0x2ae8], R14 ;  /* 0x002ae80e01007387 */ /* 0x000ff60000100800 */
[----:B------:R-:W-:Y:S07]  /*f850*/  @!UPT UIADD3 URZ, URZ, URZ, URZ ;  /* 0x0000003f3f3ff290 */ /* 0x000fee000fffe03f */
[----:B------:R-:W-:Y:S04]  /*f860*/  STL.64 [R1+0x190], R16 ;  /* 0x0001901001007387 */ /* 0x000fe80000100a00 */
[----:B------:R-:W-:Y:S01]  /*f870*/  STL.64 [R1+0x198], R18 ;  /* 0x0001981201007387 */ /* 0x000fe20000100a00 */
[----:B--2---:R-:W-:Y:S11]  /*f880*/  HMMA.16816.F32 R4, R24, R4, R8 ;  /* 0x000000041804723c */ /* 0x004ff60000001808 */
[----:B------:R-:W-:Y:S11]  /*f890*/  @!UPT UIADD3 URZ, URZ, URZ, URZ ;  /* 0x0000003f3f3ff290 */ /* 0x000ff6000fffe03f */
[----:B------:R-:W-:Y:S01]  /*f8a0*/  @!UPT UIADD3 URZ, URZ, URZ, URZ ;  /* 0x0000003f3f3ff290 */ /* 0x000fe2000fffe03f */
[----:B------:R0:W-:Y:S04]  /*f8b0*/  STL.64 [R1+0x180], R4 ;  /* 0x0001800401007387 */ /* 0x0001e80000100a00 */
[----:B------:R-:W2:Y:S04]  /*f8c0*/  LDL.LU R8, [R1+0xf0] ;  /* 0x0000f00001087983 */ /* 0x000ea80000300800 */
[----:B------:R-:W2:Y:S04]  /*f8d0*/  LDL.LU R9, [R1+0xf4] ;  /* 0x0000f40001097983 */ /* 0x000ea80000300800 */
[----:B------:R-:W3:Y:S04]  /*f8e0*/  LDL.LU R10, [R1+0xf8] ;  /* 0x0000f800010a7983 */ /* 0x000ee80000300800 */
[----:B------:R-:W3:Y:S01]  /*f8f0*/  LDL.LU R11, [R1+0xfc] ;  /* 0x0000fc00010b7983 */ /* 0x000ee20000300800 */
[----:B0-----:R-:W-:Y:S01]  /*f900*/  IMAD.MOV.U32 R4, RZ, RZ, R29 ;  /* 0x000000ffff047224 */ /* 0x001fe200078e001d */
[----:B------:R-:W-:-:S02]  /*f910*/  MOV R5, R28 ;  /* 0x0000001c00057202 */ /* 0x000fc40000000f00 */
[----:B---3--:R-:W-:Y:S04]  /*f920*/  STL.64 [R1+0x2c58], R10 ;  /* 0x002c580a01007387 */ /* 0x008fe80000100a00 */
[----:B--2---:R0:W-:Y:S04]  /*f930*/  STL.64 [R1+0x2c50], R8 ;  /* 0x002c500801007387 */ /* 0x0041e80000100a00 */
[----:B------:R-:W2:Y:S04]  /*f940*/  LDL.LU R29, [R1+0x2d34] ;  /* 0x002d3400011d7983 */ /* 0x000ea80000300800 */
[----:B------:R-:W3:Y:S04]  /*f950*/  LDL.LU R28, [R1+0x2d30] ;  /* 0x002d3000011c7983 */ /* 0x000ee80000300800 */
[----:B------:R1:W-:Y:S04]  /*f960*/  STL.64 [R1+0x2c60], R4 ;  /* 0x002c600401007387 */ /* 0x0003e80000100a00 */
[----:B0-----:R-:W4:Y:S04]  /*f970*/  LDL.LU R8, [R1+0x100] ;  /* 0x0001000001087983 */ /* 0x001f280000300800 */
[----:B------:R-:W4:Y:S04]  /*f980*/  LDL.LU R9, [R1+0x104] ;  /* 0x0001040001097983 */ /* 0x000f280000300800 */
[----:B------:R-:W5:Y:S04]  /*f990*/  LDL.LU R10, [R1+0x108] ;  /* 0x00010800010a7983 */ /* 0x000f680000300800 */
[----:B------:R-:W5:Y:S01]  /*f9a0*/  LDL.LU R11, [R1+0x10c] ;  /* 0x00010c00010b7983 */ /* 0x000f620000300800 */
[----:B-1----:R-:W-:Y:S01]  /*f9b0*/  MOV R4, R3 ;  /* 0x0000000300047202 */ /* 0x002fe20000000f00 */
[----:B------:R-:W-:-:S02]  /*f9c0*/  IMAD.MOV.U32 R5, RZ, RZ, R2 ;  /* 0x000000ffff057224 */ /* 0x000fc400078e0002 */
[----:B-----5:R-:W-:Y:S04]  /*f9d0*/  STL.64 [R1+0x2c70], R10 ;  /* 0x002c700a01007387 */ /* 0x020fe80000100a00 */
[----:B----4-:R-:W-:Y:S04]  /*f9e0*/  STL.64 [R1+0x2c68], R8 ;  /* 0x002c680801007387 */ /* 0x010fe80000100a00 */
[----:B------:R-:W4:Y:S04]  /*f9f0*/  LDL.LU R3, [R1+0x2d2c] ;  /* 0x002d2c0001037983 */ /* 0x000f280000300800 */
[----:B------:R-:W5:Y:S04]  /*fa00*/  LDL.LU R2, [R1+0x2d28] ;  /* 0x002d280001027983 */ /* 0x000f680000300800 */
[----:B------:R3:W-:Y:S02]  /*fa10*/  STL.64 [R1+0x2c78], R4 ;  /* 0x002c780401007387 */ /* 0x0007e40000100a00 */
[----:B---3--:R-:W-:-:S02]  /*fa20*/  MOV R4, R28 ;  /* 0x0000001c00047202 */ /* 0x008fc40000000f00 */
[----:B------:R-:W3:Y:S01]  /*fa30*/  LDL.LU R28, [R1+0x2d24] ;  /* 0x002d2400011c7983 */ /* 0x000ee20000300800 */
[----:B--2---:R-:W-:-:S03]  /*fa40*/  MOV R5, R29 ;  /* 0x0000001d00057202 */ /* 0x004fc60000000f00 */
[----:B------:R-:W2:Y:S04]  /*fa50*/  LDL.LU R29, [R1+0x2d20] ;  /* 0x002d2000011d7983 */ /* 0x000ea80000300800 */
[----:B------:R-:W-:Y:S04]  /*fa60*/  STL.64 [R1+0x2c90], R4 ;  /* 0x002c900401007387 */ /* 0x000fe80000100a00 */
[----:B------:R-:W3:Y:S04]  /*fa70*/  LDL.LU R8, [R1+0x110] ;  /* 0x0001100001087983 */ /* 0x000ee80000300800 */
[----:B------:R-:W3:Y:S04]  /*fa80*/  LDL.LU R9, [R1+0x114] ;  /* 0x0001140001097983 */ /* 0x000ee80000300800 */
[----:B------:R-:W3:Y:S04]  /*fa90*/  LDL.LU R10, [R1+0x118] ;  /* 0x00011800010a7983 */ /* 0x000ee80000300800 */
[----:B------:R-:W3:Y:S01]  /*faa0*/  LDL.LU R11, [R1+0x11c] ;  /* 0x00011c00010b7983 */ /* 0x000ee20000300800 */
[----:B------:R-:W-:-:S02]  /*fab0*/  MOV R15, R6 ;  /* 0x00000006000f7202 */ /* 0x000fc40000000f00 */
[----:B------:R-:W-:Y:S02]  /*fac0*/  MOV R14, R7 ;  /* 0x00000007000e7202 */ /* 0x000fe40000000f00 */
[----:B----4-:R-:W-:Y:S01]  /*fad0*/  MOV R21, R3 ;  /* 0x0000000300157202 */ /* 0x010fe20000000f00 */
[----:B-----5:R-:W-:Y:S02]  /*fae0*/  IMAD.MOV.U32 R20, RZ, RZ, R2 ;  /* 0x000000ffff147224 */ /* 0x020fe400078e0002 */
[----:B------:R-:W4:Y:S04]  /*faf0*/  LDL.LU R2, [R1+0x2d1c] ;  /* 0x002d1c0001027983 */ /* 0x000f280000300800 */
[----:B------:R-:W5:Y:S04]  /*fb00*/  LDL.LU R3, [R1+0x2d18] ;  /* 0x002d180001037983 */ /* 0x000f680000300800 */
[----:B------:R2:W-:Y:S02]  /*fb10*/  STL.64 [R1+0x2c98], R20 ;  /* 0x002c981401007387 */ /* 0x0005e40000100a00 */
[----:B--2---:R-:W-:Y:S01]  /*fb20*/  MOV R20, R29 ;  /* 0x0000001d00147202 */ /* 0x004fe20000000f00 */
[----:B---3--:R-:W-:Y:S01]  /*fb30*/  IMAD.MOV.U32 R21, RZ, RZ, R28 ;  /* 0x000000ffff157224 */ /* 0x008fe200078e001c */
[----:B------:R-:W2:Y:S04]  /*fb40*/  LDL.LU R29, [R1+0x2d14] ;  /* 0x002d1400011d7983 */ /* 0x000ea80000300800 */
[----:B------:R-:W3:Y:S04]  /*fb50*/  LDL.LU R28, [R1+0x2d10] ;  /* 0x002d1000011c7983 */ /* 0x000ee80000300800 */
[----:B------:R4:W-:Y:S04]  /*fb60*/  STL.64 [R1+0x2cb0], R20 ;  /* 0x002cb01401007387 */ /* 0x0009e80000100a00 */
[----:B------:R-:W2:Y:S04]  /*fb70*/  LDL.LU R4, [R1+0x130] ;  /* 0x0001300001047983 */ /* 0x000ea80000300800 */
[----:B------:R-:W2:Y:S04]  /*fb80*/  LDL.LU R5, [R1+0x134] ;  /* 0x0001340001057983 */ /* 0x000ea80000300800 */
[----:B------:R-:W2:Y:S04]  /*fb90*/  LDL.LU R6, [R1+0x138] ;  /* 0x0001380001067983 */ /* 0x000ea80000300800 */
[----:B------:R-:W2:Y:S01]  /*fba0*/  LDL.LU R7, [R1+0x13c] ;  /* 0x00013c0001077983 */ /* 0x000ea20000300800 */
[----:B----4-:R-:W-:-:S02]  /*fbb0*/  MOV R21, R2 ;  /* 0x0000000200157202 */ /* 0x010fc40000000f00 */
[----:B-----5:R-:W-:Y:S02]  /*fbc0*/  MOV R20, R3 ;  /* 0x0000000300147202 */ /* 0x020fe40000000f00 */
[----:B------:R-:W4:Y:S04]  /*fbd0*/  LDL.LU R3, [R1+0x2d0c] ;  /* 0x002d0c0001037983 */ /* 0x000f280000300800 */
[----:B------:R-:W5:Y:S04]  /*fbe0*/  LDL.LU R2, [R1+0x2d08] ;  /* 0x002d080001027983 */ /* 0x000f680000300800 */
[----:B------:R3:W-:Y:S02]  /*fbf0*/  STL.64 [R1+0x2cc8], R20 ;  /* 0x002cc81401007387 */ /* 0x0007e40000100a00 */
[----:B---3--:R-:W-:Y:S01]  /*fc00*/  IMAD.MOV.U32 R20, RZ, RZ, R28 ;  /* 0x000000ffff147224 */ /* 0x008fe200078e001c */
[----:B--2---:R-:W-:Y:S01]  /*fc10*/  MOV R21, R29 ;  /* 0x0000001d00157202 */ /* 0x004fe20000000f00 */
[----:B------:R-:W2:Y:S04]  /*fc20*/  LDL.LU R28, [R1+0x2d04] ;  /* 0x002d0400011c7983 */ /* 0x000ea80000300800 */
[----:B------:R-:W3:Y:S04]  /*fc30*/  LDL.LU R29, [R1+0x2d00] ;  /* 0x002d0000011d7983 */ /* 0x000ee80000300800 */
[----:B------:R-:W-:Y:S04]  /*fc40*/  STL.64 [R1+0x2ce0], R20 ;  /* 0x002ce01401007387 */ /* 0x000fe80000100a00 */
[----:B------:R-:W-:Y:S04]  /*fc50*/  STL.64 [R1+0x2ca8], R6 ;  /* 0x002ca80601007387 */ /* 0x000fe80000100a00 */
[----:B------:R0:W-:Y:S04]  /*fc60*/  STL.64 [R1+0x2ca0], R4 ;  /* 0x002ca00401007387 */ /* 0x0001e80000100a00 */
[----:B0-----:R-:W2:Y:S04]  /*fc70*/  LDL.LU R4, [R1+0x140] ;  /* 0x0001400001047983 */ /* 0x001ea80000300800 */
[----:B------:R-:W2:Y:S04]  /*fc80*/  LDL.LU R5, [R1+0x144] ;  /* 0x0001440001057983 */ /* 0x000ea80000300800 */
[----:B------:R-:W2:Y:S04]  /*fc90*/  LDL.LU R6, [R1+0x148] ;  /* 0x0001480001067983 */ /* 0x000ea80000300800 */
[----:B------:R-:W2:Y:S01]  /*fca0*/  LDL.LU R7, [R1+0x14c] ;  /* 0x00014c0001077983 */ /* 0x000ea20000300800 */
[----:B----4-:R-:W-:Y:S01]  /*fcb0*/  IMAD.MOV.U32 R21, RZ, RZ, R3 ;  /* 0x000000ffff157224 */ /* 0x010fe200078e0003 */
[----:B-----5:R-:W-:-:S02]  /*fcc0*/  MOV R20, R2 ;  /* 0x0000000200147202 */ /* 0x020fc40000000f00 */
[----:B------:R-:W4:Y:S04]  /*fcd0*/  LDL.LU R2, [R1+0x2cfc] ;  /* 0x002cfc0001027983 */ /* 0x000f280000300800 */
[----:B------:R-:W5:Y:S04]  /*fce0*/  LDL.LU R3, [R1+0x2cf8] ;  /* 0x002cf80001037983 */ /* 0x000f680000300800 */
[----:B--2---:R-:W-:Y:S04]  /*fcf0*/  STL.64 [R1+0x2cc0], R6 ;  /* 0x002cc00601007387 */ /* 0x004fe80000100a00 */
[----:B------:R0:W-:Y:S04]  /*fd00*/  STL.64 [R1+0x2cb8], R4 ;  /* 0x002cb80401007387 */ /* 0x0001e80000100a00 */
[----:B0-----:R-:W2:Y:S04]  /*fd10*/  LDL.LU R4, [R1+0x150] ;  /* 0x0001500001047983 */ /* 0x001ea80000300800 */
[----:B------:R-:W2:Y:S04]  /*fd20*/  LDL.LU R5, [R1+0x154] ;  /* 0x0001540001057983 */ /* 0x000ea80000300800 */
[----:B------:R-:W2:Y:S04]  /*fd30*/  LDL.LU R6, [R1+0x158] ;  /* 0x0001580001067983 */ /* 0x000ea80000300800 */
[----:B------:R-:W2:Y:S04]  /*fd40*/  LDL.LU R7, [R1+0x15c] ;  /* 0x00015c0001077983 */ /* 0x000ea80000300800 */
        /* <DEDUP_REMOVED lines=12> */
[----:B------:R-:W-:Y:S04]  /*fe10*/  STL.64 [R1+0x2c88], R10 ;  /* 0x002c880a01007387 */ /* 0x000fe80000100a00 */
[----:B------:R0:W-:Y:S04]  /*fe20*/  STL.64 [R1+0x2c80], R8 ;  /* 0x002c800801007387 */ /* 0x0001e80000100a00 */
[----:B0-----:R-:W3:Y:S04]  /*fe30*/  LDL.LU R8, [R1+0x120] ;  /* 0x0001200001087983 */ /* 0x001ee80000300800 */
[----:B------:R-:W3:Y:S04]  /*fe40*/  LDL.LU R9, [R1+0x124] ;  /* 0x0001240001097983 */ /* 0x000ee80000300800 */
[----:B------:R-:W3:Y:S04]  /*fe50*/  LDL.LU R10, [R1+0x128] ;  /* 0x00012800010a7983 */ /* 0x000ee80000300800 */
[----:B------:R-:W3:Y:S04]  /*fe60*/  LDL.LU R11, [R1+0x12c] ;  /* 0x00012c00010b7983 */ /* 0x000ee80000300800 */
[----:B------:R-:W3:Y:S04]  /*fe70*/  LDL.LU R16, [R1+0xd0] ;  /* 0x0000d00001107983 */ /* 0x000ee80000300800 */
[----:B------:R-:W3:Y:S04]  /*fe80*/  LDL.LU R17, [R1+0xd4] ;  /* 0x0000d40001117983 */ /* 0x000ee80000300800 */
[----:B------:R-:W3:Y:S04]  /*fe90*/  LDL.LU R18, [R1+0xd8] ;  /* 0x0000d80001127983 */ /* 0x000ee80000300800 */
[----:B------:R-:W3:Y:S01]  /*fea0*/  LDL.LU R19, [R1+0xdc] ;  /* 0x0000dc0001137983 */ /* 0x000ee20000300800 */
[C---:B--2---:R-:W-:Y:S03]  /*feb0*/  HMMA.16816.F32 R20, R24.reuse, R20, R4 ;  /* 0x000000141814723c */ /* 0x044fe60000001804 */
[----:B---3--:R-:W-:Y:S04]  /*fec0*/  STL.64 [R1+0x2c28], R18 ;  /* 0x002c281201007387 */ /* 0x008fe80000100a00 */
[----:B------:R0:W-:Y:S04]  /*fed0*/  STL.64 [R1+0x2c20], R16 ;  /* 0x002c201001007387 */ /* 0x0001e80000100a00 */
[----:B0-----:R-:W2:Y:S04]  /*fee0*/  LDL.LU R16, [R1+0xe0] ;  /* 0x0000e00001107983 */ /* 0x001ea80000300800 */
[----:B------:R-:W2:Y:S04]  /*fef0*/  LDL.LU R17, [R1+0xe4] ;  /* 0x0000e40001117983 */ /* 0x000ea80000300800 */
[----:B------:R-:W2:Y:S04]  /*ff00*/  LDL.LU R18, [R1+0xe8] ;  /* 0x0000e80001127983 */ /* 0x000ea80000300800 */
[----:B------:R-:W2:Y:S04]  /*ff10*/  LDL.LU R19, [R1+0xec] ;  /* 0x0000ec0001137983 */ /* 0x000ea80000300800 */
[----:B------:R-:W-:Y:S04]  /*ff20*/  STL [R1+0x2af4], R14 ;  /* 0x002af40e01007387 */ /* 0x000fe80000100800 */
[----:B------:R-:W-:Y:S04]  /*ff30*/  STL [R1+0x2af0], R15 ;  /* 0x002af00f01007387 */ /* 0x000fe80000100800 */
[----:B------:R-:W3:Y:S04]  /*ff40*/  LDL.LU.64 R6, [R1+0x2cf0] ;  /* 0x002cf00001067983 */ /* 0x000ee80000300a00 */
[----:B------:R-:W3:Y:S04]  /*ff50*/  LDL.LU.64 R4, [R1+0x2ce8] ;  /* 0x002ce80001047983 */ /* 0x000ee80000300a00 */
[----:B------:R0:W-:Y:S04]  /*ff60*/  STL.64 [R1+0x170], R20 ;  /* 0x0001701401007387 */ /* 0x0001e80000100a00 */
[----:B------:R3:W-:Y:S04]  /*ff70*/  STL.64 [R1+0x178], R22 ;  /* 0x0001781601007387 */ /* 0x0007e80000100a00 */
[----:B0-----:R-:W3:Y:S02]  /*ff80*/  LDL.LU.64 R20, [R1+0x2ce0] ;  /* 0x002ce00001147983 */ /* 0x001ee40000300a00 */
[----:B---3--:R-:W-:Y:S02]  /*ff90*/  HMMA.16816.F32 R20, R24, R20, R4 ;  /* 0x000000141814723c */ /* 0x008fe40000001804 */
[----:B------:R-:W3:Y:S04]  /*ffa0*/  LDL.LU.64 R6, [R1+0x2cd8] ;  /* 0x002cd80001067983 */ /* 0x000ee80000300a00 */
[----:B------:R-:W3:Y:S11]  /*ffb0*/  LDL.LU.64 R4, [R1+0x2cd0] ;  /* 0x002cd00001047983 */ /* 0x000ef60000300a00 */
[----:B------:R-:W-:Y:S06]  /*ffc0*/  @!UPT UIADD3 URZ, URZ, URZ, URZ ;  /* 0x0000003f3f3ff290 */ /* 0x000fec000fffe03f */
[----:B------:R0:W-:Y:S04]  /*ffd0*/  STL.64 [R1+0x160], R20 ;  /* 0x0001601401007387 */ /* 0x0001e80000100a00 */
[----:B0-----:R-:W3:Y:S01]  /*ffe0*/  LDL.LU.64 R20, [R1+0x2cc8] ;  /* 0x002cc80001147983 */ /* 0x001ee20000300a00 */
[----:B------:R-:W-:Y:S02]  /*fff0*/  MOV R14, R22 ;  /* 0x00000016000e7202 */ /* 0x000fe40000000f00 */
[----:B------:R-:W-:-:S05]  /*10000*/  MOV R15, R23 ;  /* 0x00000017000f7202 */ /* 0x000fca0000000f00 */
[----:B------:R-:W-:Y:S04]  /*10010*/  STL [R1+0x2afc], R15 ;  /* 0x002afc0f01007387 */ /* 0x000fe80000100800 */
[----:B------:R-:W-:Y:S01]  /*10020*/  STL [R1+0x2af8], R14 ;  /* 0x002af80e01007387 */ /* 0x000fe20000100800 */
[C---:B---3--:R-:W-:Y:S03]  /*10030*/  HMMA.16816.F32 R20, R24.reuse, R20, R4 ;  /* 0x000000141814723c */ /* 0x048fe60000001804 */
[----:B------:R-:W3:Y:S04]  /*10040*/  LDL.LU.64 R6, [R1+0x2cc0] ;  /* 0x002cc00001067983 */ /* 0x000ee80000300a00 */
[----:B------:R-:W3:Y:S11]  /*10050*/  LDL.LU.64 R4, [R1+0x2cb8] ;  /* 0x002cb80001047983 */ /* 0x000ef60000300a00 */
[----:B------:R-:W-:Y:S05]  /*10060*/  @!UPT UIADD3 URZ, URZ, URZ, URZ ;  /* 0x0000003f3f3ff290 */ /* 0x000fea000fffe03f */
        /* <DEDUP_REMOVED lines=9> */
[----:B------:R-:W-:Y:S01]  /*10100*/  MOV R14, R23 ;  /* 0x00000017000e7202 */ /* 0x000fe20000000f00 */
[----:B------:R-:W-:-:S04]  /*10110*/  IMAD.MOV.U32 R15, RZ, RZ, R22 ;  /* 0x000000ffff0f7224 */ /* 0x000fc800078e0016 */
[----:B------:R-:W-:Y:S04]  /*10120*/  STL [R1+0x2b04], R14 ;  /* 0x002b040e01007387 */ /* 0x000fe80000100800 */
[----:B------:R-:W-:Y:S01]  /*10130*/  STL [R1+0x2b00], R15 ;  /* 0x002b000f01007387 */ /* 0x000fe20000100800 */
[C---:B---3--:R-:W-:Y:S03]  /*10140*/  HMMA.16816.F32 R20, R24.reuse, R20, R4 ;  /* 0x000000141814723c */ /* 0x048fe60000001804 */
[----:B------:R-:W3:Y:S11]  /*10150*/  LDL.LU.64 R4, [R1+0x2c90] ;  /* 0x002c900001047983 */ /* 0x000ef60000300a00 */
[----:B------:R-:W-:Y:S09]  /*10160*/  @!UPT UIADD3 URZ, URZ, URZ, URZ ;  /* 0x0000003f3f3ff290 */ /* 0x000ff2000fffe03f */
[----:B------:R0:W-:Y:S04]  /*10170*/  STL.64 [R1+0x130], R20 ;  /* 0x0001301401007387 */ /* 0x0001e80000100a00 */
[----:B------:R-:W-:Y:S04]  /*10180*/  STL.64 [R1+0x138], R22 ;  /* 0x0001381601007387 */ /* 0x000fe80000100a00 */
[----:B0-----:R-:W2:Y:S04]  /*10190*/  LDL.LU R20, [R1+0xc0] ;  /* 0x0000c00001147983 */ /* 0x001ea80000300800 */
[----:B------:R-:W2:Y:S01]  /*101a0*/  LDL.LU R21, [R1+0xc4] ;  /* 0x0000c40001157983 */ /* 0x000ea20000300800 */
[C---:B---3--:R-:W-:Y:S03]  /*101b0*/  HMMA.16816.F32 R4, R24.reuse, R4, R8 ;  /* 0x000000041804723c */ /* 0x048fe60000001808 */
[----:B------:R-:W3:Y:S04]  /*101c0*/  LDL.LU.64 R10, [R1+0x2c88] ;  /* 0x002c8800010a7983 */ /* 0x000ee80000300a00 */
[----:B------:R-:W3:Y:S11]  /*101d0*/  LDL.LU.64 R8, [R1+0x2c80] ;  /* 0x002c800001087983 */ /* 0x000ef60000300a00 */
[----:B------:R-:W-:Y:S05]  /*101e0*/  @!UPT UIADD3 URZ, URZ, URZ, URZ ;  /* 0x0000003f3f3ff290 */ /* 0x000fea000fffe03f */
[----:B------:R0:W-:Y:S04]  /*101f0*/  STL.64 [R1+0x120], R4 ;  /* 0x0001200401007387 */ /* 0x0001e80000100a00 */
[----:B------:R3:W-:Y:S04]  /*10200*/  STL.64 [R1+0x128], R6 ;  /* 0x0001280601007387 */ /* 0x0007e80000100a00 */
[----:B0-----:R-:W3:Y:S02]  /*10210*/  LDL.LU.64 R4, [R1+0x2c78] ;  /* 0x002c780001047983 */ /* 0x001ee40000300a00 */
[C---:B---3--:R-:W-:Y:S02]  /*10220*/  HMMA.16816.F32 R4, R24.reuse, R4, R8 ;  /* 0x000000041804723c */ /* 0x048fe40000001808 */
[----:B------:R-:W3:Y:S04]  /*10230*/  LDL.LU.64 R10, [R1+0x2c70] ;  /* 0x002c7000010a7983 */ /* 0x000ee80000300a00 */
[----:B------:R-:W3:Y:S11]  /*10240*/  LDL.LU.64 R8, [R1+0x2c68] ;  /* 0x002c680001087983 */ /* 0x000ef60000300a00 */
[----:B------:R-:W-:Y:S06]  /*10250*/  @!UPT UIADD3 URZ, URZ, URZ, URZ ;  /* 0x0000003f3f3ff290 */ /* 0x000fec000fffe03f */
[----:B------:R0:W-:Y:S04]  /*10260*/  STL.64 [R1+0x110], R4 ;  /* 0x0001100401007387 */ /* 0x0001e80000100a00 */
[----:B------:R3:W-:Y:S04]  /*10270*/  STL.64 [R1+0x118], R6 ;  /* 0x0001180601007387 */ /* 0x0007e80000100a00 */
[----:B0-----:R-:W3:Y:S02]  /*10280*/  LDL.LU.64 R4, [R1+0x2c60] ;  /* 0x002c600001047983 */ /* 0x001ee40000300a00 */
[C---:B---3--:R-:W-:Y:S02]  /*10290*/  HMMA.16816.F32 R4, R24.reuse, R4, R8 ;  /* 0x000000041804723c */ /* 0x048fe40000001808 */
[----:B------:R-:W3:Y:S04]  /*102a0*/  LDL.LU.64 R10, [R1+0x2c58] ;  /* 0x002c5800010a7983 */ /* 0x000ee80000300a00 */
[----:B------:R-:W3:Y:S11]  /*102b0*/  LDL.LU.64 R8, [R1+0x2c50] ;  /* 0x002c500001087983 */ /* 0x000ef60000300a00 */
[----:B------:R-:W-:Y:S06]  /*102c0*/  @!UPT UIADD3 URZ, URZ, URZ, URZ ;  /* 0x0000003f3f3ff290 */ /* 0x000fec000fffe03f */
[----:B------:R-:W-:Y:S04]  /*102d0*/  STL.64 [R1+0x100], R4 ;  /* 0x0001000401007387 */ /* 0x000fe80000100a00 */
[----:B------:R0:W-:Y:S04]  /*102e0*/  STL.64 [R1+0x108], R6 ;  /* 0x0001080601007387 */ /* 0x0001e80000100a00 */
[----:B0-----:R-:W2:Y:S04]  /*102f0*/  LDL.LU.64 R6, [R1+0x2c48] ;  /* 0x002c480001067983 */ /* 0x001ea80000300a00 */
[----:B------:R-:W3:Y:S02]  /*10300*/  LDL.LU.64 R4, [R1+0x2c40] ;  /* 0x002c400001047983 */ /* 0x000ee40000300a00 */
[C---:B---3--:R-:W-:Y:S11]  /*10310*/  HMMA.16816.F32 R8, R24.reuse, R4, R8 ;  /* 0x000000041808723c */ /* 0x048ff60000001808 */
[----:B------:R-:W-:Y:S11]  /*10320*/  @!UPT UIADD3 URZ, URZ, URZ, URZ ;  /* 0x0000003f3f3ff290 */ /* 0x000ff6000fffe03f */
[----:B------:R-:W-:Y:S01]  /*10330*/  @!UPT UIADD3 URZ, URZ, URZ, URZ ;  /* 0x0000003f3f3ff290 */ /* 0x000fe2000fffe03f */
[----:B------:R-:W-:Y:S04]  /*10340*/  STL.64 [R1+0xf0], R8 ;  /* 0x0000f00801007387 */ /* 0x000fe80000100a00 */
[----:B------:R0:W-:Y:S04]  /*10350*/  STL.64 [R1+0xf8], R10 ;  /* 0x0000f80a01007387 */ /* 0x0001e80000100a00 */
[----:B0-----:R-:W3:Y:S04]  /*10360*/  LDL.LU.64 R10, [R1+0x2c38] ;  /* 0x002c3800010a7983 */ /* 0x001ee80000300a00 */
[----:B------:R-:W2:Y:S02]  /*10370*/  LDL.LU.64 R8, [R1+0x2c30] ;  /* 0x002c300001087983 */ /* 0x000ea40000300a00 */
[C---:B--2---:R-:W-:Y:S11]  /*10380*/  HMMA.16816.F32 R16, R24.reuse, R8, R16 ;  /* 0x000000081810723c */ /* 0x044ff60000001810 */
[----:B------:R-:W-:Y:S11]  /*10390*/  @!UPT UIADD3 URZ, URZ, URZ, URZ ;  /* 0x0000003f3f3ff290 */ /* 0x000ff6000fffe03f */
[----:B------:R-:W-:Y:S01]  /*103a0*/  @!UPT UIADD3 URZ, URZ, URZ, URZ ;  /* 0x0000003f3f3ff290 */ /* 0x000fe2000fffe03f */
[----:B------:R-:W-:Y:S04]  /*103b0*/  STL.64 [R1+0xe0], R16 ;  /* 0x0000e01001007387 */ /* 0x000fe80000100a00 */
[----:B------:R0:W-:Y:S04]  /*103c0*/  STL.64 [R1+0xe8], R18 ;  /* 0x0000e81201007387 */ /* 0x0001e80000100a00 */
[----:B0-----:R-:W2:Y:S04]  /*103d0*/  LDL.LU.64 R18, [R1+0x2c28] ;  /* 0x002c280001127983 */ /* 0x001ea80000300a00 */
[----:B------:R-:W2:Y:S04]  /*103e0*/  LDL.LU.64 R16, [R1+0x2c20] ;  /* 0x002c200001107983 */ /* 0x000ea80000300a00 */
[----:B------:R-:W2:Y:S04]  /*103f0*/  LDL R9, [R1+0x7a0] ;  /* 0x0007a00001097983 */ /* 0x000ea80000100800 */
[----:B---3--:R-:W-:Y:S04]  /*10400*/  STL [R1+0x2b68], R10 ;  /* 0x002b680a01007387 */ /* 0x008fe80000100800 */
[----:B------:R0:W-:Y:S04]  /*10410*/  STL [R1+0x2bf0], R11 ;  /* 0x002bf00b01007387 */ /* 0x0001e80000100800 */
[----:B0-----:R-:W3:Y:S04]  /*10420*/  LDL.LU.64 R10, [R1+0x98] ;  /* 0x00009800010a7983 */ /* 0x001ee80000300a00 */
[----:B---3--:R0:W-:Y:S04]  /*10430*/  STL.64 [R1+0x2bf8], R10 ;  /* 0x002bf80a01007387 */ /* 0x0081e80000100a00 */
[----:B0-----:R-:W3:Y:S01]  /*10440*/  LDL.LU.64 R10, [R1+0xa8] ;  /* 0x0000a800010a7983 */ /* 0x001ee20000300a00 */
[----:B--2---:R-:W-:Y:S01]  /*10450*/  HMMA.16816.F32 R12, R24, R12, R16 ;  /* 0x0000000c180c723c */ /* 0x004fe20000001810 */
[----:B-----5:R-:W-:Y:S01]  /*10460*/  MOV R22, R3 ;  /* 0x0000000300167202 */ /* 0x020fe20000000f00 */
[----:B----4-:R-:W-:Y:S11]  /*10470*/  IMAD.MOV.U32 R23, RZ, RZ, R2 ;  /* 0x000000ffff177224 */ /* 0x010ff600078e0002 */
[----:B------:R-:W-:Y:S11]  /*10480*/  @!UPT UIADD3 URZ, URZ, URZ, URZ ;  /* 0x0000003f3f3ff290 */ /* 0x000ff6000fffe03f */
[----:B------:R-:W-:Y:S01]  /*10490*/  MOV R4, R12 ;  /* 0x0000000c00047202 */ /* 0x000fe20000000f00 */
[----:B------:R-:W-:Y:S01]  /*104a0*/  IMAD.MOV.U32 R3, RZ, RZ, R14 ;  /* 0x000000ffff037224 */ /* 0x000fe200078e000e */
[----:B------:R-:W-:Y:S02]  /*104b0*/  MOV R5, R13 ;  /* 0x0000000d00057202 */ /* 0x000fe40000000f00 */
[----:B------:R-:W-:Y:S01]  /*104c0*/  MOV R2, R15 ;  /* 0x0000000f00027202 */ /* 0x000fe20000000f00 */
[----:B---3--:R0:W-:Y:S04]  /*104d0*/  STL.64 [R1+0x2c00], R10 ;  /* 0x002c000a01007387 */ /* 0x0081e80000100a00 */
[----:B0-----:R-:W2:Y:S04]  /*104e0*/  LDL.LU.64 R10, [R1+0xb8] ;  /* 0x0000b800010a7983 */ /* 0x001ea80000300a00 */
[----:B------:R-:W3:Y:S04]  /*104f0*/  LDL.LU.64 R18, [R1+0x2c18] ;  /* 0x002c180001127983 */ /* 0x000ee80000300a00 */
[----:B------:R-:W4:Y:S04]  /*10500*/  LDL.LU.64 R16, [R1+0x2c10] ;  /* 0x002c100001107983 */ /* 0x000f280000300a00 */
[----:B------:R-:W2:Y:S04]  /*10510*/  LDL.LU R12, [R1+0x2b0] ;  /* 0x0002b000010c7983 */ /* 0x000ea80000300800 */
[----:B------:R-:W2:Y:S04]  /*10520*/  LDL.LU R13, [R1+0x2b4] ;  /* 0x0002b400010d7983 */ /* 0x000ea80000300800 */
[----:B------:R-:W2:Y:S04]  /*10530*/  LDL.LU R14, [R1+0x2b8] ;  /* 0x0002b800010e7983 */ /* 0x000ea80000300800 */
[----:B------:R-:W2:Y:S04]  /*10540*/  LDL.LU R15, [R1+0x2bc] ;  /* 0x0002bc00010f7983 */ /* 0x000ea80000300800 */
[----:B------:R0:W-:Y:S04]  /*10550*/  STL.64 [R1+0x2b48], R6 ;  /* 0x002b480601007387 */ /* 0x0001e80000100a00 */
[----:B------:R1:W-:Y:S01]  /*10560*/  STL.64 [R1+0x2b40], R4 ;  /* 0x002b400401007387 */ /* 0x0003e20000100a00 */
[----:B0-----:R-:W-:Y:S01]  /*10570*/  MOV R6, R29 ;  /* 0x0000001d00067202 */ /* 0x001fe20000000f00 */
[----:B------:R-:W-:-:S02]  /*10580*/  IMAD.MOV.U32 R7, RZ, RZ, R28 ;  /* 0x000000ffff077224 */ /* 0x000fc400078e001c */
[----:B-1----:R-:W5:Y:S04]  /*10590*/  LDL.LU R4, [R1+0x290] ;  /* 0x0002900001047983 */ /* 0x002f680000300800 */
[----:B------:R-:W5:Y:S04]  /*105a0*/  LDL.LU R5, [R1+0x294] ;  /* 0x0002940001057983 */ /* 0x000f680000300800 */
[----:B------:R-:W-:Y:S04]  /*105b0*/  STL [R1+0x2b0c], R2 ;  /* 0x002b0c0201007387 */ /* 0x000fe80000100800 */
[----:B------:R-:W-:Y:S01]  /*105c0*/  STL [R1+0x2b08], R3 ;  /* 0x002b080301007387 */ /* 0x000fe20000100800 */
[----:B----4-:R-:W-:Y:S03]  /*105d0*/  HMMA.16816.F32 R20, R24, R16, R20 ;  /* 0x000000101814723c */ /* 0x010fe60000001814 */
[----:B------:R-:W0:Y:S11]  /*105e0*/  LDSM.16.MT88.4 R24, [R9+0x6100] ;  /* 0x006100000918783b */ /* 0x000e360000004200 */
[----:B------:R-:W-:Y:S09]  /*105f0*/  @!UPT UIADD3 URZ, URZ, URZ, URZ ;  /* 0x0000003f3f3ff290 */ /* 0x000ff2000fffe03f */
[----:B------:R-:W-:Y:S01]  /*10600*/  STL [R1+0xc0], R20 ;  /* 0x0000c01401007387 */ /* 0x000fe20000100800 */
[----:B------:R-:W-:Y:S01]  /*10610*/  MOV R29, R21 ;  /* 0x00000015001d7202 */ /* 0x000fe20000000f00 */
[----:B------:R-:W-:Y:S01]  /*10620*/  IMAD.MOV.U32 R17, RZ, RZ, R23 ;  /* 0x000000ffff117224 */ /* 0x000fe200078e0017 */
[----:B------:R-:W-:Y:S02]  /*10630*/  MOV R28, R22 ;  /* 0x00000016001c7202 */ /* 0x000fe40000000f00 */
[----:B------:R-:W2:Y:S04]  /*10640*/  LDSM.16.MT88.4 R20, [R9+0x6000] ;  /* 0x006000000914783b */ /* 0x000ea80000004200 */
[----:B------:R-:W-:Y:S04]  /*10650*/  STL [R1+0x2b14], R28 ;  /* 0x002b141c01007387 */ /* 0x000fe80000100800 */
[----:B------:R-:W-:Y:S04]  /*10660*/  STL [R1+0x2b10], R29 ;  /* 0x002b101d01007387 */ /* 0x000fe80000100800 */
[----:B0-----:R-:W-:Y:S04]  /*10670*/  STL.64 [R1+0x2ac8], R26 ;  /* 0x002ac81a01007387 */ /* 0x001fe80000100a00 */
[----:B------:R0:W-:Y:S01]  /*10680*/  STL.64 [R1+0x2ac0], R24 ;  /* 0x002ac01801007387 */ /* 0x0001e20000100a00 */
[----:B--2---:R-:W-:Y:S03]  /*10690*/  HMMA.16816.F32 R12, R20, R10, R12 ;  /* 0x0000000a140c723c */ /* 0x004fe6000000180c */
[----:B0-----:R-:W2:Y:S01]  /*106a0*/  LDL.LU R24, [R1+0x2a0] ;  /* 0x0002a00001187983 */ /* 0x001ea20000300800 */
[----:B---3--:R-:W-:-:S02]  /*106b0*/  MOV R26, R18 ;  /* 0x00000012001a7202 */ /* 0x008fc40000000f00 */
[----:B------:R-:W-:Y:S01]  /*106c0*/  MOV R27, R19 ;  /* 0x00000013001b7202 */ /* 0x000fe20000000f00 */
[----:B------:R-:W2:Y:S04]  /*106d0*/  LDL.LU R25, [R1+0x2a4] ;  /* 0x0002a40001197983 */ /* 0x000ea80000300800 */
[----:B------:R-:W3:Y:S04]  /*106e0*/  LDL.LU R18, [R1+0x2c0c] ;  /* 0x002c0c0001127983 */ /* 0x000ee80000300800 */
[----:B------:R-:W3:Y:S08]  /*106f0*/  LDL.LU R19, [R1+0x2c08] ;  /* 0x002c080001137983 */ /* 0x000ef00000300800 */
[----:B------:R0:W-:Y:S04]  /*10700*/  STL.64 [R1+0x470], R12 ;  /* 0x0004700c01007387 */ /* 0x0001e80000100a00 */
[----:B------:R1:W-:Y:S01]  /*10710*/  STL.64 [R1+0x478], R14 ;  /* 0x0004780e01007387 */ /* 0x0003e20000100a00 */
[----:B0-----:R-:W-:Y:S01]  /*10720*/  IMAD.MOV.U32 R13, RZ, RZ, R10 ;  /* 0x000000ffff0d7224 */ /* 0x001fe200078e000a */
[----:B------:R-:W-:-:S02]  /*10730*/  MOV R12, R11 ;  /* 0x0000000b000c7202 */ /* 0x000fc40000000f00 */
[----:B------:R-:W2:Y:S04]  /*10740*/  LDL.LU.64 R10, [R1+0x2c00] ;  /* 0x002c0000010a7983 */ /* 0x000ea80000300a00 */
[----:B------:R-:W-:Y:S04]  /*10750*/  STL [R1+0x2b1c], R12 ;  /* 0x002b1c0c01007387 */ /* 0x000fe80000100800 */
[----:B------:R-:W-:Y:S04]  /*10760*/  STL [R1+0x2b18], R13 ;  /* 0x002b180d01007387 */ /* 0x000fe80000100800 */
[----:B-1----:R-:W4:Y:S01]  /*10770*/  LDL.LU.64 R14, [R1+0x88] ;  /* 0x00008800010e7983 */ /* 0x002f220000300a00 */
[C---:B--2---:R-:W-:Y:S11]  /*10780*/  HMMA.16816.F32 R24, R20.reuse, R10, R24 ;  /* 0x0000000a1418723c */ /* 0x044ff60000001818 */
[----:B------:R-:W-:Y:S11]  /*10790*/  @!UPT UIADD3 URZ, URZ, URZ, URZ ;  /* 0x0000003f3f3ff290 */ /* 0x000ff6000fffe03f */
[----:B------:R-:W-:Y:S01]  /*107a0*/  @!UPT UIADD3 URZ, URZ, URZ, URZ ;  /* 0x0000003f3f3ff290 */ /* 0x000fe2000fffe03f */
[----:B------:R0:W-:Y:S04]  /*107b0*/  STL.64 [R1+0x460], R24 ;  /* 0x0004601801007387 */ /* 0x0001e80000100a00 */
[----:B------:R1:W-:Y:S01]  /*107c0*/  STL.64 [R1+0x468], R26 ;  /* 0x0004681a01007387 */ /* 0x0003e20000100a00 */
[----:B0-----:R-:W-:Y:S01]  /*107d0*/  MOV R25, R10 ;  /* 0x0000000a00197202 */ /* 0x001fe20000000f00 */
[----:B------:R-:W-:Y:S02]  /*107e0*/  IMAD.MOV.U32 R24, RZ, RZ, R11 ;  /* 0x000000ffff187224 */ /* 0x000fe400078e000b */
[----:B------:R-:W5:Y:S04]  /*107f0*/  LDL.LU.64 R10, [R1+0x2bf8] ;  /* 0x002bf800010a7983 */ /* 0x000f680000300a00 */
[----:B------:R-:W-:Y:S04]  /*10800*/  STL [R1+0x2b24], R24 ;  /* 0x002b241801007387 */ /* 0x000fe80000100800 */
[----:B------:R-:W-:Y:S01]  /*10810*/  STL [R1+0x2b20], R25 ;  /* 0x002b201901007387 */ /* 0x000fe20000100800 */
[----:B-----5:R-:W-:Y:S01]  /*10820*/  HMMA.16816.F32 R4, R20, R10, R4 ;  /* 0x0000000a1404723c */ /* 0x020fe20000001804 */
[----:B-1----:R-:W-:-:S02]  /*10830*/  MOV R26, R11 ;  /* 0x0000000b001a7202 */ /* 0x002fc40000000f00 */
[----:B------:R-:W2:Y:S11]  /*10840*/  LDL.LU R11, [R1+0x2bf0] ;  /* 0x002bf000010b7983 */ /* 0x000eb60000300800 */
[----:B------:R-:W-:Y:S09]  /*10850*/  @!UPT UIADD3 URZ, URZ, URZ, URZ ;  /* 0x0000003f3f3ff290 */ /* 0x000ff2000fffe03f */
[----:B------:R-:W-:Y:S01]  /*10860*/  STL.64 [R1+0x450], R4 ;  /* 0x0004500401007387 */ /* 0x000fe20000100a00 */
[----:B------:R-:W-:-:S03]  /*10870*/  IMAD.MOV.U32 R16, RZ, RZ, R7 ;  /* 0x000000ffff107224 */ /* 0x000fc600078e0007 */
[----:B------:R0:W-:Y:S04]  /*10880*/  STL [R1+0x458], R6 ;  /* 0x0004580601007387 */ /* 0x0001e80000100800 */
[----:B0-----:R-:W5:Y:S04]  /*10890*/  LDL.LU.64 R6, [R1+0x8] ;  /* 0x0000080001067983 */ /* 0x001f680000300a00 */
[----:B-----5:R0:W-:Y:S04]  /*108a0*/  STL.64 [R1+0x2b60], R6 ;  /* 0x002b600601007387 */ /* 0x0201e80000100a00 */
[----:B------:R-:W5:Y:S04]  /*108b0*/  LDL.LU R4, [R1+0x280] ;  /* 0x0002800001047983 */ /* 0x000f680000300800 */
[----:B------:R-:W5:Y:S04]  /*108c0*/  LDL.LU R5, [R1+0x284] ;  /* 0x0002840001057983 */ /* 0x000f680000300800 */
[----:B0-----:R-:W5:Y:S04]  /*108d0*/  LDL.LU R6, [R1+0x288] ;  /* 0x0002880001067983 */ /* 0x001f680000300800 */
[----:B------:R-:W5:Y:S01]  /*108e0*/  LDL.LU R7, [R1+0x28c] ;  /* 0x00028c0001077983 */ /* 0x000f620000300800 */
[----:B------:R-:W-:-:S05]  /*108f0*/  MOV R27, R10 ;  /* 0x0000000a001b7202 */ /* 0x000fca0000000f00 */
[----:B------:R-:W-:Y:S04]  /*10900*/  STL [R1+0x2b28], R27 ;  /* 0x002b281b01007387 */ /* 0x000fe80000100800 */
[----:B------:R-:W-:Y:S04]  /*10910*/  STL [R1+0x2b80], R26 ;  /* 0x002b801a01007387 */ /* 0x000fe80000100800 */
[----:B---3--:R-:W-:Y:S04]  /*10920*/  STL.64 [R1+0x2ad8], R18 ;  /* 0x002ad81201007387 */ /* 0x008fe80000100a00 */
[----:B------:R4:W-:Y:S02]  /*10930*/  STL.64 [R1+0x2ad0], R16 ;  /* 0x002ad01001007387 */ /* 0x0009e40000100a00 */
[----:B----4-:R-:W-:-:S02]  /*10940*/  MOV R17, R14 ;  /* 0x0000000e00117202 */ /* 0x010fc40000000f00 */
[----:B------:R-:W-:Y:S01]  /*10950*/  MOV R16, R15 ;  /* 0x0000000f00107202 */ /* 0x000fe20000000f00 */
[C---:B-----5:R-:W-:Y:S11]  /*10960*/  HMMA.16816.F32 R4, R20.reuse, R14, R4 ;  /* 0x0000000e1404723c */ /* 0x060ff60000001804 */
[----:B------:R-:W-:Y:S11]  /*10970*/  @!UPT UIADD3 URZ, URZ, URZ, URZ ;  /* 0x0000003f3f3ff290 */ /* 0x000ff6000fffe03f */
[----:B------:R-:W-:Y:S01]  /*10980*/  @!UPT UIADD3 URZ, URZ, URZ, URZ ;  /* 0x0000003f3f3ff290 */ /* 0x000fe2000fffe03f */
[----:B------:R-:W-:Y:S04]  /*10990*/  STL.64 [R1+0x440], R4 ;  /* 0x0004400401007387 */ /* 0x000fe80000100a00 */
[----:B------:R-:W-:Y:S04]  /*109a0*/  STL.64 [R1+0x448], R6 ;  /* 0x0004480601007387 */ /* 0x000fe80000100a00 */
[----:B------:R0:W-:Y:S04]  /*109b0*/  STL.64 [R1+0x2be8], R16 ;  /* 0x002be81001007387 */ /* 0x0001e80000100a00 */
[----:B------:R-:W3:Y:S04]  /*109c0*/  LDL.LU R8, [R1+0x210] ;  /* 0x0002100001087983 */ /* 0x000ee80000300800 */
[----:B------:R-:W3:Y:S04]  /*109d0*/  LDL.LU R9, [R1+0x214] ;  /* 0x0002140001097983 */ /* 0x000ee80000300800 */
[----:B------:R-:W2:Y:S04]  /*109e0*/  LDL.LU R10, [R1+0x218] ;  /* 0x00021800010a7983 */ /* 0x000ea80000300800 */
[----:B------:R-:W4:Y:S04]  /*109f0*/  LDL.LU R24, [R1+0x220] ;  /* 0x0002200001187983 */ /* 0x000f280000300800 */
[----:B------:R-:W4:Y:S04]  /*10a00*/  LDL.LU R25, [R1+0x224] ;  /* 0x0002240001197983 */ /* 0x000f280000300800 */
[----:B------:R-:W5:Y:S04]  /*10a10*/  LDL.LU R26, [R1+0x228] ;  /* 0x00022800011a7983 */ /* 0x000f680000300800 */
[----:B------:R-:W5:Y:S04]  /*10a20*/  LDL.LU R27, [R1+0x22c] ;  /* 0x00022c00011b7983 */ /* 0x000f680000300800 */
[----:B------:R-:W2:Y:S04]  /*10a30*/  LDL.LU R12, [R1+0x260] ;  /* 0x00026000010c7983 */ /* 0x000ea80000300800 */
[----:B------:R-:W2:Y:S04]  /*10a40*/  LDL.LU R13, [R1+0x264] ;  /* 0x00026400010d7983 */ /* 0x000ea80000300800 */
[----:B------:R-:W2:Y:S04]  /*10a50*/  LDL.LU R14, [R1+0x268] ;  /* 0x00026800010e7983 */ /* 0x000ea80000300800 */
[----:B------:R-:W2:Y:S04]  /*10a60*/  LDL.LU R15, [R1+0x26c] ;  /* 0x00026c00010f7983 */ /* 0x000ea80000300800 */
[----:B0-----:R-:W3:Y:S04]  /*10a70*/  LDL.LU R16, [R1+0x270] ;  /* 0x0002700001107983 */ /* 0x001ee80000300800 */
[----:B------:R-:W3:Y:S04]  /*10a80*/  LDL.LU R17, [R1+0x274] ;  /* 0x0002740001117983 */ /* 0x000ee80000300800 */
[----:B------:R-:W3:Y:S04]  /*10a90*/  LDL.LU R18, [R1+0x278] ;  /* 0x0002780001127983 */ /* 0x000ee80000300800 */
[----:B------:R-:W3:Y:S04]  /*10aa0*/  LDL.LU R19, [R1+0x27c] ;  /* 0x00027c0001137983 */ /* 0x000ee80000300800 */
[----:B--2---:R0:W-:Y:S04]  /*10ab0*/  STL.64 [R1+0x2be0], R14 ;  /* 0x002be00e01007387 */ /* 0x0041e80000100a00 */
[----:B------:R-:W-:Y:S04]  /*10ac0*/  STL.64 [R1+0x2bd8], R12 ;  /* 0x002bd80c01007387 */ /* 0x000fe80000100a00 */
[----:B0-----:R-:W2:Y:S04]  /*10ad0*/  LDL.LU.64 R14, [R1+0x78] ;  /* 0x00007800010e7983 */ /* 0x001ea80000300a00 */
[----:B-----5:R0:W-:Y:S04]  /*10ae0*/  STL.64 [R1+0x2b90], R26 ;  /* 0x002b901a01007387 */ /* 0x0201e80000100a00 */
[----:B----4-:R-:W-:Y:S04]  /*10af0*/  STL.64 [R1+0x2b88], R24 ;  /* 0x002b881801007387 */ /* 0x010fe80000100a00 */
[----:B0-----:R-:W4:Y:S04]  /*10b00*/  LDL.LU.64 R26, [R1+0x38] ;  /* 0x00003800011a7983 */ /* 0x001f280000300a00 */
[----:B----4-:R0:W-:Y:S04]  /*10b10*/  STL.64 [R1+0x2ba0], R26 ;  /* 0x002ba01a01007387 */ /* 0x0101e80000100a00 */
[----:B0-----:R-:W4:Y:S04]  /*10b20*/  LDL.LU.64 R26, [R1+0x48] ;  /* 0x00004800011a7983 */ /* 0x001f280000300a00 */
[----:B----4-:R0:W-:Y:S04]  /*10b30*/  STL.64 [R1+0x2bb8], R26 ;  /* 0x002bb81a01007387 */ /* 0x0101e80000100a00 */
[----:B0-----:R-:W4:Y:S04]  /*10b40*/  LDL.LU.64 R26, [R1+0x58] ;  /* 0x00005800011a7983 */ /* 0x001f280000300a00 */
[----:B----4-:R0:W-:Y:S04]  /*10b50*/  STL.64 [R1+0x2bd0], R26 ;  /* 0x002bd01a01007387 */ /* 0x0101e80000100a00 */
[----:B0-----:R-:W4:Y:S04]  /*10b60*/  LDL.LU.64 R26, [R1+0x68] ;  /* 0x00006800011a7983 */ /* 0x001f280000300a00 */
[----:B------:R0:W-:Y:S04]  /*10b70*/  STL.64 [R1+0x2b78], R10 ;  /* 0x002b780a01007387 */ /* 0x0001e80000100a00 */
[----:B---3--:R1:W-:Y:S04]  /*10b80*/  STL.64 [R1+0x2b70], R8 ;  /* 0x002b700801007387 */ /* 0x0083e80000100a00 */
[----:B0-----:R-:W3:Y:S04]  /*10b90*/  LDL.LU.64 R10, [R1+0x28] ;  /* 0x00002800010a7983 */ /* 0x001ee80000300a00 */
[----:B---3--:R0:W-:Y:S04]  /*10ba0*/  STL.64 [R1+0x2b98], R10 ;  /* 0x002b980a01007387 */ /* 0x0081e80000100a00 */
[----:B-1----:R-:W3:Y:S04]  /*10bb0*/  LDL.LU R8, [R1+0x230] ;  /* 0x0002300001087983 */ /* 0x002ee80000300800 */
[----:B------:R-:W3:Y:S04]  /*10bc0*/  LDL.LU R9, [R1+0x234] ;  /* 0x0002340001097983 */ /* 0x000ee80000300800 */
[----:B0-----:R-:W5:Y:S04]  /*10bd0*/  LDL.LU R10, [R1+0x238] ;  /* 0x00023800010a7983 */ /* 0x001f680000300800 */
[----:B------:R-:W5:Y:S01]  /*10be0*/  LDL.LU R11, [R1+0x23c] ;  /* 0x00023c00010b7983 */ /* 0x000f620000300800 */
[----:B--2---:R-:W-:Y:S03]  /*10bf0*/  HMMA.16816.F32 R16, R20, R14, R16 ;  /* 0x0000000e1410723c */ /* 0x004fe60000001810 */
[----:B-----5:R-:W-:Y:S04]  /*10c00*/  STL.64 [R1+0x2bb0], R10 ;  /* 0x002bb00a01007387 */ /* 0x020fe80000100a00 */
[----:B---3--:R0:W-:Y:S04]  /*10c10*/  STL.64 [R1+0x2ba8], R8 ;  /* 0x002ba80801007387 */ /* 0x0081e80000100a00 */
[----:B0-----:R-:W2:Y:S04]  /*10c20*/  LDL.LU R8, [R1+0x240] ;  /* 0x0002400001087983 */ /* 0x001ea80000300800 */
[----:B------:R-:W2:Y:S04]  /*10c30*/  LDL.LU R9, [R1+0x244] ;  /* 0x0002440001097983 */ /* 0x000ea80000300800 */
[----:B------:R-:W3:Y:S04]  /*10c40*/  LDL.LU R10, [R1+0x248] ;  /* 0x00024800010a7983 */ /* 0x000ee80000300800 */
[----:B------:R-:W3:Y:S04]  /*10c50*/  LDL.LU R11, [R1+0x24c] ;  /* 0x00024c00010b7983 */ /* 0x000ee80000300800 */
[----:B---3--:R-:W-:Y:S04]  /*10c60*/  STL.64 [R1+0x2bc8], R10 ;  /* 0x002bc80a01007387 */ /* 0x008fe80000100a00 */
[----:B--2---:R0:W-:Y:S04]  /*10c70*/  STL.64 [R1+0x2bc0], R8 ;  /* 0x002bc00801007387 */ /* 0x0041e80000100a00 */
[----:B0-----:R-:W2:Y:S04]  /*10c80*/  LDL.LU R8, [R1+0x250] ;  /* 0x0002500001087983 */ /* 0x001ea80000300800 */
[----:B------:R-:W2:Y:S04]  /*10c90*/  LDL.LU R9, [R1+0x254] ;  /* 0x0002540001097983 */ /* 0x000ea80000300800 */
[----:B------:R-:W2:Y:S04]  /*10ca0*/  LDL.LU R10, [R1+0x258] ;  /* 0x00025800010a7983 */ /* 0x000ea80000300800 */
[----:B------:R-:W2:Y:S04]  /*10cb0*/  LDL.LU R11, [R1+0x25c] ;  /* 0x00025c00010b7983 */ /* 0x000ea80000300800 */
[----:B------:R-:W3:Y:S04]  /*10cc0*/  LDL.LU.64 R6, [R1+0x18] ;  /* 0x0000180001067983 */ /* 0x000ee80000300a00 */
[----:B------:R0:W-:Y:S04]  /*10cd0*/  STL.64 [R1+0x430], R16 ;  /* 0x0004301001007387 */ /* 0x0001e80000100a00 */
[----:B------:R1:W-:Y:S04]  /*10ce0*/  STL.64 [R1+0x438], R18 ;  /* 0x0004381201007387 */ /* 0x0003e80000100a00 */
[----:B0-----:R-:W5:Y:S01]  /*10cf0*/  LDL.LU.64 R16, [R1+0x2be8] ;  /* 0x002be80001107983 */ /* 0x001f620000300a00 */
[----:B-1----:R-:W-:Y:S01]  /*10d00*/  IMAD.MOV.U32 R19, RZ, RZ, R14 ;  /* 0x000000ffff137224 */ /* 0x002fe200078e000e */
[----:B------:R-:W-:-:S02]  /*10d10*/  MOV R18, R15 ;  /* 0x0000000f00127202 */ /* 0x000fc40000000f00 */
[----:B------:R-:W4:Y:S04]  /*10d20*/  LDL.LU.64 R14, [R1+0x2be0] ;  /* 0x002be000010e7983 */ /* 0x000f280000300a00 */
[----:B------:R-:W4:Y:S04]  /*10d30*/  LDL.LU.64 R12, [R1+0x2bd8] ;  /* 0x002bd800010c7983 */ /* 0x000f280000300a00 */
[----:B------:R-:W-:Y:S04]  /*10d40*/  STL.64 [R1+0x2b38], R18 ;  /* 0x002b381201007387 */ /* 0x000fe80000100a00 */
[----:B-----5:R0:W-:Y:S04]  /*10d50*/  STL.64 [R1+0x2b30], R16 ;  /* 0x002b301001007387 */ /* 0x0201e80000100a00 */
[----:B0-----:R-:W5:Y:S04]  /*10d60*/  LDL.LU R16, [R1+0x1f0] ;  /* 0x0001f00001107983 */ /* 0x001f680000300800 */
[----:B------:R-:W5:Y:S04]  /*10d70*/  LDL.LU R17, [R1+0x1f4] ;  /* 0x0001f40001117983 */ /* 0x000f680000300800 */
[----:B------:R-:W2:Y:S04]  /*10d80*/  LDL.LU R18, [R1+0x1f8] ;  /* 0x0001f80001127983 */ /* 0x000ea80000300800 */
[----:B------:R-:W2:Y:S01]  /*10d90*/  LDL.LU R19, [R1+0x1fc] ;  /* 0x0001fc0001137983 */ /* 0x000ea20000300800 */
[----:B----4-:R-:W-:Y:S03]  /*10da0*/  HMMA.16816.F32 R12, R20, R26, R12 ;  /* 0x0000001a140c723c */ /* 0x010fe6000000180c */
[----:B--2---:R-:W-:Y:S04]  /*10db0*/  STL.64 [R1+0x2b58], R18 ;  /* 0x002b581201007387 */ /* 0x004fe80000100a00 */
[----:B-----5:R0:W-:Y:S04]  /*10dc0*/  STL.64 [R1+0x2b50], R16 ;  /* 0x002b501001007387 */ /* 0x0201e80000100a00 */
[----:B0-----:R-:W2:Y:S04]  /*10dd0*/  LDL.LU R16, [R1+0x200] ;  /* 0x0002000001107983 */ /* 0x001ea80000300800 */
[----:B------:R-:W2:Y:S04]  /*10de0*/  LDL.LU R17, [R1+0x204] ;  /* 0x0002040001117983 */ /* 0x000ea80000300800 */
[----:B------:R-:W2:Y:S04]  /*10df0*/  LDL.LU R18, [R1+0x208] ;  /* 0x0002080001127983 */ /* 0x000ea80000300800 */
[----:B------:R-:W2:Y:S04]  /*10e00*/  LDL.LU R19, [R1+0x20c] ;  /* 0x00020c0001137983 */ /* 0x000ea80000300800 */
[----:B------:R-:W-:Y:S04]  /*10e10*/  STL.64 [R1+0x420], R12 ;  /* 0x0004200c01007387 */ /* 0x000fe80000100a00 */
[----:B------:R0:W-:Y:S02]  /*10e20*/  STL.64 [R1+0x428], R14 ;  /* 0x0004280e01007387 */ /* 0x0001e40000100a00 */
[----:B0-----:R-:W-:Y:S01]  /*10e30*/  MOV R14, R26 ;  /* 0x0000001a000e7202 */ /* 0x001fe20000000f00 */
[----:B------:R-:W-:-:S02]  /*10e40*/  IMAD.MOV.U32 R15, RZ, RZ, R27 ;  /* 0x000000ffff0f7224 */ /* 0x000fc400078e001b */
[----:B------:R-:W4:Y:S02]  /*10e50*/  LDL.LU.64 R26, [R1+0x2bd0] ;  /* 0x002bd000011a7983 */ /* 0x000f240000300a00 */
[C---:B----4-:R-:W-:Y:S01]  /*10e60*/  HMMA.16816.F32 R8, R20.reuse, R26, R8 ;  /* 0x0000001a1408723c */ /* 0x050fe20000001808 */
[----:B------:R-:W-:Y:S02]  /*10e70*/  MOV R2, R26 ;  /* 0x0000001a00027202 */ /* 0x000fe40000000f00 */
[----:B------:R-:W-:Y:S11]  /*10e80*/  MOV R3, R27 ;  /* 0x0000001b00037202 */ /* 0x000ff60000000f00 */
[----:B------:R-:W-:Y:S09]  /*10e90*/  @!UPT UIADD3 URZ, URZ, URZ, URZ ;  /* 0x0000003f3f3ff290 */ /* 0x000ff2000fffe03f */
[----:B------:R-:W-:Y:S04]  /*10ea0*/  STL.64 [R1+0x410], R8 ;  /* 0x0004100801007387 */ /* 0x000fe80000100a00 */
[----:B------:R0:W-:Y:S04]  /*10eb0*/  STL.64 [R1+0x418], R10 ;  /* 0x0004180a01007387 */ /* 0x0001e80000100a00 */
[----:B0-----:R-:W4:Y:S04]  /*10ec0*/  LDL.LU.64 R10, [R1+0x2bc8] ;  /* 0x002bc800010a7983 */ /* 0x001f280000300a00 */
[----:B------:R-:W4:Y:S04]  /*10ed0*/  LDL.LU.64 R8, [R1+0x2bc0] ;  /* 0x002bc00001087983 */ /* 0x000f280000300a00 */
[----:B------:R-:W4:Y:S02]  /*10ee0*/  LDL.LU.64 R26, [R1+0x2bb8] ;  /* 0x002bb800011a7983 */ /* 0x000f240000300a00 */
[C---:B----4-:R-:W-:Y:S01]  /*10ef0*/  HMMA.16816.F32 R8, R20.reuse, R26, R8 ;  /* 0x0000001a1408723c */ /* 0x050fe20000001808 */
[----:B------:R-:W-:Y:S01]  /*10f00*/  IMAD.MOV.U32 R28, RZ, RZ, R26 ;  /* 0x000000ffff1c7224 */ /* 0x000fe200078e001a */
[----:B------:R-:W-:Y:S11]  /*10f10*/  MOV R29, R27 ;  /* 0x0000001b001d7202 */ /* 0x000ff60000000f00 */
[----:B------:R-:W-:Y:S10]  /*10f20*/  @!UPT UIADD3 URZ, URZ, URZ, URZ ;  /* 0x0000003f3f3ff290 */ /* 0x000ff4000fffe03f */
[----:B------:R-:W-:Y:S04]  /*10f30*/  STL.64 [R1+0x400], R8 ;  /* 0x0004000801007387 */ /* 0x000fe80000100a00 */
[----:B------:R0:W-:Y:S04]  /*10f40*/  STL.64 [R1+0x408], R10 ;  /* 0x0004080a01007387 */ /* 0x0001e80000100a00 */
[----:B0-----:R-:W4:Y:S04]  /*10f50*/  LDL.LU.64 R10, [R1+0x2bb0] ;  /* 0x002bb000010a7983 */ /* 0x001f280000300a00 */
[----:B------:R-:W4:Y:S04]  /*10f60*/  LDL.LU.64 R8, [R1+0x2ba8] ;  /* 0x002ba80001087983 */ /* 0x000f280000300a00 */
[----:B------:R-:W4:Y:S02]  /*10f70*/  LDL.LU.64 R26, [R1+0x2ba0] ;  /* 0x002ba000011a7983 */ /* 0x000f240000300a00 */
[C---:B----4-:R-:W-:Y:S01]  /*10f80*/  HMMA.16816.F32 R8, R20.reuse, R26, R8 ;  /* 0x0000001a1408723c */ /* 0x050fe20000001808 */
[----:B------:R-:W-:Y:S01]  /*10f90*/  MOV R12, R26 ;  /* 0x0000001a000c7202 */ /* 0x000fe20000000f00 */
[----:B------:R-:W-:Y:S11]  /*10fa0*/  IMAD.MOV.U32 R13, RZ, RZ, R27 ;  /* 0x000000ffff0d7224 */ /* 0x000ff600078e001b */
[----:B------:R-:W-:Y:S10]  /*10fb0*/  @!UPT UIADD3 URZ, URZ, URZ, URZ ;  /* 0x0000003f3f3ff290 */ /* 0x000ff4000fffe03f */
[----:B------:R-:W-:Y:S04]  /*10fc0*/  STL.64 [R1+0x3f0], R8 ;  /* 0x0003f00801007387 */ /* 0x000fe80000100a00 */
[----:B------:R0:W-:Y:S04]  /*10fd0*/  STL.64 [R1+0x3f8], R10 ;  /* 0x0003f80a01007387 */ /* 0x0001e80000100a00 */
[----:B0-----:R-:W4:Y:S04]  /*10fe0*/  LDL.LU.64 R10, [R1+0x2b98] ;  /* 0x002b9800010a7983 */ /* 0x001f280000300a00 */
[----:B------:R-:W4:Y:S04]  /*10ff0*/  LDL.LU.64 R26, [R1+0x2b90] ;  /* 0x002b9000011a7983 */ /* 0x000f280000300a00 */
[----:B------:R-:W4:Y:S02]  /*11000*/  LDL.LU.64 R24, [R1+0x2b88] ;  /* 0x002b880001187983 */ /* 0x000f240000300a00 */
[C---:B----4-:R-:W-:Y:S11]  /*11010*/  HMMA.16816.F32 R24, R20.reuse, R10, R24 ;  /* 0x0000000a1418723c */ /* 0x050ff60000001818 */
[----:B------:R-:W-:Y:S11]  /*11020*/  @!UPT UIADD3 URZ, URZ, URZ, URZ ;  /* 0x0000003f3f3ff290 */ /* 0x000ff6000fffe03f */
[----:B------:R-:W-:Y:S01]  /*11030*/  @!UPT UIADD3 URZ, URZ, URZ, URZ ;  /* 0x0000003f3f3ff290 */ /* 0x000fe2000fffe03f */
[----:B------:R0:W-:Y:S04]  /*11040*/  STL.64 [R1+0x3e0], R24 ;  /* 0x0003e01801007387 */ /* 0x0001e80000100a00 */
[----:B------:R1:W-:Y:S01]  /*11050*/  STL.64 [R1+0x3e8], R26 ;  /* 0x0003e81a01007387 */ /* 0x0003e20000100a00 */
[----:B0-----:R-:W-:Y:S02]  /*11060*/  MOV R24, R10 ;  /* 0x0000000a00187202 */ /* 0x001fe40000000f00 */
[----:B------:R-:W-:Y:S01]  /*11070*/  MOV R25, R11 ;  /* 0x0000000b00197202 */ /* 0x000fe20000000f00 */
[----:B-1----:R-:W4:Y:S04]  /*11080*/  LDL.LU R26, [R1+0x2b80] ;  /* 0x002b8000011a7983 */ /* 0x002f280000300800 */
[----:B------:R-:W3:Y:S04]  /*11090*/  LDL.LU.64 R10, [R1+0x2b78] ;  /* 0x002b7800010a7983 */ /* 0x000ee80000300a00 */
[----:B------:R-:W3:Y:S02]  /*110a0*/  LDL.LU.64 R8, [R1+0x2b70] ;  /* 0x002b700001087983 */ /* 0x000ee40000300a00 */
[C---:B---3--:R-:W-:Y:S11]  /*110b0*/  HMMA.16816.F32 R8, R20.reuse, R6, R8 ;  /* 0x000000061408723c */ /* 0x048ff60000001808 */
[----:B------:R-:W-:Y:S11]  /*110c0*/  @!UPT UIADD3 URZ, URZ, URZ, URZ ;  /* 0x0000003f3f3ff290 */ /* 0x000ff6000fffe03f */
[----:B------:R-:W-:Y:S01]  /*110d0*/  @!UPT UIADD3 URZ, URZ, URZ, URZ ;  /* 0x0000003f3f3ff290 */ /* 0x000fe2000fffe03f */
[----:B------:R0:W-:Y:S04]  /*110e0*/  STL.64 [R1+0x3d0], R8 ;  /* 0x0003d00801007387 */ /* 0x0001e80000100a00 */
[----:B------:R1:W-:Y:S01]  /*110f0*/  STL.64 [R1+0x3d8], R10 ;  /* 0x0003d80a01007387 */ /* 0x0003e20000100a00 */
[----:B0-----:R-:W-:Y:S01]  /*11100*/  IMAD.MOV.U32 R9, RZ, RZ, R6 ;  /* 0x000000ffff097224 */ /* 0x001fe200078e0006 */
[----:B------:R-:W-:Y:S02]  /*11110*/  MOV R8, R7 ;  /* 0x0000000700087202 */ /* 0x000fe40000000f00 */
[----:B-1----:R-:W3:Y:S04]  /*11120*/  LDL.LU R10, [R1+0x2b68] ;  /* 0x002b6800010a7983 */ /* 0x002ee80000300800 */
[----:B------:R-:W2:Y:S02]  /*11130*/  LDL.LU.64 R6, [R1+0x2b60] ;  /* 0x002b600001067983 */ /* 0x000ea40000300a00 */
[C---:B--2---:R-:W-:Y:S01]  /*11140*/  HMMA.16816.F32 R16, R20.reuse, R6, R16 ;  /* 0x000000061410723c */ /* 0x044fe20000001810 */
[----:B------:R-:W-:Y:S01]  /*11150*/  MOV R11, R6 ;  /* 0x00000006000b7202 */ /* 0x000fe20000000f00 */
[----:B------:R-:W-:Y:S11]  /*11160*/  IMAD.MOV.U32 R27, RZ, RZ, R7 ;  /* 0x000000ffff1b7224 */ /* 0x000ff600078e0007 */
[----:B------:R-:W-:Y:S10]  /*11170*/  @!UPT UIADD3 URZ, URZ, URZ, URZ ;  /* 0x0000003f3f3ff290 */ /* 0x000ff4000fffe03f */
[----:B------:R-:W-:Y:S04]  /*11180*/  STL.64 [R1+0x3c0], R16 ;  /* 0x0003c01001007387 */ /* 0x000fe80000100a00 */
[----:B------:R0:W-:Y:S04]  /*11190*/  STL.64 [R1+0x3c8], R18 ;  /* 0x0003c81201007387 */ /* 0x0001e80000100a00 */
[----:B0-----:R-:W2:Y:S04]  /*111a0*/  LDL.LU.64 R18, [R1+0x2b58] ;  /* 0x002b580001127983 */ /* 0x001ea80000300a00 */
[----:B------:R-:W2:Y:S04]  /*111b0*/  LDL.LU.64 R16, [R1+0x2b50] ;  /* 0x002b500001107983 */ /* 0x000ea80000300a00 */
[----:B------:R-:W2:Y:S04]  /*111c0*/  LDL.LU.64 R6, [R1+0x2b48] ;  /* 0x002b480001067983 */ /* 0x000ea80000300a00 */
[----:B------:R-:W5:Y:S01]  /*111d0*/  LDL.LU.64 R4, [R1+0x2b40] ;  /* 0x002b400001047983 */ /* 0x000f620000300a00 */
[----:B--2---:R-:W-:Y:S11]  /*111e0*/  HMMA.16816.F32 R16, R20, R6, R16 ;  /* 0x000000061410723c */ /* 0x004ff60000001810 */
[----:B------:R-:W-:Y:S11]  /*111f0*/  @!UPT UIADD3 URZ, URZ, URZ, URZ ;  /* 0x0000003f3f3ff290 */ /* 0x000ff6000fffe03f */
[----:B------:R-:W-:Y:S01]  /*11200*/  @!UPT UIADD3 URZ, URZ, URZ, URZ ;  /* 0x0000003f3f3ff290 */ /* 0x000fe2000fffe03f */
[----:B------:R-:W-:Y:S04]  /*11210*/  STL.64 [R1+0x3b0], R16 ;  /* 0x0003b01001007387 */ /* 0x000fe80000100a00 */
[----:B------:R0:W-:Y:S04]  /*11220*/  STL.64 [R1+0x3b8], R18 ;  /* 0x0003b81201007387 */ /* 0x0001e80000100a00 */
[----:B0-----:R-:W2:Y:S04]  /*11230*/  LDL.LU.64 R18, [R1+0x2b38] ;  /* 0x002b380001127983 */ /* 0x001ea80000300a00 */
[----:B------:R-:W2:Y:S04]  /*11240*/  LDL.LU.64 R16, [R1+0x2b30] ;  /* 0x002b300001107983 */ /* 0x000ea80000300a00 */
[----:B------:R0:W-:Y:S04]  /*11250*/  STL.64 [R1+0x29a0], R6 ;  /* 0x0029a00601007387 */ /* 0x0001e80000100a00 */
[----:B-----5:R1:W-:Y:S01]  /*11260*/  STL.64 [R1+0x2998], R4 ;  /* 0x0029980401007387 */ /* 0x0203e20000100a00 */
[----:B0-----:R-:W-:-:S02]  /*11270*/  MOV R6, R11 ;  /* 0x0000000b00067202 */ /* 0x001fc40000000f00 */
[----:B------:R-:W-:Y:S01]  /*11280*/  MOV R7, R27 ;  /* 0x0000001b00077202 */ /* 0x000fe20000000f00 */
[----:B------:R-:W3:Y:S04]  /*11290*/  LDL.LU R11, [R1+0x2b2c] ;  /* 0x002b2c00010b7983 */ /* 0x000ee80000300800 */
[----:B------:R-:W5:Y:S04]  /*112a0*/  LDL.LU R27, [R1+0x2b28] ;  /* 0x002b2800011b7983 */ /* 0x000f680000300800 */
[----:B------:R0:W-:Y:S04]  /*112b0*/  STL.64 [R1+0x29b8], R6 ;  /* 0x0029b80601007387 */ /* 0x0001e80000100a00 */
[----:B-1----:R-:W3:Y:S04]  /*112c0*/  LDL.LU R4, [R1+0x1e0] ;  /* 0x0001e00001047983 */ /* 0x002ee80000300800 */
[----:B------:R-:W3:Y:S04]  /*112d0*/  LDL.LU R5, [R1+0x1e4] ;  /* 0x0001e40001057983 */ /* 0x000ee80000300800 */
[----:B0-----:R-:W3:Y:S01]  /*112e0*/  LDL.LU R6, [R1+0x1e8] ;  /* 0x0001e80001067983 */ /* 0x001ee20000300800 */
[----:B------:R-:W-:-:S07]  /*112f0*/  IMAD.MOV.U32 R7, RZ, RZ, R0 ;  /* 0x000000ffff077224 */ /* 0x000fce00078e0000 */
[----:B---3--:R-:W-:Y:S11]  /*11300*/  HMMA.16816.F32 R4, R20, R10, R4 ;  /* 0x0000000a1404723c */ /* 0x008ff60000001804 */
[----:B------:R-:W-:Y:S11]  /*11310*/  @!UPT UIADD3 URZ, URZ, URZ, URZ ;  /* 0x0000003f3f3ff290 */ /* 0x000ff6000fffe03f */
[----:B------:R-:W-:Y:S01]  /*11320*/  @!UPT UIADD3 URZ, URZ, URZ, URZ ;  /* 0x0000003f3f3ff290 */ /* 0x000fe2000fffe03f */
[----:B------:R-:W-:Y:S01]  /*11330*/  STL.64 [R1+0x3a0], R4 ;  /* 0x0003a00401007387 */ /* 0x000fe20000100a00 */
[----:B------:R-:W-:Y:S01]  /*11340*/  MOV R0, R7 ;  /* 0x0000000700007202 */ /* 0x000fe20000000f00 */
[----:B------:R-:W-:Y:S02]  /*11350*/  IMAD.MOV.U32 R7, RZ, RZ, R8 ;  /* 0x000000ffff077224 */ /* 0x000fe400078e0008 */
[----:B------:R0:W-:Y:S02]  /*11360*/  STL [R1+0x3a8], R6 ;  /* 0x0003a80601007387 */ /* 0x0001e40000100800 */
[----:B0-----:R-:W-:-:S05]  /*11370*/  MOV R6, R9 ;  /* 0x0000000900067202 */ /* 0x001fca0000000f00 */
[----:B------:R-:W-:Y:S04]  /*11380*/  STL.64 [R1+0x29d0], R6 ;  /* 0x0029d00601007387 */ /* 0x000fe80000100a00 */
[----:B------:R0:W-:Y:S04]  /*11390*/  STL.64 [R1+0x2990], R10 ;  /* 0x0029900a01007387 */ /* 0x0001e80000100a00 */
[----:B------:R-:W3:Y:S04]  /*113a0*/  LDL.LU R8, [R1+0xf0] ;  /* 0x0000f00001087983 */ /* 0x000ee80000300800 */
[----:B------:R-:W3:Y:S04]  /*113b0*/  LDL.LU R9, [R1+0xf4] ;  /* 0x0000f40001097983 */ /* 0x000ee80000300800 */
[----:B0-----:R-:W2:Y:S04]  /*113c0*/  LDL.LU R10, [R1+0xf8] ;  /* 0x0000f800010a7983 */ /* 0x001ea80000300800 */
[----:B------:R-:W2:Y:S01]  /*113d0*/  LDL.LU R11, [R1+0xfc] ;  /* 0x0000fc00010b7983 */ /* 0x000ea20000300800 */
[----:B------:R-:W-:-:S02]  /*113e0*/  MOV R6, R24 ;  /* 0x0000001800067202 */ /* 0x000fc40000000f00 */
[----:B------:R-:W-:Y:S01]  /*113f0*/  MOV R7, R25 ;  /* 0x0000001900077202 */ /* 0x000fe20000000f00 */
[----:B------:R-:W3:Y:S04]  /*11400*/  LDL.LU R24, [R1+0x2b24] ;  /* 0x002b240001187983 */ /* 0x000ee80000300800 */
[----:B------:R-:W4:Y:S04]  /*11410*/  LDL.LU R25, [R1+0x2b20] ;  /* 0x002b200001197983 */ /* 0x000f280000300800 */
[----:B------:R-:W-:Y:S04]  /*11420*/  STL.64 [R1+0x29e8], R6 ;  /* 0x0029e80601007387 */ /* 0x000fe80000100a00 */
[----:B--2---:R-:W-:Y:S04]  /*11430*/  STL.64 [R1+0x29b0], R10 ;  /* 0x0029b00a01007387 */ /* 0x004fe80000100a00 */
[----:B---3--:R0:W-:Y:S04]  /*11440*/  STL.64 [R1+0x29a8], R8 ;  /* 0x0029a80801007387 */ /* 0x0081e80000100a00 */
[----:B0-----:R-:W2:Y:S04]  /*11450*/  LDL.LU R8, [R1+0x100] ;  /* 0x0001000001087983 */ /* 0x001ea80000300800 */
[----:B------:R-:W2:Y:S04]  /*11460*/  LDL.LU R9, [R1+0x104] ;  /* 0x0001040001097983 */ /* 0x000ea80000300800 */
[----:B------:R-:W3:Y:S04]  /*11470*/  LDL.LU R10, [R1+0x108] ;  /* 0x00010800010a7983 */ /* 0x000ee80000300800 */
[----:B------:R-:W3:Y:S01]  /*11480*/  LDL.LU R11, [R1+0x10c] ;  /* 0x00010c00010b7983 */ /* 0x000ee20000300800 */
[----:B------:R-:W-:Y:S01]  /*11490*/  IMAD.MOV.U32 R6, RZ, RZ, R12 ;  /* 0x000000ffff067224 */ /* 0x000fe200078e000c */
[----:B------:R-:W-:-:S02]  /*114a0*/  MOV R7, R13 ;  /* 0x0000000d00077202 */ /* 0x000fc40000000f00 */
[----:B------:R-:W2:Y:S04]  /*114b0*/  LDL.LU R12, [R1+0x2b1c] ;  /* 0x002b1c00010c7983 */ /* 0x000ea80000300800 */
[----:B------:R-:W4:Y:S04]  /*114c0*/  LDL.LU R13, [R1+0x2b18] ;  /* 0x002b1800010d7983 */ /* 0x000f280000300800 */
[----:B------:R-:W-:Y:S04]  /*114d0*/  STL.64 [R1+0x2a00], R6 ;  /* 0x002a000601007387 */ /* 0x000fe80000100a00 */
[----:B---3--:R-:W-:Y:S04]  /*114e0*/  STL.64 [R1+0x29c8], R10 ;  /* 0x0029c80a01007387 */ /* 0x008fe80000100a00 */
[----:B--2---:R0:W-:Y:S04]  /*114f0*/  STL.64 [R1+0x29c0], R8 ;  /* 0x0029c00801007387 */ /* 0x0041e80000100a00 */
[----:B0-----:R-:W2:Y:S04]  /*11500*/  LDL.LU R8, [R1+0x110] ;  /* 0x0001100001087983 */ /* 0x001ea80000300800 */
[----:B------:R-:W2:Y:S04]  /*11510*/  LDL.LU R9, [R1+0x114] ;  /* 0x0001140001097983 */ /* 0x000ea80000300800 */
[----:B------:R-:W3:Y:S04]  /*11520*/  LDL.LU R10, [R1+0x118] ;  /* 0x00011800010a7983 */ /* 0x000ee80000300800 */
[----:B------:R-:W3:Y:S01]  /*11530*/  LDL.LU R11, [R1+0x11c] ;  /* 0x00011c00010b7983 */ /* 0x000ee20000300800 */
[----:B------:R-:W-:Y:S01]  /*11540*/  MOV R6, R28 ;  /* 0x0000001c00067202 */ /* 0x000fe20000000f00 */
[----:B------:R-:W-:-:S02]  /*11550*/  IMAD.MOV.U32 R7, RZ, RZ, R29 ;  /* 0x000000ffff077224 */ /* 0x000fc400078e001d */
[----:B------:R-:W2:Y:S04]  /*11560*/  LDL.LU R28, [R1+0x2b14] ;  /* 0x002b1400011c7983 */ /* 0x000ea80000300800 */
[----:B------:R-:W4:Y:S04]  /*11570*/  LDL.LU R29, [R1+0x2b10] ;  /* 0x002b1000011d7983 */ /* 0x000f280000300800 */
[----:B------:R0:W-:Y:S02]  /*11580*/  STL.64 [R1+0x2a18], R6 ;  /* 0x002a180601007387 */ /* 0x0001e40000100a00 */
[----:B0-----:R-:W-:-:S02]  /*11590*/  MOV R6, R2 ;  /* 0x0000000200067202 */ /* 0x001fc40000000f00 */
[----:B------:R-:W-:Y:S01]  /*115a0*/  MOV R7, R3 ;  /* 0x0000000300077202 */ /* 0x000fe20000000f00 */
[----:B------:R-:W4:Y:S04]  /*115b0*/  LDL.LU R2, [R1+0x2b0c] ;  /* 0x002b0c0001027983 */ /* 0x000f280000300800 */
        /* <DEDUP_REMOVED lines=20> */
[----:B------:R-:W-:-:S05]  /*11700*/  IMAD.MOV.U32 R7, RZ, RZ, R18 ;  /* 0x000000ffff077224 */ /* 0x000fca00078e0012 */
[----:B------:R-:W-:Y:S04]  /*11710*/  STL.64 [R1+0x2a60], R6 ;  /* 0x002a600601007387 */ /* 0x000fe80000100a00 */
[----:B---3--:R-:W-:Y:S04]  /*11720*/  STL.64 [R1+0x2a10], R10 ;  /* 0x002a100a01007387 */ /* 0x008fe80000100a00 */
[----:B--2---:R0:W-:Y:S04]  /*11730*/  STL.64 [R1+0x2a08], R8 ;  /* 0x002a080801007387 */ /* 0x0041e80000100a00 */
[----:B0-----:R-:W2:Y:S04]  /*11740*/  LDL.LU R8, [R1+0x140] ;  /* 0x0001400001087983 */ /* 0x001ea80000300800 */
[----:B------:R-:W2:Y:S01]  /*11750*/  LDL.LU R9, [R1+0x144] ;  /* 0x0001440001097983 */ /* 0x000ea20000300800 */
[----:B------:R-:W-:Y:S01]  /*11760*/  IMAD.MOV.U32 R6, RZ, RZ, R17 ;  /* 0x000000ffff067224 */ /* 0x000fe200078e0011 */
[----:B------:R-:W-:-:S02]  /*11770*/  MOV R7, R16 ;  /* 0x0000001000077202 */ /* 0x000fc40000000f00 */
[----:B----4-:R-:W-:Y:S02]  /*11780*/  MOV R10, R15 ;  /* 0x0000000f000a7202 */ /* 0x010fe40000000f00 */
[----:B------:R-:W-:Y:S01]  /*11790*/  MOV R11, R14 ;  /* 0x0000000e000b7202 */ /* 0x000fe20000000f00 */
[----:B------:R-:W3:Y:S04]  /*117a0*/  LDL.LU R15, [R1+0x2afc] ;  /* 0x002afc00010f7983 */ /* 0x000ee80000300800 */
[----:B------:R-:W4:Y:S04]  /*117b0*/  LDL.LU R14, [R1+0x2af8] ;  /* 0x002af800010e7983 */ /* 0x000f280000300800 */
[----:B------:R-:W-:Y:S04]  /*117c0*/  STL.64 [R1+0x2a78], R6 ;  /* 0x002a780601007387 */ /* 0x000fe80000100a00 */
[----:B------:R-:W-:Y:S04]  /*117d0*/  STL.64 [R1+0x2a28], R10 ;  /* 0x002a280a01007387 */ /* 0x000fe80000100a00 */
[----:B--2---:R0:W-:Y:S04]  /*117e0*/  STL.64 [R1+0x2a20], R8 ;  /* 0x002a200801007387 */ /* 0x0041e80000100a00 */
[----:B0-----:R-:W2:Y:S04]  /*117f0*/  LDL.LU R8, [R1+0x150] ;  /* 0x0001500001087983 */ /* 0x001ea80000300800 */
[----:B------:R-:W2:Y:S04]  /*11800*/  LDL.LU R9, [R1+0x154] ;  /* 0x0001540001097983 */ /* 0x000ea80000300800 */
[----:B------:R-:W2:Y:S04]  /*11810*/  LDL.LU R10, [R1+0x158] ;  /* 0x00015800010a7983 */ /* 0x000ea80000300800 */
[----:B------:R-:W2:Y:S01]  /*11820*/  LDL.LU R11, [R1+0x15c] ;  /* 0x00015c00010b7983 */ /* 0x000ea20000300800 */
[----:B-----5:R-:W-:Y:S01]  /*11830*/  MOV R6, R27 ;  /* 0x0000001b00067202 */ /* 0x020fe20000000f00 */
[----:B------:R-:W-:-:S05]  /*11840*/  IMAD.MOV.U32 R7, RZ, RZ, R26 ;  /* 0x000000ffff077224 */ /* 0x000fca00078e001a */
[----:B------:R-:W-:Y:S04]  /*11850*/  STL.64 [R1+0x2a90], R6 ;  /* 0x002a900601007387 */ /* 0x000fe80000100a00 */
[----:B--2---:R-:W-:Y:S04]  /*11860*/  STL.64 [R1+0x2a40], R10 ;  /* 0x002a400a01007387 */ /* 0x004fe80000100a00 */
[----:B------:R0:W-:Y:S04]  /*11870*/  STL.64 [R1+0x2a38], R8 ;  /* 0x002a380801007387 */ /* 0x0001e80000100a00 */
[----:B0-----:R-:W2:Y:S04]  /*11880*/  LDL.LU R8, [R1+0x160] ;  /* 0x0001600001087983 */ /* 0x001ea80000300800 */
[----:B------:R-:W2:Y:S01]  /*11890*/  LDL.LU R9, [R1+0x164] ;  /* 0x0001640001097983 */ /* 0x000ea20000300800 */
[----:B------:R-:W-:Y:S01]  /*118a0*/  IMAD.MOV.U32 R6, RZ, RZ, R25 ;  /* 0x000000ffff067224 */ /* 0x000fe200078e0019 */
[----:B------:R-:W-:-:S02]  /*118b0*/  MOV R7, R24 ;  /* 0x0000001800077202 */ /* 0x000fc40000000f00 */
[----:B----4-:R-:W-:Y:S02]  /*118c0*/  MOV R10, R14 ;  /* 0x0000000e000a7202 */ /* 0x010fe40000000f00 */
[----:B------:R-:W4:Y:S01]  /*118d0*/  LDL.LU R14, [R1+0x2af4] ;  /* 0x002af400010e7983 */ /* 0x000f220000300800 */
[----:B---3--:R-:W-:-:S03]  /*118e0*/  MOV R11, R15 ;  /* 0x0000000f000b7202 */ /* 0x008fc60000000f00 */
[----:B------:R-:W3:Y:S04]  /*118f0*/  LDL.LU R15, [R1+0x2af0] ;  /* 0x002af000010f7983 */ /* 0x000ee80000300800 */
[----:B------:R-:W-:Y:S04]  /*11900*/  STL.64 [R1+0x2aa8], R6 ;  /* 0x002aa80601007387 */ /* 0x000fe80000100a00 */
[----:B------:R-:W5:Y:S04]  /*11910*/  LDL.LU R16, [R1+0x1d0] ;  /* 0x0001d00001107983 */ /* 0x000f680000300800 */
[----:B------:R-:W5:Y:S04]  /*11920*/  LDL.LU R17, [R1+0x1d4] ;  /* 0x0001d40001117983 */ /* 0x000f680000300800 */
[----:B------:R-:W5:Y:S04]  /*11930*/  LDL.LU R18, [R1+0x1d8] ;  /* 0x0001d80001127983 */ /* 0x000f680000300800 */
[----:B------:R-:W5:Y:S04]  /*11940*/  LDL.LU R19, [R1+0x1dc] ;  /* 0x0001dc0001137983 */ /* 0x000f680000300800 */
[----:B------:R-:W-:Y:S04]  /*11950*/  STL.64 [R1+0x2a58], R10 ;  /* 0x002a580a01007387 */ /* 0x000fe80000100a00 */
        /* <DEDUP_REMOVED lines=9> */
[----:B--2---:R-:W-:Y:S04]  /*119f0*/  STL.64 [R1+0x2a70], R10 ;  /* 0x002a700a01007387 */ /* 0x004fe80000100a00 */
[----:B------:R0:W-:Y:S04]  /*11a00*/  STL.64 [R1+0x2a68], R8 ;  /* 0x002a680801007387 */ /* 0x0001e80000100a00 */
[----:B0-----:R-:W2:Y:S04]  /*11a10*/  LDL.LU R8, [R1+0x180] ;  /* 0x0001800001087983 */ /* 0x001ea80000300800 */
[----:B------:R-:W2:Y:S01]  /*11a20*/  LDL.LU R9, [R1+0x184] ;  /* 0x0001840001097983 */ /* 0x000ea20000300800 */
[----:B---3--:R-:W-:-:S02]  /*11a30*/  MOV R10, R15 ;  /* 0x0000000f000a7202 */ /* 0x008fc40000000f00 */
[----:B----4-:R-:W-:Y:S01]  /*11a40*/  MOV R11, R14 ;  /* 0x0000000e000b7202 */ /* 0x010fe20000000f00 */
[----:B------:R-:W3:Y:S04]  /*11a50*/  LDL.LU R15, [R1+0x2aec] ;  /* 0x002aec00010f7983 */ /* 0x000ee80000300800 */
[----:B------:R-:W4:Y:S04]  /*11a60*/  LDL.LU R14, [R1+0x2ae8] ;  /* 0x002ae800010e7983 */ /* 0x000f280000300800 */
[----:B------:R-:W-:Y:S04]  /*11a70*/  STL.64 [R1+0x2a88], R10 ;  /* 0x002a880a01007387 */ /* 0x000fe80000100a00 */
[----:B--2---:R0:W-:Y:S04]  /*11a80*/  STL.64 [R1+0x2a80], R8 ;  /* 0x002a800801007387 */ /* 0x0041e80000100a00 */
[----:B0-----:R-:W2:Y:S04]  /*11a90*/  LDL.LU R8, [R1+0x190] ;  /* 0x0001900001087983 */ /* 0x001ea80000300800 */
[----:B------:R-:W2:Y:S04]  /*11aa0*/  LDL.LU R9, [R1+0x194] ;  /* 0x0001940001097983 */ /* 0x000ea80000300800 */
[----:B------:R-:W2:Y:S04]  /*11ab0*/  LDL.LU R10, [R1+0x198] ;  /* 0x00019800010a7983 */ /* 0x000ea80000300800 */
[----:B------:R-:W2:Y:S04]  /*11ac0*/  LDL.LU R11, [R1+0x19c] ;  /* 0x00019c00010b7983 */ /* 0x000ea80000300800 */
[----:B--2---:R4:W-:Y:S04]  /*11ad0*/  STL.64 [R1+0x2aa0], R10 ;  /* 0x002aa00a01007387 */ /* 0x0049e80000100a00 */
[----:B------:R0:W-:Y:S01]  /*11ae0*/  STL.64 [R1+0x2a98], R8 ;  /* 0x002a980801007387 */ /* 0x0001e20000100a00 */
[----:B----4-:R-:W-:Y:S01]  /*11af0*/  IMAD.MOV.U32 R10, RZ, RZ, R14 ;  /* 0x000000ffff0a7224 */ /* 0x010fe200078e000e */
[----:B---3--:R-:W-:-:S02]  /*11b00*/  MOV R11, R15 ;  /* 0x0000000f000b7202 */ /* 0x008fc40000000f00 */
[----:B0-----:R-:W2:Y:S04]  /*11b10*/  LDL.LU R8, [R1+0x1a0] ;  /* 0x0001a00001087983 */ /* 0x001ea80000300800 */
[----:B------:R-:W2:Y:S04]  /*11b20*/  LDL.LU R9, [R1+0x1a4] ;  /* 0x0001a40001097983 */ /* 0x000ea80000300800 */
[----:B------:R-:W5:Y:S04]  /*11b30*/  LDL.LU R14, [R1+0x2ae4] ;  /* 0x002ae400010e7983 */ /* 0x000f680000300800 */
[----:B------:R-:W5:Y:S04]  /*11b40*/  LDL.LU R15, [R1+0x2ae0] ;  /* 0x002ae000010f7983 */ /* 0x000f680000300800 */
[----:B------:R-:W-:Y:S01]  /*11b50*/  STL.64 [R1+0x2ab8], R10 ;  /* 0x002ab80a01007387 */ /* 0x000fe20000100a00 */
[----:B-----5:R-:W-:Y:S03]  /*11b60*/  HMMA.16816.F32 R16, R20, R14, R16 ;  /* 0x0000000e1410723c */ /* 0x020fe60000001810 */
[----:B--2---:R0:W-:Y:S04]  /*11b70*/  STL.64 [R1+0x2ab0], R8 ;  /* 0x002ab00801007387 */ /* 0x0041e80000100a00 */
[----:B0-----:R-:W2:Y:S04]  /*11b80*/  LDL.LU R8, [R1+0x1b0] ;  /* 0x0001b00001087983 */ /* 0x001ea80000300800 */
[----:B------:R-:W2:Y:S04]  /*11b90*/  LDL.LU R9, [R1+0x1b4] ;  /* 0x0001b40001097983 */ /* 0x000ea80000300800 */
[----:B------:R-:W2:Y:S04]  /*11ba0*/  LDL.LU R10, [R1+0x1b8] ;  /* 0x0001b800010a7983 */ /* 0x000ea80000300800 */
[----:B------:R-:W2:Y:S04]  /*11bb0*/  LDL.LU R11, [R1+0x1bc] ;  /* 0x0001bc00010b7983 */ /* 0x000ea80000300800 */
[----:B------:R-:W-:Y:S04]  /*11bc0*/  STL.64 [R1+0x390], R16 ;  /* 0x0003901001007387 */ /* 0x000fe80000100a00 */
[----:B------:R0:W-:Y:S04]  /*11bd0*/  STL.64 [R1+0x398], R18 ;  /* 0x0003981201007387 */ /* 0x0001e80000100a00 */
[----:B0-----:R-:W3:Y:S01]  /*11be0*/  LDL.LU.64 R18, [R1+0x2ad8] ;  /* 0x002ad80001127983 */ /* 0x001ee20000300a00 */
[----:B------:R-:W-:Y:S01]  /*11bf0*/  IMAD.MOV.U32 R7, RZ, RZ, R12 ;  /* 0x000000ffff077224 */ /* 0x000fe200078e000c */
[----:B------:R-:W-:-:S02]  /*11c00*/  MOV R6, R13 ;  /* 0x0000000d00067202 */ /* 0x000fc40000000f00 */
[----:B------:R-:W4:Y:S04]  /*11c10*/  LDL.LU.64 R16, [R1+0x2ad0] ;  /* 0x002ad00001107983 */ /* 0x000f280000300a00 */
[----:B------:R0:W-:Y:S04]  /*11c20*/  STL.64 [R1+0x2988], R14 ;  /* 0x0029880e01007387 */ /* 0x0001e80000100a00 */
[----:B------:R-:W5:Y:S04]  /*11c30*/  LDL.LU R12, [R1+0xe0] ;  /* 0x0000e000010c7983 */ /* 0x000f680000300800 */
[----:B------:R-:W5:Y:S04]  /*11c40*/  LDL.LU R13, [R1+0xe4] ;  /* 0x0000e400010d7983 */ /* 0x000f680000300800 */
[----:B0-----:R-:W5:Y:S04]  /*11c50*/  LDL.LU R14, [R1+0xe8] ;  /* 0x0000e800010e7983 */ /* 0x001f680000300800 */
[----:B------:R-:W5:Y:S01]  /*11c60*/  LDL.LU R15, [R1+0xec] ;  /* 0x0000ec00010f7983 */ /* 0x000f620000300800 */
[----:B---3--:R-:W-:Y:S03]  /*11c70*/  HMMA.16816.F32 R20, R20, R18, R24 ;  /* 0x000000121414723c */ /* 0x008fe60000001818 */
[----:B------:R-:W2:Y:S04]  /*11c80*/  LDL.LU.64 R26, [R1+0x2ac8] ;  /* 0x002ac800011a7983 */ /* 0x000ea80000300a00 */
[----:B------:R-:W2:Y:S11]  /*11c90*/  LDL.LU.64 R24, [R1+0x2ac0] ;  /* 0x002ac00001187983 */ /* 0x000eb60000300a00 */
[----:B------:R-:W-:Y:S05]  /*11ca0*/  @!UPT UIADD3 URZ, URZ, URZ, URZ ;  /* 0x0000003f3f3ff290 */ /* 0x000fea000fffe03f */
[----:B------:R0:W-:Y:S04]  /*11cb0*/  STL.64 [R1+0x380], R20 ;  /* 0x0003801401007387 */ /* 0x0001e80000100a00 */
[----:B------:R-:W-:Y:S04]  /*11cc0*/  STL.64 [R1+0x388], R22 ;  /* 0x0003881601007387 */ /* 0x000fe80000100a00 */
[----:B0-----:R-:W3:Y:S01]  /*11cd0*/  LDL.LU R20, [R1+0xc0] ;  /* 0x0000c00001147983 */ /* 0x001ee20000300800 */
        /* <DEDUP_REMOVED lines=83> */
[----:B0-----:R-:W2:Y:S04]  /*12210*/  LDL.LU.64 R6, [R1+0x29a0] ;  /* 0x0029a00001067983 */ /* 0x001ea80000300a00 */
[----:B------:R-:W3:Y:S01]  /*12220*/  LDL.LU.64 R4, [R1+0x2998] ;  /* 0x0029980001047983 */ /* 0x000ee20000300a00 */
[C---:B--2---:R-:W-:Y:S11]  /*12230*/  HMMA.16816.F32 R8, R24.reuse, R6, R8 ;  /* 0x000000061808723c */ /* 0x044ff60000001808 */
[----:B------:R-:W-:Y:S11]  /*12240*/  @!UPT UIADD3 URZ, URZ, URZ, URZ ;  /* 0x0000003f3f3ff290 */ /* 0x000ff6000fffe03f */
[----:B------:R-:W-:Y:S01]  /*12250*/  @!UPT UIADD3 URZ, URZ, URZ, URZ ;  /* 0x0000003f3f3ff290 */ /* 0x000fe2000fffe03f */
[----:B------:R-:W-:Y:S04]  /*12260*/  STL.64 [R1+0x1a0], R8 ;  /* 0x0001a00801007387 */ /* 0x000fe80000100a00 */
[----:B------:R0:W-:Y:S04]  /*12270*/  STL.64 [R1+0x1a8], R10 ;  /* 0x0001a80a01007387 */ /* 0x0001e80000100a00 */
[----:B0-----:R-:W5:Y:S01]  /*12280*/  LDL.LU.64 R10, [R1+0x2990] ;  /* 0x00299000010a7983 */ /* 0x001f620000300a00 */
[----:B------:R-:W-:Y:S01]  /*12290*/  MOV R6, R3 ;  /* 0x0000000300067202 */ /* 0x000fe20000000f00 */
[----:B------:R-:W-:Y:S01]  /*122a0*/  IMAD.MOV.U32 R7, RZ, RZ, R2 ;  /* 0x000000ffff077224 */ /* 0x000fe200078e0002 */
[----:B-----5:R-:W-:Y:S01]  /*122b0*/  HMMA.16816.F32 R8, R24, R10, R12 ;  /* 0x0000000a1808723c */ /* 0x020fe2000000180c */
[----:B------:R-:W3:Y:S01]  /*122c0*/  LDL.LU.64 R14, [R1+0x2988] ;  /* 0x00298800010e7983 */ /* 0x000ee20000300a00 */
[----:B------:R-:W-:-:S03]  /*122d0*/  MOV R21, R29 ;  /* 0x0000001d00157202 */ /* 0x000fc60000000f00 */
[----:B------:R-:W0:Y:S01]  /*122e0*/  S2R R29, SR_TID.X ;  /* 0x00000000001d7919 */ /* 0x000e220000002100 */
[----:B------:R-:W-:Y:S01]  /*122f0*/  IMAD.MOV.U32 R22, RZ, RZ, R28 ;  /* 0x000000ffff167224 */ /* 0x000fe200078e001c */
[----:B----4-:R-:W-:Y:S11]  /*12300*/  MOV R23, R17 ;  /* 0x0000001100177202 */ /* 0x010ff60000000f00 */
[----:B------:R-:W-:Y:S05]  /*12310*/  @!UPT UIADD3 URZ, URZ, URZ, URZ ;  /* 0x0000003f3f3ff290 */ /* 0x000fea000fffe03f */
[----:B------:R-:W-:Y:S04]  /*12320*/  STL.64 [R1+0x2b0], R8 ;  /* 0x0002b00801007387 */ /* 0x000fe80000100a00 */
[----:B------:R-:W-:Y:S01]  /*12330*/  STL.64 [R1+0x2b8], R10 ;  /* 0x0002b80a01007387 */ /* 0x000fe20000100a00 */
[C---:B---3--:R-:W-:Y:S11]  /*12340*/  HMMA.16816.F32 R4, R24.reuse, R14, R4 ;  /* 0x0000000e1804723c */ /* 0x048ff60000001804 */
[----:B------:R-:W-:Y:S11]  /*12350*/  @!UPT UIADD3 URZ, URZ, URZ, URZ ;  /* 0x0000003f3f3ff290 */ /* 0x000ff6000fffe03f */
[----:B------:R-:W-:Y:S02]  /*12360*/  @!UPT UIADD3 URZ, URZ, URZ, URZ ;  /* 0x0000003f3f3ff290 */ /* 0x000fe4000fffe03f */
[----:B------:R-:W-:Y:S02]  /*12370*/  MOV R28, R5 ;  /* 0x00000005001c7202 */ /* 0x000fe40000000f00 */
[----:B0-----:R-:W-:Y:S01]  /*12380*/  LOP3.LUT R5, R29, 0x7, RZ, 0xc0, !PT ;  /* 0x000000071d057812 */ /* 0x001fe200078ec0ff */
[----:B------:R0:W-:Y:S01]  /*12390*/  STL [R1+0x2a0], R4 ;  /* 0x0002a00401007387 */ /* 0x0001e20000100800 */
[----:B------:R-:W-:Y:S01]  /*123a0*/  MOV R3, R6 ;  /* 0x0000000600037202 */ /* 0x000fe20000000f00 */
[----:B------:R-:W-:Y:S02]  /*123b0*/  IMAD.MOV.U32 R2, RZ, RZ, R7 ;  /* 0x000000ffff027224 */ /* 0x000fe400078e0007 */
[----:B------:R-:W-:Y:S02]  /*123c0*/  IMAD R17, R5, 0x110, RZ ;  /* 0x0000011005117824 */ /* 0x000fe400078e02ff */
[----:B0-----:R-:W-:Y:S01]  /*123d0*/  HMMA.16816.F32 R4, R24, R18, R20 ;  /* 0x000000121804723c */ /* 0x001fe20000001814 */
[----:B------:R-:W-:Y:S01]  /*123e0*/  SHF.L.U32 R29, R29, 0x1, RZ ;  /* 0x000000011d1d7819 */ /* 0x000fe200000006ff */
[----:B------:R0:W-:Y:S03]  /*123f0*/  STL [R1+0x2890], R2 ;  /* 0x0028900201007387 */ /* 0x0001e60000100800 */
[----:B------:R-:W-:-:S05]  /*12400*/  LOP3.LUT R17, R17, 0x30, R29, 0x78, !PT ;  /* 0x0000003011117812 */ /* 0x000fca00078e781d */
[----:B------:R-:W-:Y:S04]  /*12410*/  LDSM.16.M88.4 R12, [R17+0x10880] ;  /* 0x01088000110c783b */ /* 0x000fe80000000200 */
[----:B0-----:R-:W2:Y:S04]  /*12420*/  LDL R2, [R1+0x7a0] ;  /* 0x0007a00001027983 */ /* 0x001ea80000100800 */
[----:B------:R-:W-:Y:S04]  /*12430*/  STL [R1+0x288c], R3 ;  /* 0x00288c0301007387 */ /* 0x000fe80000100800 */
[----:B------:R-:W-:Y:S02]  /*12440*/  STL [R1+0x2888], R28 ;  /* 0x0028881c01007387 */ /* 0x000fe40000100800 */
[----:B------:R-:W-:-:S02]  /*12450*/  MOV R29, R7 ;  /* 0x00000007001d7202 */ /* 0x000fc40000000f00 */
[----:B------:R-:W-:Y:S04]  /*12460*/  STL.64 [R1+0xc0], R4 ;  /* 0x0000c00401007387 */ /* 0x000fe80000100a00 */
[----:B------:R-:W-:Y:S04]  /*12470*/  STL [R1+0xc8], R6 ;  /* 0x0000c80601007387 */ /* 0x000fe80000100800 */
[----:B------:R-:W0:Y:S04]  /*12480*/  LDSM.16.M88.4 R4, [R17+0x10080] ;  /* 0x010080001104783b */ /* 0x000e280000000200 */
[----:B------:R-:W-:Y:S04]  /*12490*/  STL [R1+0x2894], R29 ;  /* 0x0028941d01007387 */ /* 0x000fe80000100800 */
[----:B------:R-:W1:Y:S04]  /*124a0*/  LDSM.16.M88.4 R8, [R17+0x11080] ;  /* 0x011080001108783b */ /* 0x000e680000000200 */
[----:B0-----:R-:W-:Y:S04]  /*124b0*/  STL.64 [R1+0xb0], R4 ;  /* 0x0000b00401007387 */ /* 0x001fe80000100a00 */
[----:B------:R-:W-:Y:S04]  /*124c0*/  STL.64 [R1+0xb8], R6 ;  /* 0x0000b80601007387 */ /* 0x000fe80000100a00 */
[----:B------:R-:W0:Y:S04]  /*124d0*/  LDSM.16.M88.4 R4, [R17+0x11880] ;  /* 0x011880001104783b */ /* 0x000e280000000200 */
[----:B------:R-:W-:Y:S04]  /*124e0*/  STL.64 [R1+0xa0], R12 ;  /* 0x0000a00c01007387 */ /* 0x000fe80000100a00 */
[----:B------:R-:W-:Y:S04]  /*124f0*/  STL.64 [R1+0xa8], R14 ;  /* 0x0000a80e01007387 */ /* 0x000fe80000100a00 */
[----:B------:R-:W3:Y:S04]  /*12500*/  LDSM.16.M88.4 R12, [R17+0x12080] ;  /* 0x01208000110c783b */ /* 0x000ee80000000200 */
[----:B-1----:R-:W-:Y:S04]  /*12510*/  STL.64 [R1+0x90], R8 ;  /* 0x0000900801007387 */ /* 0x002fe80000100a00 */
[----:B------:R-:W-:Y:S04]  /*12520*/  STL.64 [R1+0x98], R10 ;  /* 0x0000980a01007387 */ /* 0x000fe80000100a00 */
[----:B------:R-:W1:Y:S04]  /*12530*/  LDSM.16.M88.4 R8, [R17+0x12880] ;  /* 0x012880001108783b */ /* 0x000e680000000200 */
[----:B0-----:R-:W-:Y:S04]  /*12540*/  STL.64 [R1+0x80], R4 ;  /* 0x0000800401007387 */ /* 0x001fe80000100a00 */
[----:B------:R-:W-:Y:S04]  /*12550*/  STL.64 [R1+0x88], R6 ;  /* 0x0000880601007387 */ /* 0x000fe80000100a00 */
[----:B------:R-:W0:Y:S04]  /*12560*/  LDSM.16.M88.4 R4, [R17+0x13080] ;  /* 0x013080001104783b */ /* 0x000e280000000200 */
[----:B---3--:R-:W-:Y:S04]  /*12570*/  STL.64 [R1+0x70], R12 ;  /* 0x0000700c01007387 */ /* 0x008fe80000100a00 */
        /* <DEDUP_REMOVED lines=13> */
[----:B------:R-:W-:Y:S04]  /*12650*/  LDSM.16.M88.4 R8, [R17+0x15880] ;  /* 0x015880001108783b */ /* 0x000fe80000000200 */
[----:B0-----:R-:W-:Y:S04]  /*12660*/  STL.64 [R1+0x20], R4 ;  /* 0x0000200401007387 */ /* 0x001fe80000100a00 */
[----:B------:R-:W-:Y:S04]  /*12670*/  STL.64 [R1+0x28], R6 ;  /* 0x0000280601007387 */ /* 0x000fe80000100a00 */
[----:B------:R-:W0:Y:S04]  /*12680*/  LDSM.16.M88.4 R4, [R17+0x16080] ;  /* 0x016080001104783b */ /* 0x000e280000000200 */
[----:B---3--:R-:W-:Y:S04]  /*12690*/  STL.64 [R1+0x10], R12 ;  /* 0x0000100c01007387 */ /* 0x008fe80000100a00 */
[----:B------:R-:W-:Y:S04]  /*126a0*/  STL.64 [R1+0x18], R14 ;  /* 0x0000180e01007387 */ /* 0x000fe80000100a00 */
[----:B------:R-:W-:Y:S04]  /*126b0*/  LDSM.16.M88.4 R12, [R17+0x17080] ;  /* 0x01708000110c783b */ /* 0x000fe80000000200 */
[----:B0-----:R-:W-:Y:S04]  /*126c0*/  STL.64 [R1+0x28e0], R6 ;  /* 0x0028e00601007387 */ /* 0x001fe80000100a00 */
[----:B------:R-:W-:Y:S04]  /*126d0*/  STL.64 [R1], R8 ;  /* 0x0000000801007387 */ /* 0x000fe80000100a00 */
[----:B------:R-:W-:Y:S04]  /*126e0*/  STL.64 [R1+0x8], R10 ;  /* 0x0000080a01007387 */ /* 0x000fe80000100a00 */
[----:B------:R0:W-:Y:S04]  /*126f0*/  STL.64 [R1+0x28d8], R4 ;  /* 0x0028d80401007387 */ /* 0x0001e80000100a00 */
[----:B------:R-:W1:Y:S04]  /*12700*/  LDSM.16.M88.4 R8, [R17+0x16880] ;  /* 0x016880001108783b */ /* 0x000e680000000200 */
[----:B0-----:R-:W3:Y:S04]  /*12710*/  LDL.LU.64 R4, [R1+0x90] ;  /* 0x0000900001047983 */ /* 0x001ee80000300a00 */
[----:B--2---:R-:W-:Y:S04]  /*12720*/  LDSM.16.MT88.4 R24, [R2+0x8100] ;  /* 0x008100000218783b */ /* 0x004fe80000004200 */
[----:B------:R-:W-:Y:S04]  /*12730*/  LDSM.16.MT88.4 R20, [R2+0x8000] ;  /* 0x008000000214783b */ /* 0x000fe80000004200 */
[----:B---3--:R0:W-:Y:S04]  /*12740*/  STL.64 [R1+0x2978], R4 ;  /* 0x0029780401007387 */ /* 0x0081e80000100a00 */
[----:B0-----:R-:W2:Y:S04]  /*12750*/  LDL.LU.64 R4, [R1+0xa0] ;  /* 0x0000a00001047983 */ /* 0x001ea80000300a00 */
[----:B--2---:R0:W-:Y:S04]  /*12760*/  STL.64 [R1+0x2980], R4 ;  /* 0x0029800401007387 */ /* 0x0041e80000100a00 */
[----:B0-----:R-:W2:Y:S04]  /*12770*/  LDL.LU.64 R4, [R1+0xb0] ;  /* 0x0000b00001047983 */ /* 0x001ea80000300a00 */
[----:B-1----:R-:W-:Y:S04]  /*12780*/  STL [R1+0x2724], R10 ;  /* 0x0027240a01007387 */ /* 0x002fe80000100800 */
[----:B------:R-:W-:Y:S04]  /*12790*/  STL [R1+0x2720], R11 ;  /* 0x0027200b01007387 */ /* 0x000fe80000100800 */
[----:B------:R0:W-:Y:S04]  /*127a0*/  STL [R1+0x28a4], R12 ;  /* 0x0028a40c01007387 */ /* 0x0001e80000100800 */
[----:B------:R1:W-:Y:S04]  /*127b0*/  STL [R1+0x28a0], R13 ;  /* 0x0028a00d01007387 */ /* 0x0003e80000100800 */
[----:B------:R-:W-:Y:S04]  /*127c0*/  STL [R1+0x289c], R14 ;  /* 0x00289c0e01007387 */ /* 0x000fe80000100800 */
[----:B------:R3:W-:Y:S04]  /*127d0*/  STL [R1+0x2898], R15 ;  /* 0x0028980f01007387 */ /* 0x0007e80000100800 */
[----:B0-----:R-:W4:Y:S04]  /*127e0*/  LDL.LU R12, [R1+0x450] ;  /* 0x00045000010c7983 */ /* 0x001f280000300800 */
[----:B-1----:R-:W4:Y:S01]  /*127f0*/  LDL.LU R13, [R1+0x454] ;  /* 0x00045400010d7983 */ /* 0x002f220000300800 */
[----:B---3--:R-:W-:-:S03]  /*12800*/  IMAD.MOV.U32 R15, RZ, RZ, R16 ;  /* 0x000000ffff0f7224 */ /* 0x008fc600078e0010 */
[----:B------:R-:W0:Y:S04]  /*12810*/  LDSM.16.M88.4 R16, [R17+0x17880] ;  /* 0x017880001110783b */ /* 0x000e280000000200 */
[----:B------:R-:W4:Y:S04]  /*12820*/  LDL.LU R14, [R1+0x458] ;  /* 0x00045800010e7983 */ /* 0x000f280000300800 */
[----:B0-----:R-:W-:Y:S04]  /*12830*/  STL [R1+0x263c], R18 ;  /* 0x00263c1201007387 */ /* 0x001fe80000100800 */
[----:B------:R-:W-:Y:S04]  /*12840*/  STL [R1+0x2638], R19 ;  /* 0x0026381301007387 */ /* 0x000fe80000100800 */
[----:B------:R0:W-:Y:S04]  /*12850*/  STL.64 [R1+0x2880], R16 ;  /* 0x0028801001007387 */ /* 0x0001e80000100a00 */
[----:B0-----:R-:W3:Y:S04]  /*12860*/  LDL.LU R16, [R1+0x460] ;  /* 0x0004600001107983 */ /* 0x001ee80000300800 */
[----:B------:R-:W3:Y:S04]  /*12870*/  LDL.LU R17, [R1+0x464] ;  /* 0x0004640001117983 */ /* 0x000ee80000300800 */
[----:B------:R-:W3:Y:S04]  /*12880*/  LDL.LU R18, [R1+0x468] ;  /* 0x0004680001127983 */ /* 0x000ee80000300800 */
[----:B------:R-:W3:Y:S04]  /*12890*/  LDL.LU R19, [R1+0x46c] ;  /* 0x00046c0001137983 */ /* 0x000ee80000300800 */
[----:B------:R-:W-:Y:S04]  /*128a0*/  STL.64 [R1+0x2878], R26 ;  /* 0x0028781a01007387 */ /* 0x000fe80000100a00 */
[----:B------:R0:W-:Y:S04]  /*128b0*/  STL.64 [R1+0x2870], R24 ;  /* 0x0028701801007387 */ /* 0x0001e80000100a00 */
[----:B0-----:R-:W2:Y:S04]  /*128c0*/  LDL.LU R24, [R1+0x470] ;  /* 0x0004700001187983 */ /* 0x001ea80000300800 */
[----:B------:R-:W2:Y:S04]  /*128d0*/  LDL.LU R25, [R1+0x474] ;  /* 0x0004740001197983 */ /* 0x000ea80000300800 */
[----:B------:R-:W2:Y:S04]  /*128e0*/  LDL.LU R26, [R1+0x478] ;  /* 0x00047800011a7983 */ /* 0x000ea80000300800 */
[----:B------:R-:W2:Y:S02]  /*128f0*/  LDL.LU R27, [R1+0x47c] ;  /* 0x00047c00011b7983 */ /* 0x000ea40000300800 */
[C---:B--2---:R-:W-:Y:S11]  /*12900*/  HMMA.16816.F32 R24, R20.reuse, R4, R24 ;  /* 0x000000041418723c */ /* 0x044ff60000001818 */
[----:B------:R-:W-:Y:S11]  /*12910*/  @!UPT UIADD3 URZ, URZ, URZ, URZ ;  /* 0x0000003f3f3ff290 */ /* 0x000ff6000fffe03f */
[----:B------:R-:W-:Y:S01]  /*12920*/  @!UPT UIADD3 URZ, URZ, URZ, URZ ;  /* 0x0000003f3f3ff290 */ /* 0x000fe2000fffe03f */
[----:B------:R0:W-:Y:S04]  /*12930*/  STL.64 [R1+0x290], R24 ;  /* 0x0002901801007387 */ /* 0x0001e80000100a00 */
[----:B------:R-:W-:Y:S01]  /*12940*/  STL.64 [R1+0x298], R26 ;  /* 0x0002981a01007387 */ /* 0x000fe20000100a00 */
[----:B0-----:R-:W-:Y:S02]  /*12950*/  MOV R25, R4 ;  /* 0x0000000400197202 */ /* 0x001fe40000000f00 */
[----:B------:R-:W-:Y:S02]  /*12960*/  MOV R24, R5 ;  /* 0x0000000500187202 */ /* 0x000fe40000000f00 */
[----:B------:R-:W3:Y:S04]  /*12970*/  LDL.LU.64 R4, [R1+0x2980] ;  /* 0x0029800001047983 */ /* 0x000ee80000300a00 */
[----:B------:R-:W-:Y:S04]  /*12980*/  STL [R1+0x28ac], R24 ;  /* 0x0028ac1801007387 */ /* 0x000fe80000100800 */
[----:B------:R3:W-:Y:S02]  /*12990*/  STL [R1+0x28a8], R25 ;  /* 0x0028a81901007387 */ /* 0x0007e40000100800 */
[----:B---3--:R-:W-:Y:S07]  /*129a0*/  HMMA.16816.F32 R24, R20, R4, R16 ;  /* 0x000000041418723c */ /* 0x008fee0000001810 */
[----:B------:R-:W-:Y:S01]  /*129b0*/  IMAD.MOV.U32 R17, RZ, RZ, R4 ;  /* 0x000000ffff117224 */ /* 0x000fe200078e0004 */
[----:B------:R-:W-:-:S02]  /*129c0*/  MOV R16, R5 ;  /* 0x0000000500107202 */ /* 0x000fc40000000f00 */
[----:B------:R-:W4:Y:S11]  /*129d0*/  LDL.LU.64 R4, [R1+0x2978] ;  /* 0x0029780001047983 */ /* 0x000f360000300a00 */
[----:B------:R-:W-:Y:S03]  /*129e0*/  @!UPT UIADD3 URZ, URZ, URZ, URZ ;  /* 0x0000003f3f3ff290 */ /* 0x000fe6000fffe03f */
[----:B------:R-:W-:Y:S01]  /*129f0*/  MOV R10, R24 ;  /* 0x00000018000a7202 */ /* 0x000fe20000000f00 */
[----:B------:R-:W-:Y:S01]  /*12a00*/  IMAD.MOV.U32 R11, RZ, RZ, R25 ;  /* 0x000000ffff0b7224 */ /* 0x000fe200078e0019 */
[----:B------:R-:W-:Y:S04]  /*12a10*/  STL.64 [R1+0x288], R26 ;  /* 0x0002881a01007387 */ /* 0x000fe80000100a00 */
[----:B------:R-:W-:Y:S04]  /*12a20*/  STL.64 [R1+0x28d0], R10 ;  /* 0x0028d00a01007387 */ /* 0x000fe80000100a00 */
[----:B------:R4:W-:Y:S04]  /*12a30*/  STL.64 [R1+0x28c8], R8 ;  /* 0x0028c80801007387 */ /* 0x0009e80000100a00 */
[----:B------:R-:W-:Y:S04]  /*12a40*/  STL [R1+0x28b4], R16 ;  /* 0x0028b41001007387 */ /* 0x000fe80000100800 */
[----:B------:R-:W-:Y:S01]  /*12a50*/  STL [R1+0x28b0], R17 ;  /* 0x0028b01101007387 */ /* 0x000fe20000100800 */
[----:B----4-:R-:W-:Y:S01]  /*12a60*/  HMMA.16816.F32 R8, R20, R4, R12 ;  /* 0x000000041408723c */ /* 0x010fe2000000180c */
[----:B------:R-:W-:-:S02]  /*12a70*/  MOV R19, R4 ;  /* 0x0000000400137202 */ /* 0x000fc40000000f00 */
[----:B------:R-:W-:Y:S11]  /*12a80*/  MOV R18, R5 ;  /* 0x0000000500127202 */ /* 0x000ff60000000f00 */
[----:B------:R-:W-:Y:S09]  /*12a90*/  @!UPT UIADD3 URZ, URZ, URZ, URZ ;  /* 0x0000003f3f3ff290 */ /* 0x000ff2000fffe03f */
[----:B------:R0:W-:Y:S04]  /*12aa0*/  STL.64 [R1+0x270], R8 ;  /* 0x0002700801007387 */ /* 0x0001e80000100a00 */
[----:B------:R1:W-:Y:S04]  /*12ab0*/  STL.64 [R1+0x278], R10 ;  /* 0x0002780a01007387 */ /* 0x0003e80000100a00 */
[----:B------:R-:W2:Y:S04]  /*12ac0*/  LDL.LU.64 R4, [R1] ;  /* 0x0000000001047983 */ /* 0x000ea80000300a00 */
[----:B--2---:R2:W-:Y:S04]  /*12ad0*/  STL.64 [R1+0x28f8], R4 ;  /* 0x0028f80401007387 */ /* 0x0045e80000100a00 */
[----:B0-----:R-:W3:Y:S04]  /*12ae0*/  LDL.LU R8, [R1+0x3b0] ;  /* 0x0003b00001087983 */ /* 0x001ee80000300800 */
[----:B------:R-:W3:Y:S04]  /*12af0*/  LDL.LU R9, [R1+0x3b4] ;  /* 0x0003b40001097983 */ /* 0x000ee80000300800 */
[----:B-1----:R-:W4:Y:S04]  /*12b00*/  LDL.LU R10, [R1+0x3b8] ;  /* 0x0003b800010a7983 */ /* 0x002f280000300800 */
[----:B------:R-:W4:Y:S04]  /*12b10*/  LDL.LU R11, [R1+0x3bc] ;  /* 0x0003bc00010b7983 */ /* 0x000f280000300800 */
[----:B--2---:R-:W2:Y:S04]  /*12b20*/  LDL.LU.64 R4, [R1+0x10] ;  /* 0x0000100001047983 */ /* 0x004ea80000300a00 */
[----:B--2---:R0:W-:Y:S04]  /*12b30*/  STL.64 [R1+0x2910], R4 ;  /* 0x0029100401007387 */ /* 0x0041e80000100a00 */
[----:B0-----:R-:W2:Y:S04]  /*12b40*/  LDL.LU.64 R4, [R1+0x20] ;  /* 0x0000200001047983 */ /* 0x001ea80000300a00 */
[----:B--2---:R0:W-:Y:S04]  /*12b50*/  STL.64 [R1+0x2918], R4 ;  /* 0x0029180401007387 */ /* 0x0041e80000100a00 */
[----:B0-----:R-:W2:Y:S04]  /*12b60*/  LDL.LU.64 R4, [R1+0x30] ;  /* 0x0000300001047983 */ /* 0x001ea80000300a00 */
[----:B--2---:R-:W-:Y:S04]  /*12b70*/  STL.64 [R1+0x2920], R4 ;  /* 0x0029200401007387 */ /* 0x004fe80000100a00 */
[----:B----4-:R-:W-:Y:S04]  /*12b80*/  STL.64 [R1+0x28f0], R10 ;  /* 0x0028f00a01007387 */ /* 0x010fe80000100a00 */
[----:B---3--:R0:W-:Y:S04]  /*12b90*/  STL.64 [R1+0x28e8], R8 ;  /* 0x0028e80801007387 */ /* 0x0081e80000100a00 */
[----:B0-----:R-:W2:Y:S04]  /*12ba0*/  LDL.LU R8, [R1+0x3c0] ;  /* 0x0003c00001087983 */ /* 0x001ea80000300800 */
[----:B------:R-:W2:Y:S04]  /*12bb0*/  LDL.LU R9, [R1+0x3c4] ;  /* 0x0003c40001097983 */ /* 0x000ea80000300800 */
[----:B------:R-:W3:Y:S04]  /*12bc0*/  LDL.LU R10, [R1+0x3c8] ;  /* 0x0003c800010a7983 */ /* 0x000ee80000300800 */
[----:B------:R-:W3:Y:S04]  /*12bd0*/  LDL.LU R11, [R1+0x3cc] ;  /* 0x0003cc00010b7983 */ /* 0x000ee80000300800 */
        /* <DEDUP_REMOVED lines=8> */
[----:B-----5:R-:W-:Y:S04]  /*12c60*/  STL.64 [R1+0x2948], R14 ;  /* 0x0029480e01007387 */ /* 0x020fe80000100a00 */
[----:B----4-:R0:W-:Y:S04]  /*12c70*/  STL.64 [R1+0x2940], R12 ;  /* 0x0029400c01007387 */ /* 0x0101e80000100a00 */
[----:B0-----:R-:W4:Y:S04]  /*12c80*/  LDL.LU.64 R12, [R1+0x60] ;  /* 0x00006000010c7983 */ /* 0x001f280000300a00 */
[----:B----4-:R0:W-:Y:S04]  /*12c90*/  STL.64 [R1+0x2958], R12 ;  /* 0x0029580c01007387 */ /* 0x0101e80000100a00 */
[----:B0-----:R-:W4:Y:S04]  /*12ca0*/  LDL.LU.64 R12, [R1+0x70] ;  /* 0x00007000010c7983 */ /* 0x001f280000300a00 */
[----:B----4-:R0:W-:Y:S04]  /*12cb0*/  STL.64 [R1+0x2970], R12 ;  /* 0x0029700c01007387 */ /* 0x0101e80000100a00 */
[----:B0-----:R-:W4:Y:S04]  /*12cc0*/  LDL.LU.64 R12, [R1+0x80] ;  /* 0x00008000010c7983 */ /* 0x001f280000300a00 */
[----:B------:R-:W5:Y:S04]  /*12cd0*/  LDL.LU.64 R4, [R1+0x40] ;  /* 0x0000400001047983 */ /* 0x000f680000300a00 */
[----:B-----5:R0:W-:Y:S04]  /*12ce0*/  STL.64 [R1+0x2938], R4 ;  /* 0x0029380401007387 */ /* 0x0201e80000100a00 */
[----:B0-----:R-:W5:Y:S04]  /*12cf0*/  LDL.LU.64 R4, [R1+0x50] ;  /* 0x0000500001047983 */ /* 0x001f680000300a00 */
[----:B-----5:R0:W-:Y:S04]  /*12d00*/  STL.64 [R1+0x2950], R4 ;  /* 0x0029500401007387 */ /* 0x0201e80000100a00 */
        /* <DEDUP_REMOVED lines=8> */
[----:B------:R-:W2:Y:S04]  /*12d90*/  LDL.LU R6, [R1+0x438] ;  /* 0x0004380001067983 */ /* 0x000ea80000300800 */
[----:B------:R-:W2:Y:S04]  /*12da0*/  LDL.LU R7, [R1+0x43c] ;  /* 0x00043c0001077983 */ /* 0x000ea80000300800 */
[----:B---3--:R-:W-:Y:S04]  /*12db0*/  STL.64 [R1+0x2908], R10 ;  /* 0x0029080a01007387 */ /* 0x008fe80000100a00 */
[----:B------:R0:W-:Y:S04]  /*12dc0*/  STL.64 [R1+0x2900], R8 ;  /* 0x0029000801007387 */ /* 0x0001e80000100a00 */
[----:B0-----:R-:W3:Y:S04]  /*12dd0*/  LDL.LU R8, [R1+0x3d0] ;  /* 0x0003d00001087983 */ /* 0x001ee80000300800 */
[----:B------:R-:W3:Y:S04]  /*12de0*/  LDL.LU R9, [R1+0x3d4] ;  /* 0x0003d40001097983 */ /* 0x000ee80000300800 */
[----:B------:R-:W5:Y:S04]  /*12df0*/  LDL.LU R10, [R1+0x3d8] ;  /* 0x0003d800010a7983 */ /* 0x000f680000300800 */
[----:B------:R-:W5:Y:S01]  /*12e00*/  LDL.LU R11, [R1+0x3dc] ;  /* 0x0003dc00010b7983 */ /* 0x000f620000300800 */
[----:B----4-:R-:W-:Y:S03]  /*12e10*/  HMMA.16816.F32 R24, R20, R12, R24 ;  /* 0x0000000c1418723c */ /* 0x010fe60000001818 */
[----:B-----5:R-:W-:Y:S04]  /*12e20*/  STL.64 [R1+0x2930], R10 ;  /* 0x0029300a01007387 */ /* 0x020fe80000100a00 */
[----:B---3--:R0:W-:Y:S04]  /*12e30*/  STL.64 [R1+0x2928], R8 ;  /* 0x0029280801007387 */ /* 0x0081e80000100a00 */
[----:B0-----:R-:W3:Y:S04]  /*12e40*/  LDL.LU R8, [R1+0x400] ;  /* 0x0004000001087983 */ /* 0x001ee80000300800 */
[----:B------:R-:W3:Y:S04]  /*12e50*/  LDL.LU R9, [R1+0x404] ;  /* 0x0004040001097983 */ /* 0x000ee80000300800 */
[----:B------:R-:W3:Y:S04]  /*12e60*/  LDL.LU R10, [R1+0x408] ;  /* 0x00040800010a7983 */ /* 0x000ee80000300800 */
[----:B------:R-:W3:Y:S04]  /*12e70*/  LDL.LU R11, [R1+0x40c] ;  /* 0x00040c00010b7983 */ /* 0x000ee80000300800 */
[----:B------:R0:W-:Y:S04]  /*12e80*/  STL [R1+0x28bc], R18 ;  /* 0x0028bc1201007387 */ /* 0x0001e80000100800 */
[----:B------:R1:W-:Y:S04]  /*12e90*/  STL [R1+0x28b8], R19 ;  /* 0x0028b81301007387 */ /* 0x0003e80000100800 */
[----:B------:R-:W4:Y:S04]  /*12ea0*/  LDL.LU R16, [R1+0x3e0] ;  /* 0x0003e00001107983 */ /* 0x000f280000300800 */
[----:B------:R-:W4:Y:S04]  /*12eb0*/  LDL.LU R17, [R1+0x3e4] ;  /* 0x0003e40001117983 */ /* 0x000f280000300800 */
[----:B0-----:R-:W4:Y:S04]  /*12ec0*/  LDL.LU R18, [R1+0x3e8] ;  /* 0x0003e80001127983 */ /* 0x001f280000300800 */
[----:B-1----:R-:W4:Y:S04]  /*12ed0*/  LDL.LU R19, [R1+0x3ec] ;  /* 0x0003ec0001137983 */ /* 0x002f280000300800 */
[----:B------:R-:W-:Y:S04]  /*12ee0*/  STL.64 [R1+0x260], R24 ;  /* 0x0002601801007387 */ /* 0x000fe80000100a00 */
[----:B------:R0:W-:Y:S02]  /*12ef0*/  STL.64 [R1+0x268], R26 ;  /* 0x0002681a01007387 */ /* 0x0001e40000100a00 */
[----:B0-----:R-:W-:Y:S01]  /*12f00*/  IMAD.MOV.U32 R27, RZ, RZ, R12 ;  /* 0x000000ffff1b7224 */ /* 0x001fe200078e000c */
[----:B------:R-:W-:-:S02]  /*12f10*/  MOV R26, R13 ;  /* 0x0000000d001a7202 */ /* 0x000fc40000000f00 */
[----:B------:R-:W2:Y:S04]  /*12f20*/  LDL.LU.64 R12, [R1+0x2970] ;  /* 0x00297000010c7983 */ /* 0x000ea80000300a00 */
[----:B------:R0:W-:Y:S04]  /*12f30*/  STL [R1+0x28c4], R26 ;  /* 0x0028c41a01007387 */ /* 0x0001e80000100800 */
[----:B------:R1:W-:Y:S04]  /*12f40*/  STL [R1+0x28c0], R27 ;  /* 0x0028c01b01007387 */ /* 0x0003e80000100800 */
[----:B------:R-:W5:Y:S04]  /*12f50*/  LDL.LU R24, [R1+0x3f0] ;  /* 0x0003f00001187983 */ /* 0x000f680000300800 */
[----:B------:R-:W5:Y:S04]  /*12f60*/  LDL.LU R25, [R1+0x3f4] ;  /* 0x0003f40001197983 */ /* 0x000f680000300800 */
[----:B0-----:R-:W5:Y:S04]  /*12f70*/  LDL.LU R26, [R1+0x3f8] ;  /* 0x0003f800011a7983 */ /* 0x001f680000300800 */
[----:B-1----:R-:W5:Y:S01]  /*12f80*/  LDL.LU R27, [R1+0x3fc] ;  /* 0x0003fc00011b7983 */ /* 0x002f620000300800 */
        /* <DEDUP_REMOVED lines=8> */
[----:B------:R-:W2:Y:S02]  /*13010*/  LDL.LU.64 R12, [R1+0x2958] ;  /* 0x00295800010c7983 */ /* 0x000ea40000300a00 */
[----:B--2---:R-:W-:Y:S01]  /*13020*/  HMMA.16816.F32 R4, R20, R12, R4 ;  /* 0x0000000c1404723c */ /* 0x004fe20000001804 */
[----:B------:R-:W-:-:S02]  /*13030*/  MOV R29, R12 ;  /* 0x0000000c001d7202 */ /* 0x000fc40000000f00 */
[----:B------:R-:W-:Y:S11]  /*13040*/  MOV R2, R13 ;  /* 0x0000000d00027202 */ /* 0x000ff60000000f00 */
[----:B------:R-:W-:Y:S09]  /*13050*/  @!UPT UIADD3 URZ, URZ, URZ, URZ ;  /* 0x0000003f3f3ff290 */ /* 0x000ff2000fffe03f */
[----:B------:R0:W-:Y:S04]  /*13060*/  STL.64 [R1+0x240], R4 ;  /* 0x0002400401007387 */ /* 0x0001e80000100a00 */
[----:B------:R-:W-:Y:S04]  /*13070*/  STL.64 [R1+0x248], R6 ;  /* 0x0002480601007387 */ /* 0x000fe80000100a00 */
[----:B0-----:R-:W2:Y:S04]  /*13080*/  LDL.LU.64 R4, [R1+0x2950] ;  /* 0x0029500001047983 */ /* 0x001ea80000300a00 */
[----:B------:R-:W2:Y:S04]  /*13090*/  LDL.LU.64 R14, [R1+0x2948] ;  /* 0x00294800010e7983 */ /* 0x000ea80000300a00 */
[----:B------:R-:W2:Y:S02]  /*130a0*/  LDL.LU.64 R12, [R1+0x2940] ;  /* 0x00294000010c7983 */ /* 0x000ea40000300a00 */
[C---:B--2---:R-:W-:Y:S11]  /*130b0*/  HMMA.16816.F32 R12, R20.reuse, R4, R12 ;  /* 0x00000004140c723c */ /* 0x044ff6000000180c */
[----:B------:R-:W-:Y:S11]  /*130c0*/  @!UPT UIADD3 URZ, URZ, URZ, URZ ;  /* 0x0000003f3f3ff290 */ /* 0x000ff6000fffe03f */
[----:B------:R-:W-:Y:S01]  /*130d0*/  @!UPT UIADD3 URZ, URZ, URZ, URZ ;  /* 0x0000003f3f3ff290 */ /* 0x000fe2000fffe03f */
[----:B------:R-:W-:Y:S04]  /*130e0*/  STL.64 [R1+0x230], R12 ;  /* 0x0002300c01007387 */ /* 0x000fe80000100a00 */
[----:B------:R0:W-:Y:S02]  /*130f0*/  STL.64 [R1+0x238], R14 ;  /* 0x0002380e01007387 */ /* 0x0001e40000100a00 */
[----:B0-----:R-:W-:Y:S01]  /*13100*/  IMAD.MOV.U32 R14, RZ, RZ, R4 ;  /* 0x000000ffff0e7224 */ /* 0x001fe200078e0004 */
[----:B------:R-:W-:Y:S02]  /*13110*/  MOV R15, R5 ;  /* 0x00000005000f7202 */ /* 0x000fe40000000f00 */
[----:B------:R-:W3:Y:S02]  /*13120*/  LDL.LU.64 R4, [R1+0x2938] ;  /* 0x0029380001047983 */ /* 0x000ee40000300a00 */
[C---:B---3--:R-:W-:Y:S01]  /*13130*/  HMMA.16816.F32 R8, R20.reuse, R4, R8 ;  /* 0x000000041408723c */ /* 0x048fe20000001808 */
[----:B------:R-:W-:Y:S01]  /*13140*/  MOV R12, R4 ;  /* 0x00000004000c7202 */ /* 0x000fe20000000f00 */
[----:B------:R-:W-:Y:S11]  /*13150*/  IMAD.MOV.U32 R13, RZ, RZ, R5 ;  /* 0x000000ffff0d7224 */ /* 0x000ff600078e0005 */
[----:B------:R-:W-:Y:S10]  /*13160*/  @!UPT UIADD3 URZ, URZ, URZ, URZ ;  /* 0x0000003f3f3ff290 */ /* 0x000ff4000fffe03f */
[----:B------:R-:W-:Y:S04]  /*13170*/  STL.64 [R1+0x220], R8 ;  /* 0x0002200801007387 */ /* 0x000fe80000100a00 */
[----:B------:R0:W-:Y:S04]  /*13180*/  STL.64 [R1+0x228], R10 ;  /* 0x0002280a01007387 */ /* 0x0001e80000100a00 */
[----:B0-----:R-:W2:Y:S04]  /*13190*/  LDL.LU.64 R10, [R1+0x2930] ;  /* 0x00293000010a7983 */ /* 0x001ea80000300a00 */
[----:B------:R-:W2:Y:S04]  /*131a0*/  LDL.LU.64 R8, [R1+0x2928] ;  /* 0x0029280001087983 */ /* 0x000ea80000300a00 */
[----:B------:R-:W5:Y:S02]  /*131b0*/  LDL.LU.64 R4, [R1+0x2920] ;  /* 0x0029200001047983 */ /* 0x000f640000300a00 */
[C---:B-----5:R-:W-:Y:S11]  /*131c0*/  HMMA.16816.F32 R24, R20.reuse, R4, R24 ;  /* 0x000000041418723c */ /* 0x060ff60000001818 */
[----:B------:R-:W-:Y:S11]  /*131d0*/  @!UPT UIADD3 URZ, URZ, URZ, URZ ;  /* 0x0000003f3f3ff290 */ /* 0x000ff6000fffe03f */
[----:B------:R-:W-:Y:S01]  /*131e0*/  @!UPT UIADD3 URZ, URZ, URZ, URZ ;  /* 0x0000003f3f3ff290 */ /* 0x000fe2000fffe03f */
[----:B------:R0:W-:Y:S04]  /*131f0*/  STL.64 [R1+0x210], R24 ;  /* 0x0002101801007387 */ /* 0x0001e80000100a00 */
[----:B------:R-:W-:Y:S01]  /*13200*/  STL.64 [R1+0x218], R26 ;  /* 0x0002181a01007387 */ /* 0x000fe20000100a00 */
[----:B0-----:R-:W-:Y:S02]  /*13210*/  MOV R24, R4 ;  /* 0x0000000400187202 */ /* 0x001fe40000000f00 */
[----:B------:R-:W-:Y:S02]  /*13220*/  MOV R25, R5 ;  /* 0x0000000500197202 */ /* 0x000fe40000000f00 */
[----:B------:R-:W4:Y:S02]  /*13230*/  LDL.LU.64 R4, [R1+0x2918] ;  /* 0x0029180001047983 */ /* 0x000f240000300a00 */
[C---:B----4-:R-:W-:Y:S11]  /*13240*/  HMMA.16816.F32 R16, R20.reuse, R4, R16 ;  /* 0x000000041410723c */ /* 0x050ff60000001810 */
[----:B------:R-:W-:Y:S11]  /*13250*/  @!UPT UIADD3 URZ, URZ, URZ, URZ ;  /* 0x0000003f3f3ff290 */ /* 0x000ff6000fffe03f */
[----:B------:R-:W-:Y:S01]  /*13260*/  @!UPT UIADD3 URZ, URZ, URZ, URZ ;  /* 0x0000003f3f3ff290 */ /* 0x000fe2000fffe03f */
[----:B------:R0:W-:Y:S04]  /*13270*/  STL.64 [R1+0x200], R16 ;  /* 0x0002001001007387 */ /* 0x0001e80000100a00 */
[----:B------:R1:W-:Y:S01]  /*13280*/  STL.64 [R1+0x208], R18 ;  /* 0x0002081201007387 */ /* 0x0003e20000100a00 */
[----:B0-----:R-:W-:Y:S01]  /*13290*/  IMAD.MOV.U32 R16, RZ, RZ, R4 ;  /* 0x000000ffff107224 */ /* 0x001fe200078e0004 */
[----:B------:R-:W-:Y:S02]  /*132a0*/  MOV R17, R5 ;  /* 0x0000000500117202 */ /* 0x000fe40000000f00 */
[----:B------:R-:W2:Y:S02]  /*132b0*/  LDL.LU.64 R4, [R1+0x2910] ;  /* 0x0029100001047983 */ /* 0x000ea40000300a00 */
[C---:B--2---:R-:W-:Y:S01]  /*132c0*/  HMMA.16816.F32 R8, R20.reuse, R4, R8 ;  /* 0x000000041408723c */ /* 0x044fe20000001808 */
[----:B-1----:R-:W-:Y:S01]  /*132d0*/  MOV R18, R4 ;  /* 0x0000000400127202 */ /* 0x002fe20000000f00 */
        /* <DEDUP_REMOVED lines=11> */
[----:B------:R-:W-:Y:S04]  /*13390*/  STL.64 [R1+0x1e0], R8 ;  /* 0x0001e00801007387 */ /* 0x000fe80000100a00 */
[----:B------:R0:W-:Y:S04]  /*133a0*/  STL.64 [R1+0x1e8], R10 ;  /* 0x0001e80a01007387 */ /* 0x0001e80000100a00 */
[----:B0-----:R-:W2:Y:S04]  /*133b0*/  LDL.LU.64 R10, [R1+0x28f0] ;  /* 0x0028f000010a7983 */ /* 0x001ea80000300a00 */
[----:B------:R-:W2:Y:S04]  /*133c0*/  LDL.LU.64 R8, [R1+0x28e8] ;  /* 0x0028e80001087983 */ /* 0x000ea80000300a00 */
[----:B------:R-:W3:Y:S04]  /*133d0*/  LDL.LU.64 R6, [R1+0x28e0] ;  /* 0x0028e00001067983 */ /* 0x000ee80000300a00 */
[----:B------:R-:W2:Y:S02]  /*133e0*/  LDL.LU.64 R4, [R1+0x28d8] ;  /* 0x0028d80001047983 */ /* 0x000ea40000300a00 */
[----:B--2---:R-:W-:Y:S11]  /*133f0*/  HMMA.16816.F32 R8, R20, R4, R8 ;  /* 0x000000041408723c */ /* 0x004ff60000001808 */
[----:B------:R-:W-:Y:S11]  /*13400*/  @!UPT UIADD3 URZ, URZ, URZ, URZ ;  /* 0x0000003f3f3ff290 */ /* 0x000ff6000fffe03f */
[----:B------:R-:W-:Y:S01]  /*13410*/  @!UPT UIADD3 URZ, URZ, URZ, URZ ;  /* 0x0000003f3f3ff290 */ /* 0x000fe2000fffe03f */
[----:B------:R-:W-:Y:S04]  /*13420*/  STL.64 [R1+0x1d0], R8 ;  /* 0x0001d00801007387 */ /* 0x000fe80000100a00 */
[----:B------:R0:W-:Y:S04]  /*13430*/  STL.64 [R1+0x1d8], R10 ;  /* 0x0001d80a01007387 */ /* 0x0001e80000100a00 */
[----:B0-----:R-:W2:Y:S04]  /*13440*/  LDL.LU.64 R10, [R1+0x28d0] ;  /* 0x0028d000010a7983 */ /* 0x001ea80000300a00 */
[----:B------:R-:W4:Y:S04]  /*13450*/  LDL.LU.64 R8, [R1+0x28c8] ;  /* 0x0028c80001087983 */ /* 0x000f280000300a00 */
[----:B---3--:R-:W-:Y:S04]  /*13460*/  STL.64 [R1+0x2750], R6 ;  /* 0x0027500601007387 */ /* 0x008fe80000100a00 */
[----:B------:R0:W-:Y:S04]  /*13470*/  STL.64 [R1+0x2748], R4 ;  /* 0x0027480401007387 */ /* 0x0001e80000100a00 */
[----:B0-----:R-:W4:Y:S04]  /*13480*/  LDL.LU R4, [R1+0x3a0] ;  /* 0x0003a00001047983 */ /* 0x001f280000300800 */
[----:B------:R-:W4:Y:S04]  /*13490*/  LDL.LU R5, [R1+0x3a4] ;  /* 0x0003a40001057983 */ /* 0x000f280000300800 */
[----:B------:R-:W4:Y:S01]  /*134a0*/  LDL.LU R6, [R1+0x3a8] ;  /* 0x0003a80001067983 */ /* 0x000f220000300800 */
[----:B------:R-:W-:-:S07]  /*134b0*/  IMAD.MOV.U32 R7, RZ, RZ, R0 ;  /* 0x000000ffff077224 */ /* 0x000fce00078e0000 */
[----:B----4-:R-:W-:Y:S11]  /*134c0*/  HMMA.16816.F32 R4, R20, R8, R4 ;  /* 0x000000081404723c */ /* 0x010ff60000001804 */
[----:B------:R-:W-:Y:S11]  /*134d0*/  @!UPT UIADD3 URZ, URZ, URZ, URZ ;  /* 0x0000003f3f3ff290 */ /* 0x000ff6000fffe03f */
[----:B------:R-:W-:Y:S01]  /*134e0*/  @!UPT UIADD3 URZ, URZ, URZ, URZ ;  /* 0x0000003f3f3ff290 */ /* 0x000fe2000fffe03f */
[----:B------:R0:W-:Y:S04]  /*134f0*/  STL.64 [R1+0x1c0], R4 ;  /* 0x0001c00401007387 */ /* 0x0001e80000100a00 */
[----:B------:R-:W-:Y:S01]  /*13500*/  STL [R1+0x1c8], R6 ;  /* 0x0001c80601007387 */ /* 0x000fe20000100800 */
[----:B0-----:R-:W-:Y:S01]  /*13510*/  MOV R4, R26 ;  /* 0x0000001a00047202 */ /* 0x001fe20000000f00 */
[----:B------:R-:W-:Y:S02]  /*13520*/  IMAD.MOV.U32 R5, RZ, RZ, R27 ;  /* 0x000000ffff057224 */ /* 0x000fe400078e001b */
[----:B------:R-:W3:Y:S04]  /*13530*/  LDL.LU R26, [R1+0x28c4] ;  /* 0x0028c400011a7983 */ /* 0x000ee80000300800 */
[----:B------:R-:W4:Y:S04]  /*13540*/  LDL.LU R27, [R1+0x28c0] ;  /* 0x0028c000011b7983 */ /* 0x000f280000300800 */
[----:B------:R-:W-:Y:S04]  /*13550*/  STL.64 [R1+0x2768], R4 ;  /* 0x0027680401007387 */ /* 0x000fe80000100a00 */
[----:B--2---:R-:W-:Y:S04]  /*13560*/  STL.64 [R1+0x2740], R10 ;  /* 0x0027400a01007387 */ /* 0x004fe80000100a00 */
[----:B------:R0:W-:Y:S04]  /*13570*/  STL.64 [R1+0x2738], R8 ;  /* 0x0027380801007387 */ /* 0x0001e80000100a00 */
[----:B0-----:R-:W2:Y:S04]  /*13580*/  LDL.LU R8, [R1+0x1a0] ;  /* 0x0001a00001087983 */ /* 0x001ea80000300800 */
[----:B------:R-:W2:Y:S04]  /*13590*/  LDL.LU R9, [R1+0x1a4] ;  /* 0x0001a40001097983 */ /* 0x000ea80000300800 */
[----:B------:R-:W5:Y:S04]  /*135a0*/  LDL.LU R10, [R1+0x1a8] ;  /* 0x0001a800010a7983 */ /* 0x000f680000300800 */
[----:B------:R-:W5:Y:S01]  /*135b0*/  LDL.LU R11, [R1+0x1ac] ;  /* 0x0001ac00010b7983 */ /* 0x000f620000300800 */
[----:B------:R-:W-:-:S02]  /*135c0*/  MOV R4, R18 ;  /* 0x0000001200047202 */ /* 0x000fc40000000f00 */
[----:B------:R-:W-:Y:S01]  /*135d0*/  MOV R5, R19 ;  /* 0x0000001300057202 */ /* 0x000fe20000000f00 */
[----:B------:R-:W2:Y:S04]  /*135e0*/  LDL.LU R18, [R1+0x28bc] ;  /* 0x0028bc0001127983 */ /* 0x000ea80000300800 */
[----:B------:R-:W3:Y:S04]  /*135f0*/  LDL.LU R19, [R1+0x28b8] ;  /* 0x0028b80001137983 */ /* 0x000ee80000300800 */
[----:B------:R0:W-:Y:S02]  /*13600*/  STL.64 [R1+0x2780], R4 ;  /* 0x0027800401007387 */ /* 0x0001e40000100a00 */
[----:B0-----:R-:W-:Y:S01]  /*13610*/  IMAD.MOV.U32 R4, RZ, RZ, R16 ;  /* 0x000000ffff047224 */ /* 0x001fe200078e0010 */
[----:B------:R-:W-:Y:S01]  /*13620*/  MOV R5, R17 ;  /* 0x0000001100057202 */ /* 0x000fe20000000f00 */
[----:B------:R-:W3:Y:S04]  /*13630*/  LDL.LU R16, [R1+0x28b4] ;  /* 0x0028b40001107983 */ /* 0x000ee80000300800 */
[----:B------:R-:W3:Y:S04]  /*13640*/  LDL.LU R17, [R1+0x28b0] ;  /* 0x0028b00001117983 */ /* 0x000ee80000300800 */
[----:B------:R-:W-:Y:S04]  /*13650*/  STL.64 [R1+0x2798], R4 ;  /* 0x0027980401007387 */ /* 0x000fe80000100a00 */
[----:B-----5:R-:W-:Y:S04]  /*13660*/  STL.64 [R1+0x2760], R10 ;  /* 0x0027600a01007387 */ /* 0x020fe80000100a00 */
[----:B--2---:R0:W-:Y:S04]  /*13670*/  STL.64 [R1+0x2758], R8 ;  /* 0x0027580801007387 */ /* 0x0041e80000100a00 */
[----:B0-----:R-:W2:Y:S04]  /*13680*/  LDL.LU R8, [R1+0x2c0] ;  /* 0x0002c00001087983 */ /* 0x001ea80000300800 */
[----:B------:R-:W2:Y:S04]  /*13690*/  LDL.LU R9, [R1+0x2c4] ;  /* 0x0002c40001097983 */ /* 0x000ea80000300800 */
[----:B------:R-:W5:Y:S04]  /*136a0*/  LDL.LU R10, [R1+0x2c8] ;  /* 0x0002c800010a7983 */ /* 0x000f680000300800 */
[----:B------:R-:W5:Y:S01]  /*136b0*/  LDL.LU R11, [R1+0x2cc] ;  /* 0x0002cc00010b7983 */ /* 0x000f620000300800 */
[----:B------:R-:W-:Y:S01]  /*136c0*/  MOV R4, R24 ;  /* 0x0000001800047202 */ /* 0x000fe20000000f00 */
[----:B------:R-:W-:-:S02]  /*136d0*/  IMAD.MOV.U32 R5, RZ, RZ, R25 ;  /* 0x000000ffff057224 */ /* 0x000fc400078e0019 */
[----:B------:R-:W2:Y:S04]  /*136e0*/  LDL.LU R24, [R1+0x28ac] ;  /* 0x0028ac0001187983 */ /* 0x000ea80000300800 */
        /* <DEDUP_REMOVED lines=19> */
[----:B------:R-:W-:Y:S01]  /*13820*/  IMAD.MOV.U32 R4, RZ, RZ, R14 ;  /* 0x000000ffff047224 */ /* 0x000fe200078e000e */
[----:B------:R-:W-:-:S02]  /*13830*/  MOV R5, R15 ;  /* 0x0000000f00057202 */ /* 0x000fc40000000f00 */
        /* <DEDUP_REMOVED lines=23> */
[----:B------:R-:W2:Y:S04]  /*139b0*/  LDL.LU R28, [R1+0x2888] ;  /* 0x00288800011c7983 */ /* 0x000ea80000300800 */
[----:B------:R4:W-:Y:S02]  /*139c0*/  STL.64 [R1+0x2810], R4 ;  /* 0x0028100401007387 */ /* 0x0009e40000100a00 */
[----:B----4-:R-:W-:Y:S01]  /*139d0*/  IMAD.MOV.U32 R4, RZ, RZ, R27 ;  /* 0x000000ffff047224 */ /* 0x010fe200078e001b */
[----:B---3--:R-:W-:-:S05]  /*139e0*/  MOV R5, R26 ;  /* 0x0000001a00057202 */ /* 0x008fca0000000f00 */
[----:B------:R-:W-:Y:S04]  /*139f0*/  STL.64 [R1+0x2828], R4 ;  /* 0x0028280401007387 */ /* 0x000fe80000100a00 */
[----:B-----5:R-:W-:Y:S04]  /*13a00*/  STL.64 [R1+0x27d8], R10 ;  /* 0x0027d80a01007387 */ /* 0x020fe80000100a00 */
        /* <DEDUP_REMOVED lines=11> */
[----:B------:R-:W2:Y:S04]  /*13ac0*/  LDL.LU R9, [R1+0x324] ;  /* 0x0003240001097983 */ /* 0x000ea80000300800 */
[----:B------:R-:W3:Y:S04]  /*13ad0*/  LDL.LU R10, [R1+0x328] ;  /* 0x00032800010a7983 */ /* 0x000ee80000300800 */
[----:B------:R-:W3:Y:S01]  /*13ae0*/  LDL.LU R11, [R1+0x32c] ;  /* 0x00032c00010b7983 */ /* 0x000ee20000300800 */
[----:B------:R-:W-:-:S02]  /*13af0*/  MOV R4, R17 ;  /* 0x0000001100047202 */ /* 0x000fc40000000f00 */
[----:B------:R-:W-:-:S05]  /*13b00*/  MOV R5, R16 ;  /* 0x0000001000057202 */ /* 0x000fca0000000f00 */
[----:B------:R-:W-:Y:S04]  /*13b10*/  STL.64 [R1+0x2858], R4 ;  /* 0x0028580401007387 */ /* 0x000fe80000100a00 */
[----:B---3--:R-:W-:Y:S04]  /*13b20*/  STL.64 [R1+0x2808], R10 ;  /* 0x0028080a01007387 */ /* 0x008fe80000100a00 */
[----:B--2---:R0:W-:Y:S04]  /*13b30*/  STL.64 [R1+0x2800], R8 ;  /* 0x0028000801007387 */ /* 0x0041e80000100a00 */
[----:B0-----:R-:W2:Y:S04]  /*13b40*/  LDL.LU R8, [R1+0x330] ;  /* 0x0003300001087983 */ /* 0x001ea80000300800 */
[----:B------:R-:W2:Y:S04]  /*13b50*/  LDL.LU R9, [R1+0x334] ;  /* 0x0003340001097983 */ /* 0x000ea80000300800 */
[----:B------:R-:W3:Y:S04]  /*13b60*/  LDL.LU R10, [R1+0x338] ;  /* 0x00033800010a7983 */ /* 0x000ee80000300800 */
[----:B------:R-:W3:Y:S01]  /*13b70*/  LDL.LU R11, [R1+0x33c] ;  /* 0x00033c00010b7983 */ /* 0x000ee20000300800 */
[----:B------:R-:W-:-:S03]  /*13b80*/  MOV R5, R24 ;  /* 0x0000001800057202 */ /* 0x000fc60000000f00 */
[----:B------:R-:W4:Y:S01]  /*13b90*/  LDL.LU R16, [R1+0x390] ;  /* 0x0003900001107983 */ /* 0x000f220000300800 */
[----:B------:R-:W-:-:S03]  /*13ba0*/  IMAD.MOV.U32 R4, RZ, RZ, R25 ;  /* 0x000000ffff047224 */ /* 0x000fc600078e0019 */
[----:B------:R-:W4:Y:S04]  /*13bb0*/  LDL.LU R17, [R1+0x394] ;  /* 0x0003940001117983 */ /* 0x000f280000300800 */
[----:B------:R-:W4:Y:S04]  /*13bc0*/  LDL.LU R18, [R1+0x398] ;  /* 0x0003980001127983 */ /* 0x000f280000300800 */
[----:B------:R-:W4:Y:S04]  /*13bd0*/  LDL.LU R19, [R1+0x39c] ;  /* 0x00039c0001137983 */ /* 0x000f280000300800 */
[----:B------:R-:W5:Y:S04]  /*13be0*/  LDL.LU R24, [R1+0x380] ;  /* 0x0003800001187983 */ /* 0x000f680000300800 */
[----:B------:R-:W5:Y:S04]  /*13bf0*/  LDL.LU R25, [R1+0x384] ;  /* 0x0003840001197983 */ /* 0x000f680000300800 */
[----:B------:R-:W5:Y:S04]  /*13c00*/  LDL.LU R26, [R1+0x388] ;  /* 0x00038800011a7983 */ /* 0x000f680000300800 */
[----:B------:R-:W5:Y:S04]  /*13c10*/  LDL.LU R27, [R1+0x38c] ;  /* 0x00038c00011b7983 */ /* 0x000f680000300800 */
[----:B---3--:R-:W-:Y:S04]  /*13c20*/  STL.64 [R1+0x2820], R10 ;  /* 0x0028200a01007387 */ /* 0x008fe80000100a00 */
[----:B--2---:R0:W-:Y:S04]  /*13c30*/  STL.64 [R1+0x2818], R8 ;  /* 0x0028180801007387 */ /* 0x0041e80000100a00 */
        /* <DEDUP_REMOVED lines=8> */
[----:B------:R-:W3:Y:S04]  /*13cc0*/  LDL.LU R10, [R1+0x358] ;  /* 0x00035800010a7983 */ /* 0x000ee80000300800 */
[----:B------:R-:W3:Y:S01]  /*13cd0*/  LDL.LU R11, [R1+0x35c] ;  /* 0x00035c00010b7983 */ /* 0x000ee20000300800 */
[C---:B----4-:R-:W-:Y:S03]  /*13ce0*/  HMMA.16816.F32 R16, R20.reuse, R12, R16 ;  /* 0x0000000c1410723c */ /* 0x050fe60000001810 */
        /* <DEDUP_REMOVED lines=12> */
[----:B------:R0:W-:Y:S04]  /*13db0*/  STL.64 [R1+0x1b0], R16 ;  /* 0x0001b01001007387 */ /* 0x0001e80000100a00 */
[----:B------:R-:W-:Y:S04]  /*13dc0*/  STL.64 [R1+0x1b8], R18 ;  /* 0x0001b81201007387 */ /* 0x000fe80000100a00 */
[----:B0-----:R-:W5:Y:S04]  /*13dd0*/  LDL.LU.64 R16, [R1+0x2880] ;  /* 0x0028800001107983 */ /* 0x001f680000300a00 */
[----:B------:R-:W-:Y:S04]  /*13de0*/  STL.64 [R1+0x2730], R14 ;  /* 0x0027300e01007387 */ /* 0x000fe80000100a00 */
[----:B------:R0:W-:Y:S04]  /*13df0*/  STL.64 [R1+0x2728], R12 ;  /* 0x0027280c01007387 */ /* 0x0001e80000100a00 */
[----:B0-----:R-:W3:Y:S04]  /*13e00*/  LDL.LU R12, [R1+0x2b0] ;  /* 0x0002b000010c7983 */ /* 0x001ee80000300800 */
[----:B------:R-:W3:Y:S04]  /*13e10*/  LDL.LU R13, [R1+0x2b4] ;  /* 0x0002b400010d7983 */ /* 0x000ee80000300800 */
[----:B------:R-:W3:Y:S04]  /*13e20*/  LDL.LU R14, [R1+0x2b8] ;  /* 0x0002b800010e7983 */ /* 0x000ee80000300800 */
[----:B------:R-:W3:Y:S01]  /*13e30*/  LDL.LU R15, [R1+0x2bc] ;  /* 0x0002bc00010f7983 */ /* 0x000ee20000300800 */
[----:B-----5:R-:W-:Y:S03]  /*13e40*/  HMMA.16816.F32 R20, R20, R16, R24 ;  /* 0x000000101414723c */ /* 0x020fe60000001818 */
[----:B------:R-:W2:Y:S04]  /*13e50*/  LDL.LU.64 R26, [R1+0x2878] ;  /* 0x00287800011a7983 */ /* 0x000ea80000300a00 */
[----:B------:R-:W2:Y:S01]  /*13e60*/  LDL.LU.64 R24, [R1+0x2870] ;  /* 0x0028700001187983 */ /* 0x000ea20000300a00 */
[----:B------:R-:W-:Y:S11]  /*13e70*/  MOV R0, R7 ;  /* 0x0000000700007202 */ /* 0x000ff60000000f00 */
[----:B------:R-:W-:Y:S04]  /*13e80*/  @!UPT UIADD3 URZ, URZ, URZ, URZ ;  /* 0x0000003f3f3ff290 */ /* 0x000fe8000fffe03f */
[----:B------:R0:W-:Y:S01]  /*13e90*/  STL.64 [R1+0x190], R20 ;  /* 0x0001901401007387 */ /* 0x0001e20000100a00 */
[----:B------:R-:W-:-:S03]  /*13ea0*/  MOV R18, R22 ;  /* 0x0000001600127202 */ /* 0x000fc60000000f00 */
[----:B0-----:R-:W4:Y:S04]  /*13eb0*/  LDL.LU R20, [R1+0xc0] ;  /* 0x0000c00001147983 */ /* 0x001f280000300800 */
[----:B------:R-:W4:Y:S04]  /*13ec0*/  LDL.LU R21, [R1+0xc4] ;  /* 0x0000c40001157983 */ /* 0x000f280000300800 */
[----:B------:R-:W4:Y:S01]  /*13ed0*/  LDL.LU R22, [R1+0xc8] ;  /* 0x0000c80001167983 */ /* 0x000f220000300800 */
[C---:B--2---:R-:W-:Y:S03]  /*13ee0*/  HMMA.16816.F32 R4, R24.reuse, R4, R8 ;  /* 0x000000041804723c */ /* 0x044fe60000001808 */
[----:B------:R-:W2:Y:S04]  /*13ef0*/  LDL.LU.64 R10, [R1+0x2868] ;  /* 0x00286800010a7983 */ /* 0x000ea80000300a00 */
[----:B------:R-:W2:Y:S11]  /*13f00*/  LDL.LU.64 R8, [R1+0x2860] ;  /* 0x0028600001087983 */ /* 0x000eb60000300a00 */
[----:B------:R-:W-:Y:S05]  /*13f10*/  @!UPT UIADD3 URZ, URZ, URZ, URZ ;  /* 0x0000003f3f3ff290 */ /* 0x000fea000fffe03f */
[----:B------:R0:W-:Y:S04]  /*13f20*/  STL.64 [R1+0x180], R4 ;  /* 0x0001800401007387 */ /* 0x0001e80000100a00 */
[----:B------:R2:W-:Y:S04]  /*13f30*/  STL.64 [R1+0x188], R6 ;  /* 0x0001880601007387 */ /* 0x0005e80000100a00 */
[----:B0-----:R-:W2:Y:S02]  /*13f40*/  LDL.LU.64 R4, [R1+0x2858] ;  /* 0x0028580001047983 */ /* 0x001ea40000300a00 */
[C---:B--2---:R-:W-:Y:S02]  /*13f50*/  HMMA.16816.F32 R4, R24.reuse, R4, R8 ;  /* 0x000000041804723c */ /* 0x044fe40000001808 */
[----:B------:R-:W2:Y:S04]  /*13f60*/  LDL.LU.64 R10, [R1+0x2850] ;  /* 0x00285000010a7983 */ /* 0x000ea80000300a00 */
[----:B------:R-:W2:Y:S11]  /*13f70*/  LDL.LU.64 R8, [R1+0x2848] ;  /* 0x0028480001087983 */ /* 0x000eb60000300a00 */
[----:B------:R-:W-:Y:S06]  /*13f80*/  @!UPT UIADD3 URZ, URZ, URZ, URZ ;  /* 0x0000003f3f3ff290 */ /* 0x000fec000fffe03f */
        /* <DEDUP_REMOVED lines=72> */
[----:B0-----:R-:W5:Y:S04]  /*14410*/  LDL.LU.64 R6, [R1+0x2750] ;  /* 0x0027500001067983 */ /* 0x001f680000300a00 */
[----:B------:R-:W2:Y:S02]  /*14420*/  LDL.LU.64 R4, [R1+0x2748] ;  /* 0x0027480001047983 */ /* 0x000ea40000300a00 */
[C---:B--2---:R-:W-:Y:S11]  /*14430*/  HMMA.16816.F32 R8, R24.reuse, R4, R8 ;  /* 0x000000041808723c */ /* 0x044ff60000001808 */
[----:B------:R-:W-:Y:S11]  /*14440*/  @!UPT UIADD3 URZ, URZ, URZ, URZ ;  /* 0x0000003f3f3ff290 */ /* 0x000ff6000fffe03f */
[----:B------:R-:W-:Y:S01]  /*14450*/  @!UPT UIADD3 URZ, URZ, URZ, URZ ;  /* 0x0000003f3f3ff290 */ /* 0x000fe2000fffe03f */
[----:B------:R-:W-:Y:S04]  /*14460*/  STL.64 [R1+0x1a0], R8 ;  /* 0x0001a00801007387 */ /* 0x000fe80000100a00 */
[----:B------:R0:W-:Y:S04]  /*14470*/  STL.64 [R1+0x1a8], R10 ;  /* 0x0001a80a01007387 */ /* 0x0001e80000100a00 */
[----:B0-----:R-:W2:Y:S04]  /*14480*/  LDL.LU.64 R10, [R1+0x2740] ;  /* 0x00274000010a7983 */ /* 0x001ea80000300a00 */
[----:B------:R-:W3:Y:S01]  /*14490*/  LDL.LU.64 R8, [R1+0x2738] ;  /* 0x0027380001087983 */ /* 0x000ee20000300a00 */
[----:B------:R-:W-:Y:S01]  /*144a0*/  IMAD.MOV.U32 R19, RZ, RZ, R23 ;  /* 0x000000ffff137224 */ /* 0x000fe200078e0017 */
[----:B------:R-:W-:Y:S01]  /*144b0*/  MOV R23, R29 ;  /* 0x0000001d00177202 */ /* 0x000fe20000000f00 */
[C---:B---3--:R-:W-:Y:S11]  /*144c0*/  HMMA.16816.F32 R12, R24.reuse, R8, R12 ;  /* 0x00000008180c723c */ /* 0x048ff6000000180c */
[----:B------:R-:W-:Y:S11]  /*144d0*/  @!UPT UIADD3 URZ, URZ, URZ, URZ ;  /* 0x0000003f3f3ff290 */ /* 0x000ff6000fffe03f */
[----:B------:R-:W-:Y:S01]  /*144e0*/  @!UPT UIADD3 URZ, URZ, URZ, URZ ;  /* 0x0000003f3f3ff290 */ /* 0x000fe2000fffe03f */
[----:B------:R0:W-:Y:S01]  /*144f0*/  STL [R1+0x2b8], R14 ;  /* 0x0002b80e01007387 */ /* 0x0001e20000100800 */
[----:B------:R-:W-:Y:S01]  /*14500*/  MOV R4, R12 ;  /* 0x0000000c00047202 */ /* 0x000fe20000000f00 */
[----:B------:R-:W-:Y:S01]  /*14510*/  IMAD.MOV.U32 R5, RZ, RZ, R13 ;  /* 0x000000ffff057224 */ /* 0x000fe200078e000d */
[----:B------:R-:W-:Y:S02]  /*14520*/  MOV R29, R15 ;  /* 0x0000000f001d7202 */ /* 0x000fe40000000f00 */
[----:B0-----:R-:W3:Y:S04]  /*14530*/  LDL.LU.64 R14, [R1+0x2730] ;  /* 0x00273000010e7983 */ /* 0x001ee80000300a00 */
[----:B------:R-:W2:Y:S04]  /*14540*/  LDL.LU.64 R12, [R1+0x2728] ;  /* 0x00272800010c7983 */ /* 0x000ea80000300a00 */
[----:B-----5:R-:W-:Y:S04]  /*14550*/  STL.64 [R1+0x2658], R6 ;  /* 0x0026580601007387 */ /* 0x020fe80000100a00 */
[----:B------:R0:W-:Y:S04]  /*14560*/  STL.64 [R1+0x2650], R4 ;  /* 0x0026500401007387 */ /* 0x0001e80000100a00 */
[----:B0-----:R-:W2:Y:S01]  /*14570*/  LDL.LU R4, [R1+0x2a0] ;  /* 0x0002a00001047983 */ /* 0x001ea20000300800 */
[----:B------:R-:W-:Y:S01]  /*14580*/  MOV R5, R28 ;  /* 0x0000001c00057202 */ /* 0x000fe20000000f00 */
[----:B------:R-:W-:Y:S01]  /*14590*/  IMAD.MOV.U32 R6, RZ, RZ, R3 ;  /* 0x000000ffff067224 */ /* 0x000fe200078e0003 */
[----:B------:R-:W-:Y:S01]  /*145a0*/  MOV R7, R2 ;  /* 0x0000000200077202 */ /* 0x000fe20000000f00 */
[----:B------:R-:W-:Y:S04]  /*145b0*/  STL [R1+0x25d0], R29 ;  /* 0x0025d01d01007387 */ /* 0x000fe80000100800 */
[----:B------:R-:W5:Y:S04]  /*145c0*/  LDL R9, [R1+0x7a0] ;  /* 0x0007a00001097983 */ /* 0x000f680000100800 */
[----:B---3--:R-:W-:Y:S01]  /*145d0*/  STL.64 [R1+0x2718], R14 ;  /* 0x0027180e01007387 */ /* 0x008fe20000100a00 */
[C---:B--2---:R-:W-:Y:S11]  /*145e0*/  HMMA.16816.F32 R4, R24.reuse, R12, R4 ;  /* 0x0000000c1804723c */ /* 0x044ff60000001804 */
[----:B------:R-:W-:Y:S11]  /*145f0*/  @!UPT UIADD3 URZ, URZ, URZ, URZ ;  /* 0x0000003f3f3ff290 */ /* 0x000ff6000fffe03f */
[----:B------:R-:W-:Y:S01]  /*14600*/  @!UPT UIADD3 URZ, URZ, URZ, URZ ;  /* 0x0000003f3f3ff290 */ /* 0x000fe2000fffe03f */
[----:B------:R-:W-:Y:S04]  /*14610*/  STL.64 [R1+0x2a0], R4 ;  /* 0x0002a00401007387 */ /* 0x000fe80000100a00 */
[----:B------:R4:W-:Y:S04]  /*14620*/  STL.64 [R1+0x2a8], R6 ;  /* 0x0002a80601007387 */ /* 0x0009e80000100a00 */
[----:B------:R-:W2:Y:S04]  /*14630*/  LDL.LU R12, [R1+0x290] ;  /* 0x00029000010c7983 */ /* 0x000ea80000300800 */
[----:B------:R-:W2:Y:S01]  /*14640*/  LDL.LU R13, [R1+0x294] ;  /* 0x00029400010d7983 */ /* 0x000ea20000300800 */
[----:B----4-:R-:W-:Y:S03]  /*14650*/  HMMA.16816.F32 R4, R24, R16, R20 ;  /* 0x000000101804723c */ /* 0x010fe60000001814 */
[----:B------:R-:W2:Y:S04]  /*14660*/  LDL.LU R14, [R1+0x298] ;  /* 0x00029800010e7983 */ /* 0x000ea80000300800 */
[----:B------:R-:W2:Y:S04]  /*14670*/  LDL.LU R15, [R1+0x29c] ;  /* 0x00029c00010f7983 */ /* 0x000ea80000300800 */
[----:B------:R0:W-:Y:S04]  /*14680*/  STL.64 [R1+0x2710], R18 ;  /* 0x0027101201007387 */ /* 0x0001e80000100a00 */
[----:B-----5:R-:W2:Y:S04]  /*14690*/  LDSM.16.MT88.4 R20, [R9+0xa000] ;  /* 0x00a000000914783b */ /* 0x020ea80000004200 */
[----:B------:R-:W1:Y:S04]  /*146a0*/  LDSM.16.MT88.4 R24, [R9+0xa100] ;  /* 0x00a100000918783b */ /* 0x000e680000004200 */
[----:B0-----:R-:W2:Y:S01]  /*146b0*/  LDL.LU.64 R18, [R1+0xb8] ;  /* 0x0000b80001127983 */ /* 0x001ea20000300a00 */
[----:B------:R-:W-:-:S02]  /*146c0*/  MOV R3, R6 ;  /* 0x0000000600037202 */ /* 0x000fc40000000f00 */
[----:B------:R-:W-:Y:S02]  /*146d0*/  MOV R2, R7 ;  /* 0x0000000700027202 */ /* 0x000fe40000000f00 */
[----:B------:R-:W3:Y:S01]  /*146e0*/  LDL.LU.64 R6, [R1+0x78] ;  /* 0x0000780001067983 */ /* 0x000ee20000300a00 */
[----:B------:R-:W-:Y:S01]  /*146f0*/  MOV R29, R4 ;  /* 0x00000004001d7202 */ /* 0x000fe20000000f00 */
[----:B------:R-:W-:Y:S02]  /*14700*/  IMAD.MOV.U32 R28, RZ, RZ, R5 ;  /* 0x000000ffff1c7224 */ /* 0x000fe400078e0005 */
[----:B---3--:R0:W-:Y:S04]  /*14710*/  STL.64 [R1+0x26e8], R6 ;  /* 0x0026e80601007387 */ /* 0x0081e80000100a00 */
[----:B------:R-:W3:Y:S04]  /*14720*/  LDL.LU R4, [R1+0x270] ;  /* 0x0002700001047983 */ /* 0x000ee80000300800 */
[----:B------:R-:W3:Y:S04]  /*14730*/  LDL.LU R5, [R1+0x274] ;  /* 0x0002740001057983 */ /* 0x000ee80000300800 */
[----:B0-----:R-:W4:Y:S04]  /*14740*/  LDL.LU R6, [R1+0x278] ;  /* 0x0002780001067983 */ /* 0x001f280000300800 */
[----:B------:R-:W4:Y:S01]  /*14750*/  LDL.LU R7, [R1+0x27c] ;  /* 0x00027c0001077983 */ /* 0x000f220000300800 */
[----:B--2---:R-:W-:Y:S03]  /*14760*/  HMMA.16816.F32 R12, R20, R18, R12 ;  /* 0x00000012140c723c */ /* 0x004fe6000000180c */
[----:B----4-:R-:W-:Y:S04]  /*14770*/  STL.64 [R1+0x26f8], R6 ;  /* 0x0026f80601007387 */ /* 0x010fe80000100a00 */
[----:B---3--:R0:W-:Y:S02]  /*14780*/  STL.64 [R1+0x26f0], R4 ;  /* 0x0026f00401007387 */ /* 0x0081e40000100a00 */
[----:B0-----:R-:W-:Y:S01]  /*14790*/  IMAD.MOV.U32 R4, RZ, RZ, R10 ;  /* 0x000000ffff047224 */ /* 0x001fe200078e000a */
[----:B------:R-:W-:Y:S01]  /*147a0*/  MOV R5, R11 ;  /* 0x0000000b00057202 */ /* 0x000fe20000000f00 */
[----:B------:R-:W2:Y:S04]  /*147b0*/  LDL.LU R10, [R1+0x2724] ;  /* 0x00272400010a7983 */ /* 0x000ea80000300800 */
[----:B------:R-:W2:Y:S04]  /*147c0*/  LDL.LU R11, [R1+0x2720] ;  /* 0x00272000010b7983 */ /* 0x000ea80000300800 */
[----:B------:R-:W3:Y:S04]  /*147d0*/  LDL.LU R6, [R1+0x288] ;  /* 0x0002880001067983 */ /* 0x000ee80000300800 */
[----:B------:R-:W3:Y:S04]  /*147e0*/  LDL.LU R7, [R1+0x28c] ;  /* 0x00028c0001077983 */ /* 0x000ee80000300800 */
[----:B------:R-:W-:Y:S04]  /*147f0*/  STL [R1+0x25e0], R2 ;  /* 0x0025e00201007387 */ /* 0x000fe80000100800 */
[----:B------:R-:W-:Y:S04]  /*14800*/  STL [R1+0x25dc], R3 ;  /* 0x0025dc0301007387 */ /* 0x000fe80000100800 */
[----:B------:R-:W-:Y:S04]  /*14810*/  STL [R1+0x25d8], R28 ;  /* 0x0025d81c01007387 */ /* 0x000fe80000100800 */
[----:B------:R-:W-:Y:S04]  /*14820*/  STL [R1+0x25d4], R29 ;  /* 0x0025d41d01007387 */ /* 0x000fe80000100800 */
[----:B--2---:R0:W-:Y:S04]  /*14830*/  STL.64 [R1+0x2708], R10 ;  /* 0x0027080a01007387 */ /* 0x0041e80000100a00 */
[----:B------:R-:W-:Y:S04]  /*14840*/  STL [R1+0x2700], R9 ;  /* 0x0027000901007387 */ /* 0x000fe80000100800 */
[----:B0-----:R-:W3:Y:S04]  /*14850*/  LDL.LU.64 R10, [R1+0xa8] ;  /* 0x0000a800010a7983 */ /* 0x001ee80000300a00 */
[----:B-1----:R0:W-:Y:S04]  /*14860*/  STL [R1+0x25f0], R24 ;  /* 0x0025f01801007387 */ /* 0x0021e80000100800 */
[----:B------:R1:W-:Y:S04]  /*14870*/  STL [R1+0x25ec], R25 ;  /* 0x0025ec1901007387 */ /* 0x0003e80000100800 */
[----:B------:R2:W-:Y:S04]  /*14880*/  STL [R1+0x25e8], R26 ;  /* 0x0025e81a01007387 */ /* 0x0005e80000100800 */
[----:B------:R4:W-:Y:S04]  /*14890*/  STL [R1+0x25e4], R27 ;  /* 0x0025e41b01007387 */ /* 0x0009e80000100800 */
[----:B0-----:R-:W5:Y:S04]  /*148a0*/  LDL.LU R24, [R1+0x250] ;  /* 0x0002500001187983 */ /* 0x001f680000300800 */
[----:B-1----:R-:W5:Y:S04]  /*148b0*/  LDL.LU R25, [R1+0x254] ;  /* 0x0002540001197983 */ /* 0x002f680000300800 */
[----:B--2---:R-:W5:Y:S04]  /*148c0*/  LDL.LU R26, [R1+0x258] ;  /* 0x00025800011a7983 */ /* 0x004f680000300800 */
[----:B----4-:R-:W5:Y:S04]  /*148d0*/  LDL.LU R27, [R1+0x25c] ;  /* 0x00025c00011b7983 */ /* 0x010f680000300800 */
[----:B------:R-:W-:Y:S04]  /*148e0*/  STL.64 [R1+0x3e0], R12 ;  /* 0x0003e00c01007387 */ /* 0x000fe80000100a00 */
[----:B------:R0:W-:Y:S04]  /*148f0*/  STL.64 [R1+0x3e8], R14 ;  /* 0x0003e80e01007387 */ /* 0x0001e80000100a00 */
[----:B0-----:R-:W2:Y:S01]  /*14900*/  LDL.LU.64 R14, [R1+0x2718] ;  /* 0x00271800010e7983 */ /* 0x001ea20000300a00 */
[----:B------:R-:W-:Y:S01]  /*14910*/  IMAD.MOV.U32 R12, RZ, RZ, R19 ;  /* 0x000000ffff0c7224 */ /* 0x000fe200078e0013 */
[----:B------:R-:W-:-:S02]  /*14920*/  MOV R13, R18 ;  /* 0x00000012000d7202 */ /* 0x000fc40000000f00 */
[----:B------:R-:W4:Y:S04]  /*14930*/  LDL.LU.64 R18, [R1+0x2710] ;  /* 0x0027100001127983 */ /* 0x000f280000300a00 */
[----:B------:R-:W-:Y:S04]  /*14940*/  STL [R1+0x25f8], R12 ;  /* 0x0025f80c01007387 */ /* 0x000fe80000100800 */
[----:B------:R-:W-:Y:S01]  /*14950*/  STL [R1+0x25f4], R13 ;  /* 0x0025f40d01007387 */ /* 0x000fe20000100800 */
[----:B---3--:R-:W-:Y:S01]  /*14960*/  HMMA.16816.F32 R4, R20, R10, R4 ;  /* 0x0000000a1404723c */ /* 0x008fe20000001804 */
[----:B------:R-:W-:-:S02]  /*14970*/  MOV R17, R10 ;  /* 0x0000000a00117202 */ /* 0x000fc40000000f00 */
[----:B------:R-:W-:Y:S01]  /*14980*/  MOV R16, R11 ;  /* 0x0000000b00107202 */ /* 0x000fe20000000f00 */
[----:B--2---:R0:W-:Y:S04]  /*14990*/  STL.64 [R1+0x26d0], R14 ;  /* 0x0026d00e01007387 */ /* 0x0041e80000100a00 */
[----:B0-----:R-:W2:Y:S04]  /*149a0*/  LDL.LU.64 R14, [R1+0x88] ;  /* 0x00008800010e7983 */ /* 0x001ea80000300a00 */
[----:B------:R-:W3:Y:S04]  /*149b0*/  LDL.LU.64 R10, [R1+0x2708] ;  /* 0x00270800010a7983 */ /* 0x000ee80000300a00 */
[----:B------:R-:W2:Y:S08]  /*149c0*/  LDL.LU R9, [R1+0x2700] ;  /* 0x0027000001097983 */ /* 0x000eb00000300800 */
[----:B------:R-:W-:Y:S01]  /*149d0*/  IMAD.MOV.U32 R8, RZ, RZ, R7 ;  /* 0x000000ffff087224 */ /* 0x000fe200078e0007 */
[----:B------:R-:W-:Y:S04]  /*149e0*/  STL.64 [R1+0x3d0], R4 ;  /* 0x0003d00401007387 */ /* 0x000fe80000100a00 */
[----:B------:R0:W-:Y:S04]  /*149f0*/  STL [R1+0x3d8], R6 ;  /* 0x0003d80601007387 */ /* 0x0001e80000100800 */
[----:B0-----:R-:W4:Y:S04]  /*14a00*/  LDL.LU.64 R6, [R1+0x26f8] ;  /* 0x0026f80001067983 */ /* 0x001f280000300a00 */
[----:B------:R-:W4:Y:S04]  /*14a10*/  LDL.LU.64 R4, [R1+0x26f0] ;  /* 0x0026f00001047983 */ /* 0x000f280000300a00 */
[----:B---3--:R-:W-:Y:S04]  /*14a20*/  STL.64 [R1+0x2648], R10 ;  /* 0x0026480a01007387 */ /* 0x008fe80000100a00 */
[----:B--2---:R0:W-:Y:S04]  /*14a30*/  STL.64 [R1+0x2640], R8 ;  /* 0x0026400801007387 */ /* 0x0041e80000100a00 */
[----:B0-----:R-:W2:Y:S04]  /*14a40*/  LDL.LU R8, [R1+0x260] ;  /* 0x0002600001087983 */ /* 0x001ea80000300800 */
[----:B------:R-:W2:Y:S04]  /*14a50*/  LDL.LU R9, [R1+0x264] ;  /* 0x0002640001097983 */ /* 0x000ea80000300800 */
[----:B------:R-:W2:Y:S04]  /*14a60*/  LDL.LU R10, [R1+0x268] ;  /* 0x00026800010a7983 */ /* 0x000ea80000300800 */
[----:B------:R-:W2:Y:S04]  /*14a70*/  LDL.LU R11, [R1+0x26c] ;  /* 0x00026c00010b7983 */ /* 0x000ea80000300800 */
[----:B------:R-:W-:Y:S04]  /*14a80*/  STL [R1+0x2600], R16 ;  /* 0x0026001001007387 */ /* 0x000fe80000100800 */
[----:B------:R-:W-:Y:S04]  /*14a90*/  STL [R1+0x25fc], R17 ;  /* 0x0025fc1101007387 */ /* 0x000fe80000100800 */
[----:B----4-:R0:W-:Y:S04]  /*14aa0*/  STL.64 [R1+0x26b8], R18 ;  /* 0x0026b81201007387 */ /* 0x0101e80000100a00 */
[----:B0-----:R-:W3:Y:S02]  /*14ab0*/  LDL.LU.64 R18, [R1+0x98] ;  /* 0x0000980001127983 */ /* 0x001ee40000300a00 */
[C---:B---3--:R-:W-:Y:S11]  /*14ac0*/  HMMA.16816.F32 R4, R20.reuse, R18, R4 ;  /* 0x000000121404723c */ /* 0x048ff60000001804 */
[----:B------:R-:W-:Y:S11]  /*14ad0*/  @!UPT UIADD3 URZ, URZ, URZ, URZ ;  /* 0x0000003f3f3ff290 */ /* 0x000ff6000fffe03f */
[----:B------:R-:W-:Y:S01]  /*14ae0*/  @!UPT UIADD3 URZ, URZ, URZ, URZ ;  /* 0x0000003f3f3ff290 */ /* 0x000fe2000fffe03f */
[----:B------:R-:W-:Y:S04]  /*14af0*/  STL.64 [R1+0x3c0], R4 ;  /* 0x0003c00401007387 */ /* 0x000fe80000100a00 */
[----:B------:R0:W-:Y:S04]  /*14b00*/  STL.64 [R1+0x3c8], R6 ;  /* 0x0003c80601007387 */ /* 0x0001e80000100a00 */
[----:B0-----:R-:W5:Y:S01]  /*14b10*/  LDL.LU.64 R6, [R1+0x26e8] ;  /* 0x0026e80001067983 */ /* 0x001f620000300a00 */
[----:B--2---:R-:W-:Y:S01]  /*14b20*/  HMMA.16816.F32 R8, R20, R14, R8 ;  /* 0x0000000e1408723c */ /* 0x004fe20000001808 */
[----:B------:R-:W-:-:S02]  /*14b30*/  MOV R29, R19 ;  /* 0x00000013001d7202 */ /* 0x000fc40000000f00 */
[----:B------:R-:W-:-:S03]  /*14b40*/  MOV R28, R18 ;  /* 0x00000012001c7202 */ /* 0x000fc60000000f00 */
[----:B------:R-:W-:Y:S04]  /*14b50*/  STL [R1+0x2608], R29 ;  /* 0x0026081d01007387 */ /* 0x000fe80000100800 */
[----:B------:R-:W-:Y:S11]  /*14b60*/  STL [R1+0x2604], R28 ;  /* 0x0026041c01007387 */ /* 0x000ff60000100800 */
[----:B------:R-:W-:Y:S02]  /*14b70*/  @!UPT UIADD3 URZ, URZ, URZ, URZ ;  /* 0x0000003f3f3ff290 */ /* 0x000fe4000fffe03f */
[----:B------:R-:W-:Y:S04]  /*14b80*/  STL.64 [R1+0x3b0], R8 ;  /* 0x0003b00801007387 */ /* 0x000fe80000100a00 */
[----:B------:R5:W-:Y:S01]  /*14b90*/  STL.64 [R1+0x3b8], R10 ;  /* 0x0003b80a01007387 */ /* 0x000be20000100a00 */
[----:B------:R-:W-:Y:S01]  /*14ba0*/  MOV R3, R15 ;  /* 0x0000000f00037202 */ /* 0x000fe20000000f00 */
[----:B------:R-:W-:-:S04]  /*14bb0*/  IMAD.MOV.U32 R2, RZ, RZ, R14 ;  /* 0x000000ffff027224 */ /* 0x000fc800078e000e */
[----:B------:R-:W-:Y:S04]  /*14bc0*/  STL [R1+0x2610], R3 ;  /* 0x0026100301007387 */ /* 0x000fe80000100800 */
[----:B------:R-:W-:Y:S01]  /*14bd0*/  STL [R1+0x260c], R2 ;  /* 0x00260c0201007387 */ /* 0x000fe20000100800 */
[C---:B-----5:R-:W-:Y:S07]  /*14be0*/  HMMA.16816.F32 R8, R20.reuse, R6, R24 ;  /* 0x000000061408723c */ /* 0x060fee0000001818 */
[----:B------:R-:W-:Y:S01]  /*14bf0*/  MOV R26, R6 ;  /* 0x00000006001a7202 */ /* 0x000fe20000000f00 */
[----:B------:R-:W-:Y:S11]  /*14c00*/  IMAD.MOV.U32 R27, RZ, RZ, R7 ;  /* 0x000000ffff1b7224 */ /* 0x000ff600078e0007 */
[----:B------:R-:W-:Y:S04]  /*14c10*/  @!UPT UIADD3 URZ, URZ, URZ, URZ ;  /* 0x0000003f3f3ff290 */ /* 0x000fe8000fffe03f */
[----:B------:R0:W-:Y:S04]  /*14c20*/  STL.64 [R1+0x3a0], R8 ;  /* 0x0003a00801007387 */ /* 0x0001e80000100a00 */
[----:B------:R1:W-:Y:S04]  /*14c30*/  STL.64 [R1+0x3a8], R10 ;  /* 0x0003a80a01007387 */ /* 0x0003e80000100a00 */
[----:B------:R-:W2:Y:S04]  /*14c40*/  LDL.LU.64 R6, [R1+0x8] ;  /* 0x0000080001067983 */ /* 0x000ea80000300a00 */
[----:B--2---:R2:W-:Y:S04]  /*14c50*/  STL.64 [R1+0x2670], R6 ;  /* 0x0026700601007387 */ /* 0x0045e80000100a00 */
[----:B0-----:R-:W3:Y:S04]  /*14c60*/  LDL.LU R8, [R1+0x1d0] ;  /* 0x0001d00001087983 */ /* 0x001ee80000300800 */
[----:B------:R-:W3:Y:S04]  /*14c70*/  LDL.LU R9, [R1+0x1d4] ;  /* 0x0001d40001097983 */ /* 0x000ee80000300800 */
[----:B-1----:R-:W4:Y:S04]  /*14c80*/  LDL.LU R10, [R1+0x1d8] ;  /* 0x0001d800010a7983 */ /* 0x002f280000300800 */
[----:B------:R-:W4:Y:S04]  /*14c90*/  LDL.LU R11, [R1+0x1dc] ;  /* 0x0001dc00010b7983 */ /* 0x000f280000300800 */
[----:B------:R-:W5:Y:S04]  /*14ca0*/  LDL.LU R4, [R1+0x1f0] ;  /* 0x0001f00001047983 */ /* 0x000f680000300800 */
[----:B------:R-:W5:Y:S04]  /*14cb0*/  LDL.LU R5, [R1+0x1f4] ;  /* 0x0001f40001057983 */ /* 0x000f680000300800 */
[----:B--2---:R-:W2:Y:S04]  /*14cc0*/  LDL.LU R6, [R1+0x1f8] ;  /* 0x0001f80001067983 */ /* 0x004ea80000300800 */
[----:B------:R-:W2:Y:S04]  /*14cd0*/  LDL.LU R7, [R1+0x1fc] ;  /* 0x0001fc0001077983 */ /* 0x000ea80000300800 */
[----:B--2---:R-:W-:Y:S04]  /*14ce0*/  STL.64 [R1+0x2690], R6 ;  /* 0x0026900601007387 */ /* 0x004fe80000100a00 */
[----:B-----5:R0:W-:Y:S04]  /*14cf0*/  STL.64 [R1+0x2688], R4 ;  /* 0x0026880401007387 */ /* 0x0201e80000100a00 */
[----:B0-----:R-:W2:Y:S04]  /*14d00*/  LDL.LU R4, [R1+0x200] ;  /* 0x0002000001047983 */ /* 0x001ea80000300800 */
[----:B------:R-:W2:Y:S04]  /*14d10*/  LDL.LU R5, [R1+0x204] ;  /* 0x0002040001057983 */ /* 0x000ea80000300800 */
[----:B------:R-:W5:Y:S04]  /*14d20*/  LDL.LU R6, [R1+0x208] ;  /* 0x0002080001067983 */ /* 0x000f680000300800 */
[----:B------:R-:W5:Y:S04]  /*14d30*/  LDL.LU R7, [R1+0x20c] ;  /* 0x00020c0001077983 */ /* 0x000f680000300800 */
[----:B------:R-:W2:Y:S04]  /*14d40*/  LDL.LU R16, [R1+0x220] ;  /* 0x0002200001107983 */ /* 0x000ea80000300800 */
[----:B------:R-:W2:Y:S04]  /*14d50*/  LDL.LU R17, [R1+0x224] ;  /* 0x0002240001117983 */ /* 0x000ea80000300800 */
[----:B------:R-:W2:Y:S04]  /*14d60*/  LDL.LU R18, [R1+0x228] ;  /* 0x0002280001127983 */ /* 0x000ea80000300800 */
[----:B------:R-:W2:Y:S04]  /*14d70*/  LDL.LU R19, [R1+0x22c] ;  /* 0x00022c0001137983 */ /* 0x000ea80000300800 */
[----:B------:R-:W2:Y:S04]  /*14d80*/  LDL.LU R12, [R1+0x230] ;  /* 0x00023000010c7983 */ /* 0x000ea80000300800 */
[----:B------:R-:W2:Y:S04]  /*14d90*/  LDL.LU R13, [R1+0x234] ;  /* 0x00023400010d7983 */ /* 0x000ea80000300800 */
[----:B------:R-:W2:Y:S04]  /*14da0*/  LDL.LU R14, [R1+0x238] ;  /* 0x00023800010e7983 */ /* 0x000ea80000300800 */
[----:B------:R-:W2:Y:S04]  /*14db0*/  LDL.LU R15, [R1+0x23c] ;  /* 0x00023c00010f7983 */ /* 0x000ea80000300800 */
[----:B--2---:R0:W-:Y:S04]  /*14dc0*/  STL.64 [R1+0x26e0], R14 ;  /* 0x0026e00e01007387 */ /* 0x0041e80000100a00 */
[----:B------:R-:W-:Y:S04]  /*14dd0*/  STL.64 [R1+0x26d8], R12 ;  /* 0x0026d80c01007387 */ /* 0x000fe80000100a00 */
[----:B0-----:R-:W2:Y:S04]  /*14de0*/  LDL.LU.64 R14, [R1+0x68] ;  /* 0x00006800010e7983 */ /* 0x001ea80000300a00 */
[----:B------:R0:W-:Y:S04]  /*14df0*/  STL.64 [R1+0x26c8], R18 ;  /* 0x0026c81201007387 */ /* 0x0001e80000100a00 */
[----:B------:R-:W-:Y:S04]  /*14e00*/  STL.64 [R1+0x26c0], R16 ;  /* 0x0026c01001007387 */ /* 0x000fe80000100a00 */
[----:B0-----:R-:W2:Y:S04]  /*14e10*/  LDL.LU.64 R18, [R1+0x58] ;  /* 0x0000580001127983 */ /* 0x001ea80000300a00 */
[----:B-----5:R0:W-:Y:S04]  /*14e20*/  STL.64 [R1+0x26a0], R6 ;  /* 0x0026a00601007387 */ /* 0x0201e80000100a00 */
[----:B------:R-:W-:Y:S04]  /*14e30*/  STL.64 [R1+0x2698], R4 ;  /* 0x0026980401007387 */ /* 0x000fe80000100a00 */
[----:B0-----:R-:W5:Y:S04]  /*14e40*/  LDL.LU.64 R6, [R1+0x38] ;  /* 0x0000380001067983 */ /* 0x001f680000300a00 */
[----:B-----5:R0:W-:Y:S04]  /*14e50*/  STL.64 [R1+0x26b0], R6 ;  /* 0x0026b00601007387 */ /* 0x0201e80000100a00 */
[----:B0-----:R-:W5:Y:S04]  /*14e60*/  LDL.LU.64 R6, [R1+0x48] ;  /* 0x0000480001067983 */ /* 0x001f680000300a00 */
[----:B----4-:R-:W-:Y:S04]  /*14e70*/  STL.64 [R1+0x2668], R10 ;  /* 0x0026680a01007387 */ /* 0x010fe80000100a00 */
[----:B---3--:R0:W-:Y:S04]  /*14e80*/  STL.64 [R1+0x2660], R8 ;  /* 0x0026600801007387 */ /* 0x0081e80000100a00 */
[----:B0-----:R-:W3:Y:S04]  /*14e90*/  LDL.LU R8, [R1+0x1e0] ;  /* 0x0001e00001087983 */ /* 0x001ee80000300800 */
[----:B------:R-:W3:Y:S04]  /*14ea0*/  LDL.LU R9, [R1+0x1e4] ;  /* 0x0001e40001097983 */ /* 0x000ee80000300800 */
[----:B------:R-:W4:Y:S04]  /*14eb0*/  LDL.LU R10, [R1+0x1e8] ;  /* 0x0001e800010a7983 */ /* 0x000f280000300800 */
[----:B------:R-:W4:Y:S04]  /*14ec0*/  LDL.LU R11, [R1+0x1ec] ;  /* 0x0001ec00010b7983 */ /* 0x000f280000300800 */
[----:B----4-:R0:W-:Y:S04]  /*14ed0*/  STL.64 [R1+0x2680], R10 ;  /* 0x0026800a01007387 */ /* 0x0101e80000100a00 */
[----:B---3--:R1:W-:Y:S04]  /*14ee0*/  STL.64 [R1+0x2678], R8 ;  /* 0x0026780801007387 */ /* 0x0083e80000100a00 */
[----:B0-----:R-:W3:Y:S04]  /*14ef0*/  LDL.LU.64 R10, [R1+0x18] ;  /* 0x00001800010a7983 */ /* 0x001ee80000300a00 */
[----:B---3--:R0:W-:Y:S04]  /*14f00*/  STL.64 [R1+0x26a8], R10 ;  /* 0x0026a80a01007387 */ /* 0x0081e80000100a00 */
[----:B-1----:R-:W3:Y:S04]  /*14f10*/  LDL.LU R8, [R1+0x210] ;  /* 0x0002100001087983 */ /* 0x002ee80000300800 */
[----:B------:R-:W3:Y:S04]  /*14f20*/  LDL.LU R9, [R1+0x214] ;  /* 0x0002140001097983 */ /* 0x000ee80000300800 */
[----:B0-----:R-:W3:Y:S04]  /*14f30*/  LDL.LU R10, [R1+0x218] ;  /* 0x00021800010a7983 */ /* 0x001ee80000300800 */
[----:B------:R-:W3:Y:S04]  /*14f40*/  LDL.LU R11, [R1+0x21c] ;  /* 0x00021c00010b7983 */ /* 0x000ee80000300800 */
[----:B------:R-:W-:Y:S04]  /*14f50*/  STL [R1+0x2618], R27 ;  /* 0x0026181b01007387 */ /* 0x000fe80000100800 */
[----:B------:R0:W-:Y:S04]  /*14f60*/  STL [R1+0x2614], R26 ;  /* 0x0026141a01007387 */ /* 0x0001e80000100800 */
[----:B------:R-:W2:Y:S04]  /*14f70*/  LDL.LU R24, [R1+0x240] ;  /* 0x0002400001187983 */ /* 0x000ea80000300800 */
[----:B------:R-:W2:Y:S04]  /*14f80*/  LDL.LU R25, [R1+0x244] ;  /* 0x0002440001197983 */ /* 0x000ea80000300800 */
[----:B0-----:R-:W2:Y:S04]  /*14f90*/  LDL.LU R26, [R1+0x248] ;  /* 0x00024800011a7983 */ /* 0x001ea80000300800 */
[----:B------:R-:W2:Y:S02]  /*14fa0*/  LDL.LU R27, [R1+0x24c] ;  /* 0x00024c00011b7983 */ /* 0x000ea40000300800 */
[C---:B--2---:R-:W-:Y:S11]  /*14fb0*/  HMMA.16816.F32 R24, R20.reuse, R14, R24 ;  /* 0x0000000e1418723c */ /* 0x044ff60000001818 */
[----:B------:R-:W-:Y:S11]  /*14fc0*/  @!UPT UIADD3 URZ, URZ, URZ, URZ ;  /* 0x0000003f3f3ff290 */ /* 0x000ff6000fffe03f */
[----:B------:R-:W-:Y:S01]  /*14fd0*/  @!UPT UIADD3 URZ, URZ, URZ, URZ ;  /* 0x0000003f3f3ff290 */ /* 0x000fe2000fffe03f */
[----:B------:R0:W-:Y:S04]  /*14fe0*/  STL.64 [R1+0x390], R24 ;  /* 0x0003901801007387 */ /* 0x0001e80000100a00 */
[----:B------:R1:W-:Y:S01]  /*14ff0*/  STL.64 [R1+0x398], R26 ;  /* 0x0003981a01007387 */ /* 0x0003e20000100a00 */
[----:B0-----:R-:W-:Y:S02]  /*15000*/  MOV R24, R14 ;  /* 0x0000000e00187202 */ /* 0x001fe40000000f00 */
[----:B------:R-:W-:Y:S02]  /*15010*/  MOV R25, R15 ;  /* 0x0000000f00197202 */ /* 0x000fe40000000f00 */
[----:B------:R-:W2:Y:S04]  /*15020*/  LDL.LU.64 R14, [R1+0x26e0] ;  /* 0x0026e000010e7983 */ /* 0x000ea80000300a00 */
        /* <DEDUP_REMOVED lines=9> */
[----:B0-----:R-:W-:Y:S01]  /*150c0*/  IMAD.MOV.U32 R12, RZ, RZ, R18 ;  /* 0x000000ffff0c7224 */ /* 0x001fe200078e0012 */
[----:B------:R-:W-:Y:S02]  /*150d0*/  MOV R13, R19 ;  /* 0x00000013000d7202 */ /* 0x000fe40000000f00 */
[----:B-1----:R-:W2:Y:S04]  /*150e0*/  LDL.LU.64 R14, [R1+0x26d0] ;  /* 0x0026d000010e7983 */ /* 0x002ea80000300a00 */
[----:B------:R-:W5:Y:S04]  /*150f0*/  LDL.LU.64 R18, [R1+0x26c8] ;  /* 0x0026c80001127983 */ /* 0x000f680000300a00 */
[----:B------:R-:W5:Y:S02]  /*15100*/  LDL.LU.64 R16, [R1+0x26c0] ;  /* 0x0026c00001107983 */ /* 0x000f640000300a00 */
[----:B-----5:R-:W-:Y:S02]  /*15110*/  HMMA.16816.F32 R16, R20, R6, R16 ;  /* 0x000000061410723c */ /* 0x020fe40000001810 */
[----:B--2---:R-:W-:Y:S04]  /*15120*/  STL.64 [R1+0x2630], R14 ;  /* 0x0026300e01007387 */ /* 0x004fe80000100a00 */
[----:B------:R0:W-:Y:S04]  /*15130*/  STL.64 [R1+0x2628], R12 ;  /* 0x0026280c01007387 */ /* 0x0001e80000100a00 */
[----:B0-----:R-:W2:Y:S04]  /*15140*/  LDL.LU R12, [R1+0x1c0] ;  /* 0x0001c000010c7983 */ /* 0x001ea80000300800 */
[----:B------:R-:W2:Y:S04]  /*15150*/  LDL.LU R13, [R1+0x1c4] ;  /* 0x0001c400010d7983 */ /* 0x000ea80000300800 */
[----:B------:R-:W2:Y:S05]  /*15160*/  LDL.LU R14, [R1+0x1c8] ;  /* 0x0001c800010e7983 */ /* 0x000eaa0000300800 */
[----:B------:R0:W-:Y:S04]  /*15170*/  STL.64 [R1+0x370], R16 ;  /* 0x0003701001007387 */ /* 0x0001e80000100a00 */
[----:B------:R1:W-:Y:S01]  /*15180*/  STL.64 [R1+0x378], R18 ;  /* 0x0003781201007387 */ /* 0x0003e20000100a00 */
[----:B0-----:R-:W-:Y:S01]  /*15190*/  IMAD.MOV.U32 R16, RZ, RZ, R6 ;  /* 0x000000ffff107224 */ /* 0x001fe200078e0006 */
[----:B------:R-:W-:-:S02]  /*151a0*/  MOV R17, R7 ;  /* 0x0000000700117202 */ /* 0x000fc40000000f00 */
[----:B-1----:R-:W5:Y:S04]  /*151b0*/  LDL.LU.64 R18, [R1+0x26b8] ;  /* 0x0026b80001127983 */ /* 0x002f680000300a00 */
[----:B------:R-:W3:Y:S02]  /*151c0*/  LDL.LU.64 R6, [R1+0x26b0] ;  /* 0x0026b00001067983 */ /* 0x000ee40000300a00 */
[C---:B---3--:R-:W-:Y:S01]  /*151d0*/  HMMA.16816.F32 R8, R20.reuse, R6, R8 ;  /* 0x000000061408723c */ /* 0x048fe20000001808 */
[----:B------:R-:W-:Y:S01]  /*151e0*/  MOV R29, R6 ;  /* 0x00000006001d7202 */ /* 0x000fe20000000f00 */
[----:B------:R-:W-:Y:S11]  /*151f0*/  IMAD.MOV.U32 R28, RZ, RZ, R7 ;  /* 0x000000ffff1c7224 */ /* 0x000ff600078e0007 */
[----:B------:R-:W-:Y:S10]  /*15200*/  @!UPT UIADD3 URZ, URZ, URZ, URZ ;  /* 0x0000003f3f3ff290 */ /* 0x000ff4000fffe03f */
[----:B------:R-:W-:Y:S04]  /*15210*/  STL.64 [R1+0x360], R8 ;  /* 0x0003600801007387 */ /* 0x000fe80000100a00 */
[----:B------:R0:W-:Y:S04]  /*15220*/  STL.64 [R1+0x368], R10 ;  /* 0x0003680a01007387 */ /* 0x0001e80000100a00 */
[----:B0-----:R-:W3:Y:S04]  /*15230*/  LDL.LU.64 R10, [R1+0x26a8] ;  /* 0x0026a800010a7983 */ /* 0x001ee80000300a00 */
[----:B------:R-:W4:Y:S04]  /*15240*/  LDL.LU.64 R6, [R1+0x26a0] ;  /* 0x0026a00001067983 */ /* 0x000f280000300a00 */
[----:B------:R-:W4:Y:S02]  /*15250*/  LDL.LU.64 R4, [R1+0x2698] ;  /* 0x0026980001047983 */ /* 0x000f240000300a00 */
[----:B----4-:R-:W-:Y:S11]  /*15260*/  HMMA.16816.F32 R4, R20, R26, R4 ;  /* 0x0000001a1404723c */ /* 0x010ff60000001804 */
[----:B------:R-:W-:Y:S11]  /*15270*/  @!UPT UIADD3 URZ, URZ, URZ, URZ ;  /* 0x0000003f3f3ff290 */ /* 0x000ff6000fffe03f */
[----:B------:R-:W-:Y:S01]  /*15280*/  @!UPT UIADD3 URZ, URZ, URZ, URZ ;  /* 0x0000003f3f3ff290 */ /* 0x000fe2000fffe03f */
[----:B------:R-:W-:Y:S04]  /*15290*/  STL.64 [R1+0x350], R4 ;  /* 0x0003500401007387 */ /* 0x000fe80000100a00 */
[----:B------:R0:W-:Y:S04]  /*152a0*/  STL.64 [R1+0x358], R6 ;  /* 0x0003580601007387 */ /* 0x0001e80000100a00 */
[----:B0-----:R-:W4:Y:S04]  /*152b0*/  LDL.LU.64 R6, [R1+0x2690] ;  /* 0x0026900001067983 */ /* 0x001f280000300a00 */
[----:B------:R-:W4:Y:S01]  /*152c0*/  LDL.LU.64 R4, [R1+0x2688] ;  /* 0x0026880001047983 */ /* 0x000f220000300a00 */
[----:B---3--:R-:W-:Y:S01]  /*152d0*/  IMAD.MOV.U32 R25, RZ, RZ, R10 ;  /* 0x000000ffff197224 */ /* 0x008fe200078e000a */
[----:B------:R-:W-:-:S02]  /*152e0*/  MOV R24, R11 ;  /* 0x0000000b00187202 */ /* 0x000fc40000000f00 */
[----:B------:R-:W-:Y:S01]  /*152f0*/  MOV R15, R0 ;  /* 0x00000000000f7202 */ /* 0x000fe20000000f00 */
[----:B----4-:R-:W-:Y:S01]  /*15300*/  HMMA.16816.F32 R4, R20, R10, R4 ;  /* 0x0000000a1404723c */ /* 0x010fe20000001804 */
[----:B------:R-:W3:Y:S04]  /*15310*/  LDL.LU.64 R10, [R1+0x2680] ;  /* 0x00268000010a7983 */ /* 0x000ee80000300a00 */
[----:B------:R-:W3:Y:S11]  /*15320*/  LDL.LU.64 R8, [R1+0x2678] ;  /* 0x0026780001087983 */ /* 0x000ef60000300a00 */
[----:B------:R-:W-:Y:S07]  /*15330*/  @!UPT UIADD3 URZ, URZ, URZ, URZ ;  /* 0x0000003f3f3ff290 */ /* 0x000fee000fffe03f */
[----:B------:R-:W-:Y:S01]  /*15340*/  STL.64 [R1+0x340], R4 ;  /* 0x0003400401007387 */ /* 0x000fe20000100a00 */
[----:B------:R-:W-:-:S03]  /*15350*/  MOV R0, R7 ;  /* 0x0000000700007202 */ /* 0x000fc60000000f00 */
[----:B------:R0:W-:Y:S04]  /*15360*/  STL [R1+0x348], R6 ;  /* 0x0003480601007387 */ /* 0x0001e80000100800 */
[----:B0-----:R-:W3:Y:S01]  /*15370*/  LDL.LU.64 R6, [R1+0x2670] ;  /* 0x0026700001067983 */ /* 0x001ee20000300a00 */
[----:B------:R-:W-:Y:S02]  /*15380*/  MOV R3, R26 ;  /* 0x0000001a00037202 */ /* 0x000fe40000000f00 */
[----:B------:R-:W-:Y:S01]  /*15390*/  MOV R2, R27 ;  /* 0x0000001b00027202 */ /* 0x000fe20000000f00 */
[C---:B---3--:R-:W-:Y:S01]  /*153a0*/  HMMA.16816.F32 R8, R20.reuse, R6, R8 ;  /* 0x000000061408723c */ /* 0x048fe20000001808 */
[----:B------:R-:W-:Y:S01]  /*153b0*/  IMAD.MOV.U32 R27, RZ, RZ, R6 ;  /* 0x000000ffff1b7224 */ /* 0x000fe200078e0006 */
[----:B------:R-:W-:Y:S11]  /*153c0*/  MOV R26, R7 ;  /* 0x00000007001a7202 */ /* 0x000ff60000000f00 */
[----:B------:R-:W-:Y:S10]  /*153d0*/  @!UPT UIADD3 URZ, URZ, URZ, URZ ;  /* 0x0000003f3f3ff290 */ /* 0x000ff4000fffe03f */
[----:B------:R-:W-:Y:S04]  /*153e0*/  STL.64 [R1+0x330], R8 ;  /* 0x0003300801007387 */ /* 0x000fe80000100a00 */
[----:B------:R0:W-:Y:S04]  /*153f0*/  STL.64 [R1+0x338], R10 ;  /* 0x0003380a01007387 */ /* 0x0001e80000100a00 */
[----:B0-----:R-:W3:Y:S04]  /*15400*/  LDL.LU.64 R10, [R1+0x2668] ;  /* 0x00266800010a7983 */ /* 0x001ee80000300a00 */
[----:B------:R-:W3:Y:S04]  /*15410*/  LDL.LU.64 R8, [R1+0x2660] ;  /* 0x0026600001087983 */ /* 0x000ee80000300a00 */
[----:B------:R-:W3:Y:S04]  /*15420*/  LDL.LU.64 R6, [R1+0x2658] ;  /* 0x0026580001067983 */ /* 0x000ee80000300a00 */
[----:B------:R-:W4:Y:S01]  /*15430*/  LDL.LU.64 R4, [R1+0x2650] ;  /* 0x0026500001047983 */ /* 0x000f220000300a00 */
[----:B---3--:R-:W-:Y:S11]  /*15440*/  HMMA.16816.F32 R8, R20, R6, R8 ;  /* 0x000000061408723c */ /* 0x008ff60000001808 */
[----:B------:R-:W-:Y:S11]  /*15450*/  @!UPT UIADD3 URZ, URZ, URZ, URZ ;  /* 0x0000003f3f3ff290 */ /* 0x000ff6000fffe03f */
[----:B------:R-:W-:Y:S01]  /*15460*/  @!UPT UIADD3 URZ, URZ, URZ, URZ ;  /* 0x0000003f3f3ff290 */ /* 0x000fe2000fffe03f */
[----:B------:R-:W-:Y:S04]  /*15470*/  STL.64 [R1+0x320], R8 ;  /* 0x0003200801007387 */ /* 0x000fe80000100a00 */
[----:B------:R0:W-:Y:S04]  /*15480*/  STL.64 [R1+0x328], R10 ;  /* 0x0003280a01007387 */ /* 0x0001e80000100a00 */
[----:B0-----:R-:W2:Y:S04]  /*15490*/  LDL.LU.64 R10, [R1+0x2648] ;  /* 0x00264800010a7983 */ /* 0x001ea80000300a00 */
[----:B------:R-:W3:Y:S04]  /*154a0*/  LDL.LU.64 R8, [R1+0x2640] ;  /* 0x0026400001087983 */ /* 0x000ee80000300a00 */
[----:B------:R5:W-:Y:S04]  /*154b0*/  STL.64 [R1+0x24b8], R6 ;  /* 0x0024b80601007387 */ /* 0x000be80000100a00 */
[----:B----4-:R0:W-:Y:S01]  /*154c0*/  STL.64 [R1+0x24b0], R4 ;  /* 0x0024b00401007387 */ /* 0x0101e20000100a00 */
[----:B-----5:R-:W-:Y:S01]  /*154d0*/  MOV R6, R18 ;  /* 0x0000001200067202 */ /* 0x020fe20000000f00 */
[----:B------:R-:W-:-:S02]  /*154e0*/  IMAD.MOV.U32 R7, RZ, RZ, R19 ;  /* 0x000000ffff077224 */ /* 0x000fc400078e0013 */
[----:B0-----:R-:W4:Y:S04]  /*154f0*/  LDL.LU R4, [R1+0x190] ;  /* 0x0001900001047983 */ /* 0x001f280000300800 */
[----:B------:R-:W4:Y:S04]  /*15500*/  LDL.LU R5, [R1+0x194] ;  /* 0x0001940001057983 */ /* 0x000f280000300800 */
[----:B------:R-:W4:Y:S04]  /*15510*/  LDL.LU R18, [R1+0x263c] ;  /* 0x00263c0001127983 */ /* 0x000f280000300800 */
[----:B------:R-:W4:Y:S01]  /*15520*/  LDL.LU R19, [R1+0x2638] ;  /* 0x0026380001137983 */ /* 0x000f220000300800 */
[C---:B--2---:R-:W-:Y:S11]  /*15530*/  HMMA.16816.F32 R12, R20.reuse, R10, R12 ;  /* 0x0000000a140c723c */ /* 0x044ff6000000180c */
[----:B------:R-:W-:Y:S11]  /*15540*/  @!UPT UIADD3 URZ, URZ, URZ, URZ ;  /* 0x0000003f3f3ff290 */ /* 0x000ff6000fffe03f */
[----:B------:R-:W-:Y:S01]  /*15550*/  @!UPT UIADD3 URZ, URZ, URZ, URZ ;  /* 0x0000003f3f3ff290 */ /* 0x000fe2000fffe03f */
[----:B------:R-:W-:Y:S04]  /*15560*/  STL.64 [R1+0x310], R12 ;  /* 0x0003100c01007387 */ /* 0x000fe80000100a00 */
[----:B------:R0:W-:Y:S04]  /*15570*/  STL.64 [R1+0x318], R14 ;  /* 0x0003180e01007387 */ /* 0x0001e80000100a00 */
[----:B0-----:R-:W2:Y:S04]  /*15580*/  LDL.LU.64 R14, [R1+0x2630] ;  /* 0x00263000010e7983 */ /* 0x001ea80000300a00 */
[----:B------:R-:W5:Y:S04]  /*15590*/  LDL.LU.64 R12, [R1+0x2628] ;  /* 0x00262800010c7983 */ /* 0x000f680000300a00 */
[----:B------:R-:W-:Y:S04]  /*155a0*/  STL.64 [R1+0x24a8], R10 ;  /* 0x0024a80a01007387 */ /* 0x000fe80000100a00 */
[----:B---3--:R0:W-:Y:S04]  /*155b0*/  STL.64 [R1+0x24a0], R8 ;  /* 0x0024a00801007387 */ /* 0x0081e80000100a00 */
[----:B0-----:R-:W3:Y:S04]  /*155c0*/  LDL.LU R8, [R1+0x1b0] ;  /* 0x0001b00001087983 */ /* 0x001ee80000300800 */
[----:B------:R-:W3:Y:S04]  /*155d0*/  LDL.LU R9, [R1+0x1b4] ;  /* 0x0001b40001097983 */ /* 0x000ee80000300800 */
[----:B------:R-:W3:Y:S04]  /*155e0*/  LDL.LU R10, [R1+0x1b8] ;  /* 0x0001b800010a7983 */ /* 0x000ee80000300800 */
[----:B------:R-:W3:Y:S01]  /*155f0*/  LDL.LU R11, [R1+0x1bc] ;  /* 0x0001bc00010b7983 */ /* 0x000ee20000300800 */
[C---:B----4-:R-:W-:Y:S03]  /*15600*/  HMMA.16816.F32 R4, R20.reuse, R18, R4 ;  /* 0x000000121404723c */ /* 0x050fe60000001804 */
[----:B--2---:R-:W-:Y:S05]  /*15610*/  STL.64 [R1+0x24c0], R14 ;  /* 0x0024c00e01007387 */ /* 0x004fea0000100a00 */
[----:B---3--:R-:W-:Y:S11]  /*15620*/  HMMA.16816.F32 R8, R20, R14, R8 ;  /* 0x0000000e1408723c */ /* 0x008ff60000001808 */
[----:B------:R-:W-:Y:S11]  /*15630*/  @!UPT UIADD3 URZ, URZ, URZ, URZ ;  /* 0x0000003f3f3ff290 */ /* 0x000ff6000fffe03f */
[----:B------:R-:W-:Y:S01]  /*15640*/  @!UPT UIADD3 URZ, URZ, URZ, URZ ;  /* 0x0000003f3f3ff290 */ /* 0x000fe2000fffe03f */
[----:B------:R0:W-:Y:S04]  /*15650*/  STL.64 [R1+0x300], R8 ;  /* 0x0003000801007387 */ /* 0x0001e80000100a00 */
[----:B------:R1:W-:Y:S04]  /*15660*/  STL.64 [R1+0x308], R10 ;  /* 0x0003080a01007387 */ /* 0x0003e80000100a00 */
[----:B0-----:R-:W2:Y:S04]  /*15670*/  LDL.LU R8, [R1+0x1a0] ;  /* 0x0001a00001087983 */ /* 0x001ea80000300800 */
[----:B------:R-:W-:Y:S04]  /*15680*/  STL.64 [R1+0x2f0], R4 ;  /* 0x0002f00401007387 */ /* 0x000fe80000100a00 */
[----:B------:R0:W-:Y:S04]  /*15690*/  STL.64 [R1+0x2f8], R6 ;  /* 0x0002f80601007387 */ /* 0x0001e80000100a00 */
[----:B------:R-:W2:Y:S04]  /*156a0*/  LDL.LU R9, [R1+0x1a4] ;  /* 0x0001a40001097983 */ /* 0x000ea80000300800 */
[----:B-1----:R-:W3:Y:S04]  /*156b0*/  LDL.LU R10, [R1+0x1a8] ;  /* 0x0001a800010a7983 */ /* 0x002ee80000300800 */
[----:B------:R-:W3:Y:S01]  /*156c0*/  LDL.LU R11, [R1+0x1ac] ;  /* 0x0001ac00010b7983 */ /* 0x000ee20000300800 */
[----:B0-----:R-:W-:Y:S01]  /*156d0*/  IMAD.MOV.U32 R6, RZ, RZ, R27 ;  /* 0x000000ffff067224 */ /* 0x001fe200078e001b */
[----:B------:R-:W-:-:S02]  /*156e0*/  MOV R7, R26 ;  /* 0x0000001a00077202 */ /* 0x000fc40000000f00 */
[----:B---3--:R0:W-:Y:S04]  /*156f0*/  STL.64 [R1+0x24d0], R10 ;  /* 0x0024d00a01007387 */ /* 0x0081e80000100a00 */
[----:B--2---:R-:W-:Y:S01]  /*15700*/  STL.64 [R1+0x24c8], R8 ;  /* 0x0024c80801007387 */ /* 0x004fe20000100a00 */
[----:B0-----:R-:W-:Y:S02]  /*15710*/  MOV R10, R25 ;  /* 0x00000019000a7202 */ /* 0x001fe40000000f00 */
[----:B------:R-:W-:Y:S01]  /*15720*/  MOV R11, R24 ;  /* 0x00000018000b7202 */ /* 0x000fe20000000f00 */
[----:B------:R-:W2:Y:S04]  /*15730*/  LDL.LU R25, [R1+0x2620] ;  /* 0x0026200001197983 */ /* 0x000ea80000300800 */
[----:B------:R-:W3:Y:S04]  /*15740*/  LDL.LU R24, [R1+0x261c] ;  /* 0x00261c0001187983 */ /* 0x000ee80000300800 */
[----:B------:R0:W-:Y:S04]  /*15750*/  STL.64 [R1+0x24e0], R10 ;  /* 0x0024e00a01007387 */ /* 0x0001e80000100a00 */
[----:B------:R-:W4:Y:S04]  /*15760*/  LDL.LU R27, [R1+0x2618] ;  /* 0x00261800011b7983 */ /* 0x000f280000300800 */
[----:B------:R-:W2:Y:S01]  /*15770*/  LDL.LU R26, [R1+0x2614] ;  /* 0x00261400011a7983 */ /* 0x000ea20000300800 */
[----:B0-----:R-:W-:Y:S01]  /*15780*/  MOV R10, R3 ;  /* 0x00000003000a7202 */ /* 0x001fe20000000f00 */
[----:B------:R-:W-:-:S02]  /*15790*/  IMAD.MOV.U32 R11, RZ, RZ, R2 ;  /* 0x000000ffff0b7224 */ /* 0x000fc400078e0002 */
[----:B------:R-:W2:Y:S04]  /*157a0*/  LDL.LU R3, [R1+0x2610] ;  /* 0x0026100001037983 */ /* 0x000ea80000300800 */
[----:B------:R-:W2:Y:S04]  /*157b0*/  LDL.LU R2, [R1+0x260c] ;  /* 0x00260c0001027983 */ /* 0x000ea80000300800 */
[----:B------:R-:W-:Y:S04]  /*157c0*/  STL.64 [R1+0x24f8], R10 ;  /* 0x0024f80a01007387 */ /* 0x000fe80000100a00 */
[----:B------:R0:W-:Y:S04]  /*157d0*/  STL.64 [R1+0x24d8], R6 ;  /* 0x0024d80601007387 */ /* 0x0001e80000100a00 */
[----:B------:R-:W2:Y:S04]  /*157e0*/  LDL.LU R4, [R1+0xe0] ;  /* 0x0000e00001047983 */ /* 0x000ea80000300800 */
[----:B------:R-:W2:Y:S04]  /*157f0*/  LDL.LU R5, [R1+0xe4] ;  /* 0x0000e40001057983 */ /* 0x000ea80000300800 */
[----:B0-----:R-:W2:Y:S04]  /*15800*/  LDL.LU R6, [R1+0xe8] ;  /* 0x0000e80001067983 */ /* 0x001ea80000300800 */
[----:B------:R-:W2:Y:S01]  /*15810*/  LDL.LU R7, [R1+0xec] ;  /* 0x0000ec0001077983 */ /* 0x000ea20000300800 */
[----:B------:R-:W-:-:S02]  /*15820*/  MOV R10, R29 ;  /* 0x0000001d000a7202 */ /* 0x000fc40000000f00 */
[----:B------:R-:W-:Y:S01]  /*15830*/  MOV R11, R28 ;  /* 0x0000001c000b7202 */ /* 0x000fe20000000f00 */
[----:B------:R-:W3:Y:S04]  /*15840*/  LDL.LU R29, [R1+0x2608] ;  /* 0x00260800011d7983 */ /* 0x000ee80000300800 */
[----:B------:R-:W3:Y:S04]  /*15850*/  LDL.LU R28, [R1+0x2604] ;  /* 0x00260400011c7983 */ /* 0x000ee80000300800 */
[----:B------:R-:W-:Y:S04]  /*15860*/  STL.64 [R1+0x2510], R10 ;  /* 0x0025100a01007387 */ /* 0x000fe80000100a00 */
[----:B--2---:R-:W-:Y:S04]  /*15870*/  STL.64 [R1+0x24f0], R6 ;  /* 0x0024f00601007387 */ /* 0x004fe80000100a00 */
[----:B------:R0:W-:Y:S04]  /*15880*/  STL.64 [R1+0x24e8], R4 ;  /* 0x0024e80401007387 */ /* 0x0001e80000100a00 */
[----:B0-----:R-:W2:Y:S04]  /*15890*/  LDL.LU R4, [R1+0xf0] ;  /* 0x0000f00001047983 */ /* 0x001ea80000300800 */
[----:B------:R-:W2:Y:S04]  /*158a0*/  LDL.LU R5, [R1+0xf4] ;  /* 0x0000f40001057983 */ /* 0x000ea80000300800 */
[----:B------:R-:W2:Y:S04]  /*158b0*/  LDL.LU R6, [R1+0xf8] ;  /* 0x0000f80001067983 */ /* 0x000ea80000300800 */
[----:B------:R-:W2:Y:S01]  /*158c0*/  LDL.LU R7, [R1+0xfc] ;  /* 0x0000fc0001077983 */ /* 0x000ea20000300800 */
[----:B------:R-:W-:Y:S01]  /*158d0*/  IMAD.MOV.U32 R10, RZ, RZ, R16 ;  /* 0x000000ffff0a7224 */ /* 0x000fe200078e0010 */
[----:B------:R-:W-:-:S02]  /*158e0*/  MOV R11, R17 ;  /* 0x00000011000b7202 */ /* 0x000fc40000000f00 */
        /* <DEDUP_REMOVED lines=9> */
[----:B-----5:R-:W-:Y:S01]  /*15980*/  MOV R10, R12 ;  /* 0x0000000c000a7202 */ /* 0x020fe20000000f00 */
[----:B------:R-:W-:-:S02]  /*15990*/  IMAD.MOV.U32 R11, RZ, RZ, R13 ;  /* 0x000000ffff0b7224 */ /* 0x000fc400078e000d */
[----:B------:R-:W5:Y:S04]  /*159a0*/  LDL.LU R12, [R1+0x25f8] ;  /* 0x0025f800010c7983 */ /* 0x000f680000300800 */
        /* <DEDUP_REMOVED lines=8> */
[----:B---3--:R-:W-:-:S02]  /*15a30*/  MOV R10, R24 ;  /* 0x00000018000a7202 */ /* 0x008fc40000000f00 */
[----:B------:R-:W-:Y:S01]  /*15a40*/  MOV R11, R25 ;  /* 0x00000019000b7202 */ /* 0x000fe20000000f00 */
[----:B------:R-:W3:Y:S04]  /*15a50*/  LDL.LU R24, [R1+0x25f0] ;  /* 0x0025f00001187983 */ /* 0x000ee80000300800 */
[----:B------:R-:W3:Y:S04]  /*15a60*/  LDL.LU R25, [R1+0x25ec] ;  /* 0x0025ec0001197983 */ /* 0x000ee80000300800 */
[----:B------:R0:W-:Y:S02]  /*15a70*/  STL.64 [R1+0x2558], R10 ;  /* 0x0025580a01007387 */ /* 0x0001e40000100a00 */
[----:B0-----:R-:W-:Y:S01]  /*15a80*/  IMAD.MOV.U32 R10, RZ, RZ, R26 ;  /* 0x000000ffff0a7224 */ /* 0x001fe200078e001a */
[----:B----4-:R-:W-:Y:S01]  /*15a90*/  MOV R11, R27 ;  /* 0x0000001b000b7202 */ /* 0x010fe20000000f00 */
[----:B------:R-:W3:Y:S04]  /*15aa0*/  LDL.LU R26, [R1+0x25e8] ;  /* 0x0025e800011a7983 */ /* 0x000ee80000300800 */
[----:B------:R-:W3:Y:S04]  /*15ab0*/  LDL.LU R27, [R1+0x25e4] ;  /* 0x0025e400011b7983 */ /* 0x000ee80000300800 */
[----:B------:R-:W-:Y:S04]  /*15ac0*/  STL.64 [R1+0x2570], R10 ;  /* 0x0025700a01007387 */ /* 0x000fe80000100a00 */
[----:B--2---:R-:W-:Y:S04]  /*15ad0*/  STL.64 [R1+0x2538], R6 ;  /* 0x0025380601007387 */ /* 0x004fe80000100a00 */
[----:B------:R0:W-:Y:S04]  /*15ae0*/  STL.64 [R1+0x2530], R4 ;  /* 0x0025300401007387 */ /* 0x0001e80000100a00 */
[----:B0-----:R-:W2:Y:S04]  /*15af0*/  LDL.LU R4, [R1+0x120] ;  /* 0x0001200001047983 */ /* 0x001ea80000300800 */
[----:B------:R-:W2:Y:S04]  /*15b00*/  LDL.LU R5, [R1+0x124] ;  /* 0x0001240001057983 */ /* 0x000ea80000300800 */
[----:B------:R-:W4:Y:S04]  /*15b10*/  LDL.LU R6, [R1+0x128] ;  /* 0x0001280001067983 */ /* 0x000f280000300800 */
[----:B------:R-:W4:Y:S01]  /*15b20*/  LDL.LU R7, [R1+0x12c] ;  /* 0x00012c0001077983 */ /* 0x000f220000300800 */
[----:B------:R-:W-:Y:S01]  /*15b30*/  MOV R10, R2 ;  /* 0x00000002000a7202 */ /* 0x000fe20000000f00 */
[----:B------:R-:W-:-:S02]  /*15b40*/  IMAD.MOV.U32 R11, RZ, RZ, R3 ;  /* 0x000000ffff0b7224 */ /* 0x000fc400078e0003 */
[----:B------:R-:W2:Y:S04]  /*15b50*/  LDL.LU R2, [R1+0x25e0] ;  /* 0x0025e00001027983 */ /* 0x000ea80000300800 */
[----:B------:R-:W3:Y:S04]  /*15b60*/  LDL.LU R3, [R1+0x25dc] ;  /* 0x0025dc0001037983 */ /* 0x000ee80000300800 */
[----:B------:R0:W-:Y:S02]  /*15b70*/  STL.64 [R1+0x2588], R10 ;  /* 0x0025880a01007387 */ /* 0x0001e40000100a00 */
[----:B0-----:R-:W-:-:S02]  /*15b80*/  MOV R10, R28 ;  /* 0x0000001c000a7202 */ /* 0x001fc40000000f00 */
[----:B------:R-:W-:Y:S01]  /*15b90*/  MOV R11, R29 ;  /* 0x0000001d000b7202 */ /* 0x000fe20000000f00 */
[----:B------:R-:W3:Y:S04]  /*15ba0*/  LDL.LU R28, [R1+0x25d8] ;  /* 0x0025d800011c7983 */ /* 0x000ee80000300800 */
[----:B------:R-:W3:Y:S04]  /*15bb0*/  LDL.LU R29, [R1+0x25d4] ;  /* 0x0025d400011d7983 */ /* 0x000ee80000300800 */
[----:B------:R-:W-:Y:S04]  /*15bc0*/  STL.64 [R1+0x25a0], R10 ;  /* 0x0025a00a01007387 */ /* 0x000fe80000100a00 */
[----:B----4-:R-:W-:Y:S04]  /*15bd0*/  STL.64 [R1+0x2550], R6 ;  /* 0x0025500601007387 */ /* 0x010fe80000100a00 */
[----:B--2---:R0:W-:Y:S04]  /*15be0*/  STL.64 [R1+0x2548], R4 ;  /* 0x0025480401007387 */ /* 0x0041e80000100a00 */
[----:B0-----:R-:W2:Y:S04]  /*15bf0*/  LDL.LU R4, [R1+0x130] ;  /* 0x0001300001047983 */ /* 0x001ea80000300800 */
[----:B------:R-:W2:Y:S04]  /*15c00*/  LDL.LU R5, [R1+0x134] ;  /* 0x0001340001057983 */ /* 0x000ea80000300800 */
[----:B------:R-:W4:Y:S04]  /*15c10*/  LDL.LU R6, [R1+0x138] ;  /* 0x0001380001067983 */ /* 0x000f280000300800 */
[----:B------:R-:W4:Y:S01]  /*15c20*/  LDL.LU R7, [R1+0x13c] ;  /* 0x00013c0001077983 */ /* 0x000f220000300800 */
[----:B------:R-:W-:Y:S01]  /*15c30*/  IMAD.MOV.U32 R10, RZ, RZ, R17 ;  /* 0x000000ffff0a7224 */ /* 0x000fe200078e0011 */
[----:B------:R-:W-:-:S05]  /*15c40*/  MOV R11, R16 ;  /* 0x00000010000b7202 */ /* 0x000fca0000000f00 */
[----:B------:R-:W-:Y:S04]  /*15c50*/  STL.64 [R1+0x25b8], R10 ;  /* 0x0025b80a01007387 */ /* 0x000fe80000100a00 */
[----:B----4-:R-:W-:Y:S04]  /*15c60*/  STL.64 [R1+0x2568], R6 ;  /* 0x0025680601007387 */ /* 0x010fe80000100a00 */
[----:B--2---:R0:W-:Y:S04]  /*15c70*/  STL.64 [R1+0x2560], R4 ;  /* 0x0025600401007387 */ /* 0x0041e80000100a00 */
[----:B0-----:R-:W2:Y:S04]  /*15c80*/  LDL.LU R4, [R1+0x140] ;  /* 0x0001400001047983 */ /* 0x001ea80000300800 */
[----:B------:R-:W2:Y:S04]  /*15c90*/  LDL.LU R5, [R1+0x144] ;  /* 0x0001440001057983 */ /* 0x000ea80000300800 */
[----:B------:R-:W4:Y:S04]  /*15ca0*/  LDL.LU R6, [R1+0x148] ;  /* 0x0001480001067983 */ /* 0x000f280000300800 */
[----:B------:R-:W4:Y:S04]  /*15cb0*/  LDL.LU R7, [R1+0x14c] ;  /* 0x00014c0001077983 */ /* 0x000f280000300800 */
        /* <DEDUP_REMOVED lines=17> */
[----:B------:R-:W4:Y:S01]  /*15dd0*/  LDL.LU R7, [R1+0x17c] ;  /* 0x00017c0001077983 */ /* 0x000f220000300800 */
[----:B------:R-:W-:Y:S01]  /*15de0*/  MOV R10, R13 ;  /* 0x0000000d000a7202 */ /* 0x000fe20000000f00 */
[----:B-----5:R-:W-:-:S02]  /*15df0*/  IMAD.MOV.U32 R11, RZ, RZ, R12 ;  /* 0x000000ffff0b7224 */ /* 0x020fc400078e000c */
[----:B----4-:R-:W-:Y:S04]  /*15e00*/  STL.64 [R1+0x25c8], R6 ;  /* 0x0025c80601007387 */ /* 0x010fe80000100a00 */
[----:B--2---:R0:W-:Y:S04]  /*15e10*/  STL.64 [R1+0x25c0], R4 ;  /* 0x0025c00401007387 */ /* 0x0041e80000100a00 */
[----:B0-----:R-:W2:Y:S04]  /*15e20*/  LDL.LU R4, [R1+0x180] ;  /* 0x0001800001047983 */ /* 0x001ea80000300800 */
[----:B------:R-:W2:Y:S04]  /*15e30*/  LDL.LU R5, [R1+0x184] ;  /* 0x0001840001057983 */ /* 0x000ea80000300800 */
[----:B------:R-:W2:Y:S04]  /*15e40*/  LDL.LU R6, [R1+0x188] ;  /* 0x0001880001067983 */ /* 0x000ea80000300800 */
[----:B------:R-:W2:Y:S04]  /*15e50*/  LDL.LU R7, [R1+0x18c] ;  /* 0x00018c0001077983 */ /* 0x000ea80000300800 */
[----:B------:R-:W4:Y:S04]  /*15e60*/  LDL.LU R12, [R1+0xd0] ;  /* 0x0000d000010c7983 */ /* 0x000f280000300800 */
[----:B------:R-:W4:Y:S04]  /*15e70*/  LDL.LU R13, [R1+0xd4] ;  /* 0x0000d400010d7983 */ /* 0x000f280000300800 */
[----:B------:R-:W4:Y:S04]  /*15e80*/  LDL.LU R14, [R1+0xd8] ;  /* 0x0000d800010e7983 */ /* 0x000f280000300800 */
[----:B------:R-:W4:Y:S04]  /*15e90*/  LDL.LU R15, [R1+0xdc] ;  /* 0x0000dc00010f7983 */ /* 0x000f280000300800 */
[----:B------:R0:W-:Y:S01]  /*15ea0*/  STL.64 [R1+0x2498], R18 ;  /* 0x0024981201007387 */ /* 0x0001e20000100a00 */
[----:B---3--:R-:W-:-:S03]  /*15eb0*/  MOV R20, R29 ;  /* 0x0000001d00147202 */ /* 0x008fc60000000f00 */
[----:B------:R-:W3:Y:S04]  /*15ec0*/  LDL.LU R16, [R1+0x2a0] ;  /* 0x0002a00001107983 */ /* 0x000ee80000300800 */
[----:B------:R-:W3:Y:S04]  /*15ed0*/  LDL.LU R17, [R1+0x2a4] ;  /* 0x0002a40001117983 */ /* 0x000ee80000300800 */
[----:B0-----:R-:W3:Y:S04]  /*15ee0*/  LDL.LU R18, [R1+0x2a8] ;  /* 0x0002a80001127983 */ /* 0x001ee80000300800 */
[----:B------:R-:W3:Y:S01]  /*15ef0*/  LDL.LU R19, [R1+0x2ac] ;  /* 0x0002ac0001137983 */ /* 0x000ee20000300800 */
[----:B------:R-:W-:-:S03]  /*15f00*/  MOV R21, R28 ;  /* 0x0000001c00157202 */ /* 0x000fc60000000f00 */
[----:B------:R-:W5:Y:S01]  /*15f10*/  LDL.LU R29, [R1+0x25d0] ;  /* 0x0025d000011d7983 */ /* 0x000f620000300800 */
[----:B--2---:R-:W-:Y:S03]  /*15f20*/  HMMA.16816.F32 R8, R24, R10, R4 ;  /* 0x0000000a1808723c */ /* 0x004fe60000001804 */
[----:B------:R-:W2:Y:S04]  /*15f30*/  LDL.LU.64 R6, [R1+0x25c8] ;  /* 0x0025c80001067983 */ /* 0x000ea80000300a00 */
[----:B------:R-:W2:Y:S11]  /*15f40*/  LDL.LU.64 R4, [R1+0x25c0] ;  /* 0x0025c00001047983 */ /* 0x000eb60000300a00 */
[----:B------:R-:W-:Y:S05]  /*15f50*/  @!UPT UIADD3 URZ, URZ, URZ, URZ ;  /* 0x0000003f3f3ff290 */ /* 0x000fea000fffe03f */
[----:B------:R-:W-:Y:S01]  /*15f60*/  STL.64 [R1+0x2e0], R8 ;  /* 0x0002e00801007387 */ /* 0x000fe20000100a00 */
[----:B------:R-:W-:-:S03]  /*15f70*/  MOV R28, R11 ;  /* 0x0000000b001c7202 */ /* 0x000fc60000000f00 */
[----:B------:R0:W-:Y:S04]  /*15f80*/  STL [R1+0x2e8], R10 ;  /* 0x0002e80a01007387 */ /* 0x0001e80000100800 */
[----:B0-----:R-:W2:Y:S04]  /*15f90*/  LDL.LU.64 R10, [R1+0x25b8] ;  /* 0x0025b800010a7983 */ /* 0x001ea80000300a00 */
        /* <DEDUP_REMOVED lines=8> */
[----:B--2---:R-:W-:Y:S02]  /*16020*/  HMMA.16816.F32 R8, R24, R10, R4 ;  /* 0x0000000a1808723c */ /* 0x004fe40000001804 */
[----:B------:R-:W2:Y:S04]  /*16030*/  LDL.LU.64 R6, [R1+0x2598] ;  /* 0x0025980001067983 */ /* 0x000ea80000300a00 */
[----:B------:R-:W2:Y:S11]  /*16040*/  LDL.LU.64 R4, [R1+0x2590] ;  /* 0x0025900001047983 */ /* 0x000eb60000300a00 */
[----:B------:R-:W-:Y:S06]  /*16050*/  @!UPT UIADD3 URZ, URZ, URZ, URZ ;  /* 0x0000003f3f3ff290 */ /* 0x000fec000fffe03f */
[----:B------:R-:W-:Y:S01]  /*16060*/  STL.64 [R1+0x2d0], R8 ;  /* 0x0002d00801007387 */ /* 0x000fe20000100a00 */
[----:B------:R-:W-:-:S03]  /*16070*/  IMAD.MOV.U32 R28, RZ, RZ, R11 ;  /* 0x000000ffff1c7224 */ /* 0x000fc600078e000b */
        /* <DEDUP_REMOVED lines=55> */
[----:B------:R-:W4:Y:S01]  /*163f0*/  LDL.LU.64 R6, [R1+0x24d8] ;  /* 0x0024d80001067983 */ /* 0x000f220000300a00 */
[----:B------:R-:W-:Y:S01]  /*16400*/  MOV R23, R2 ;  /* 0x0000000200177202 */ /* 0x000fe20000000f00 */
[----:B------:R-:W-:Y:S11]  /*16410*/  IMAD.MOV.U32 R22, RZ, RZ, R3 ;  /* 0x000000ffff167224 */ /* 0x000ff600078e0003 */
[----:B------:R-:W-:Y:S09]  /*16420*/  @!UPT UIADD3 URZ, URZ, URZ, URZ ;  /* 0x0000003f3f3ff290 */ /* 0x000ff2000fffe03f */
[----:B------:R-:W-:Y:S01]  /*16430*/  IMAD.MOV.U32 R2, RZ, RZ, R11 ;  /* 0x000000ffff027224 */ /* 0x000fe200078e000b */
[----:B------:R-:W-:Y:S01]  /*16440*/  MOV R3, R10 ;  /* 0x0000000a00037202 */ /* 0x000fe20000000f00 */
[----:B------:R0:W-:Y:S04]  /*16450*/  STL.64 [R1+0x120], R8 ;  /* 0x0001200801007387 */ /* 0x0001e80000100a00 */
[----:B------:R-:W2:Y:S04]  /*16460*/  LDL.LU.64 R10, [R1+0x24d0] ;  /* 0x0024d000010a7983 */ /* 0x000ea80000300a00 */
[----:B0-----:R-:W2:Y:S04]  /*16470*/  LDL.LU.64 R8, [R1+0x24c8] ;  /* 0x0024c80001087983 */ /* 0x001ea80000300a00 */
[----:B------:R-:W-:Y:S04]  /*16480*/  STL [R1+0x23b0], R2 ;  /* 0x0023b00201007387 */ /* 0x000fe80000100800 */
[----:B------:R-:W-:Y:S01]  /*16490*/  STL [R1+0x23ac], R3 ;  /* 0x0023ac0301007387 */ /* 0x000fe20000100800 */
[C---:B----4-:R-:W-:Y:S03]  /*164a0*/  HMMA.16816.F32 R4, R24.reuse, R6, R12 ;  /* 0x000000061804723c */ /* 0x050fe6000000180c */
[----:B------:R-:W3:Y:S11]  /*164b0*/  LDL.LU.64 R14, [R1+0x24c0] ;  /* 0x0024c000010e7983 */ /* 0x000ef60000300a00 */
[----:B------:R-:W-:Y:S09]  /*164c0*/  @!UPT UIADD3 URZ, URZ, URZ, URZ ;  /* 0x0000003f3f3ff290 */ /* 0x000ff2000fffe03f */
[----:B------:R-:W-:Y:S04]  /*164d0*/  STL.64 [R1+0x110], R4 ;  /* 0x0001100401007387 */ /* 0x000fe80000100a00 */
[----:B------:R0:W-:Y:S04]  /*164e0*/  STL.64 [R1+0x118], R6 ;  /* 0x0001180601007387 */ /* 0x0001e80000100a00 */
[----:B0-----:R-:W2:Y:S04]  /*164f0*/  LDL.LU.64 R6, [R1+0x24b8] ;  /* 0x0024b80001067983 */ /* 0x001ea80000300a00 */
[----:B------:R-:W4:Y:S01]  /*16500*/  LDL.LU.64 R4, [R1+0x24b0] ;  /* 0x0024b00001047983 */ /* 0x000f220000300a00 */
[C---:B--2---:R-:W-:Y:S11]  /*16510*/  HMMA.16816.F32 R8, R24.reuse, R6, R8 ;  /* 0x000000061808723c */ /* 0x044ff60000001808 */
[----:B------:R-:W-:Y:S11]  /*16520*/  @!UPT UIADD3 URZ, URZ, URZ, URZ ;  /* 0x0000003f3f3ff290 */ /* 0x000ff6000fffe03f */
[----:B------:R-:W-:Y:S01]  /*16530*/  @!UPT UIADD3 URZ, URZ, URZ, URZ ;  /* 0x0000003f3f3ff290 */ /* 0x000fe2000fffe03f */
[----:B------:R-:W-:Y:S04]  /*16540*/  STL.64 [R1+0x100], R8 ;  /* 0x0001000801007387 */ /* 0x000fe80000100a00 */
[----:B------:R0:W-:Y:S04]  /*16550*/  STL.64 [R1+0x108], R10 ;  /* 0x0001080a01007387 */ /* 0x0001e80000100a00 */
[----:B0-----:R-:W4:Y:S04]  /*16560*/  LDL.LU.64 R10, [R1+0x24a8] ;  /* 0x0024a800010a7983 */ /* 0x001f280000300a00 */
[----:B------:R-:W2:Y:S04]  /*16570*/  LDL.LU.64 R8, [R1+0x24a0] ;  /* 0x0024a00001087983 */ /* 0x000ea80000300a00 */
[----:B------:R-:W4:Y:S01]  /*16580*/  LDL.LU R6, [R1+0x2b8] ;  /* 0x0002b80001067983 */ /* 0x000f220000300800 */
[----:B-----5:R-:W-:Y:S01]  /*16590*/  MOV R7, R29 ;  /* 0x0000001d00077202 */ /* 0x020fe20000000f00 */
[C---:B---3--:R-:W-:Y:S08]  /*165a0*/  HMMA.16816.F32 R12, R24.reuse, R14, R16 ;  /* 0x0000000e180c723c */ /* 0x048ff00000001810 */
[----:B----4-:R-:W-:Y:S11]  /*165b0*/  HMMA.16816.F32 R4, R24, R10, R4 ;  /* 0x0000000a1804723c */ /* 0x010ff60000001804 */
[----:B------:R-:W-:Y:S11]  /*165c0*/  @!UPT UIADD3 URZ, URZ, URZ, URZ ;  /* 0x0000003f3f3ff290 */ /* 0x000ff6000fffe03f */
[----:B------:R-:W-:Y:S02]  /*165d0*/  @!UPT UIADD3 URZ, URZ, URZ, URZ ;  /* 0x0000003f3f3ff290 */ /* 0x000fe4000fffe03f */
[----:B------:R-:W-:Y:S01]  /*165e0*/  MOV R29, R7 ;  /* 0x00000007001d7202 */ /* 0x000fe20000000f00 */
[----:B------:R0:W-:Y:S01]  /*165f0*/  STL.64 [R1+0xe0], R4 ;  /* 0x0000e00401007387 */ /* 0x0001e20000100a00 */
[----:B------:R-:W-:Y:S03]  /*16600*/  STL [R1+0xe8], R6 ;  /* 0x0000e80601007387 */ /* 0x000fe60000100800 */
[----:B------:R-:W-:Y:S01]  /*16610*/  STL [R1+0x23b4], R29 ;  /* 0x0023b41d01007387 */ /* 0x000fe20000100800 */
[----:B------:R-:W3:Y:S03]  /*16620*/  LDL.LU.64 R18, [R1+0x2498] ;  /* 0x0024980001127983 */ /* 0x000ee60000300a00 */
[----:B0-----:R-:W0:Y:S01]  /*16630*/  S2R R5, SR_TID.X ;  /* 0x0000000000057919 */ /* 0x001e220000002100 */
[----:B------:R-:W-:Y:S02]  /*16640*/  STL.64 [R1+0x2240], R14 ;  /* 0x0022400e01007387 */ /* 0x000fe40000100a00 */
[----:B------:R-:W-:Y:S01]  /*16650*/  STL.64 [R1+0x2238], R12 ;  /* 0x0022380c01007387 */ /* 0x000fe20000100a00 */
[C---:B0-----:R-:W-:Y:S01]  /*16660*/  LOP3.LUT R4, R5.reuse, 0x7, RZ, 0xc0, !PT ;  /* 0x0000000705047812 */ /* 0x041fe200078ec0ff */
[----:B------:R-:W-:-:S04]  /*16670*/  IMAD.SHL.U32 R5, R5, 0x2, RZ ;  /* 0x0000000205057824 */ /* 0x000fc800078e00ff */
[----:B------:R-:W-:-:S05]  /*16680*/  IMAD R28, R4, 0x110, RZ ;  /* 0x00000110041c7824 */ /* 0x000fca00078e02ff */
[----:B------:R-:W-:Y:S02]  /*16690*/  LOP3.LUT R28, R28, 0x30, R5, 0x78, !PT ;  /* 0x000000301c1c7812 */ /* 0x000fe400078e7805 */
[----:B--2---:R-:W-:Y:S02]  /*166a0*/  LDSM.16.MT88.4 R4, [R9+0xc000] ;  /* 0x00c000000904783b */ /* 0x004fe40000004200 */
[----:B------:R-:W-:-:S05]  /*166b0*/  LOP3.LUT R28, R28, 0x40, RZ, 0x3c, !PT ;  /* 0x000000401c1c7812 */ /* 0x000fca00078e3cff */
[----:B------:R-:W-:Y:S01]  /*166c0*/  LDSM.16.M88.4 R12, [R28+0x10880] ;  /* 0x010880001c0c783b */ /* 0x000fe20000000200 */
[----:B---3--:R-:W-:Y:S03]  /*166d0*/  HMMA.16816.F32 R16, R24, R18, R20 ;  /* 0x000000121810723c */ /* 0x008fe60000001814 */
[----:B------:R-:W-:Y:S04]  /*166e0*/  LDSM.16.M88.4 R20, [R28+0x11080] ;  /* 0x011080001c14783b */ /* 0x000fe80000000200 */
[----:B------:R-:W-:Y:S11]  /*166f0*/  LDSM.16.M88.4 R24, [R28+0x15880] ;  /* 0x015880001c18783b */ /* 0x000ff60000000200 */
[----:B------:R-:W-:Y:S05]  /*16700*/  @!UPT UIADD3 URZ, URZ, URZ, URZ ;  /* 0x0000003f3f3ff290 */ /* 0x000fea000fffe03f */
[----:B------:R-:W-:Y:S01]  /*16710*/  STL.64 [R1+0x2250], R18 ;  /* 0x0022501201007387 */ /* 0x000fe20000100a00 */
[----:B------:R-:W-:Y:S02]  /*16720*/  STL.64 [R1+0x2248], R16 ;  /* 0x0022481001007387 */ /* 0x000fe40000100a00 */
[----:B------:R-:W0:Y:S02]  /*16730*/  LDSM.16.M88.4 R16, [R28+0x10080] ;  /* 0x010080001c10783b */ /* 0x000e240000000200 */
[----:B0-----:R-:W-:Y:S02]  /*16740*/  STL.64 [R1], R16 ;  /* 0x0000001001007387 */ /* 0x001fe40000100a00 */
[----:B------:R-:W-:Y:S02]  /*16750*/  STL.64 [R1+0x8], R18 ;  /* 0x0000081201007387 */ /* 0x000fe40000100a00 */
[----:B------:R-:W0:Y:S04]  /*16760*/  LDSM.16.M88.4 R16, [R28+0x11880] ;  /* 0x011880001c10783b */ /* 0x000e280000000200 */
[----:B------:R-:W-:Y:S01]  /*16770*/  STL.64 [R1+0xd0], R12 ;  /* 0x0000d00c01007387 */ /* 0x000fe20000100a00 */
[----:B------:R-:W-:Y:S02]  /*16780*/  STL.64 [R1+0xd8], R14 ;  /* 0x0000d80e01007387 */ /* 0x000fe40000100a00 */
[----:B------:R-:W1:Y:S04]  /*16790*/  LDSM.16.M88.4 R12, [R28+0x12080] ;  /* 0x012080001c0c783b */ /* 0x000e680000000200 */
[----:B------:R-:W-:Y:S02]  /*167a0*/  STL.64 [R1+0xc0], R20 ;  /* 0x0000c01401007387 */ /* 0x000fe40000100a00 */
[----:B------:R-:W-:Y:S02]  /*167b0*/  STL.64 [R1+0xc8], R22 ;  /* 0x0000c81601007387 */ /* 0x000fe40000100a00 */
[----:B------:R-:W2:Y:S04]  /*167c0*/  LDSM.16.M88.4 R20, [R28+0x12880] ;  /* 0x012880001c14783b */ /* 0x000ea80000000200 */
[----:B0-----:R-:W-:Y:S01]  /*167d0*/  STL.64 [R1+0xb0], R16 ;  /* 0x0000b01001007387 */ /* 0x001fe20000100a00 */
[----:B------:R-:W-:Y:S02]  /*167e0*/  STL.64 [R1+0xb8], R18 ;  /* 0x0000b81201007387 */ /* 0x000fe40000100a00 */
[----:B------:R-:W0:Y:S04]  /*167f0*/  LDSM.16.M88.4 R16, [R28+0x13080] ;  /* 0x013080001c10783b */ /* 0x000e280000000200 */
[----:B-1----:R-:W-:Y:S01]  /*16800*/  STL.64 [R1+0xa0], R12 ;  /* 0x0000a00c01007387 */ /* 0x002fe20000100a00 */
[----:B------:R-:W-:Y:S02]  /*16810*/  STL.64 [R1+0xa8], R14 ;  /* 0x0000a80e01007387 */ /* 0x000fe40000100a00 */
[----:B------:R-:W1:Y:S04]  /*16820*/  LDSM.16.M88.4 R12, [R28+0x13880] ;  /* 0x013880001c0c783b */ /* 0x000e680000000200 */
[----:B--2---:R-:W-:Y:S01]  /*16830*/  STL.64 [R1+0x90], R20 ;  /* 0x0000901401007387 */ /* 0x004fe20000100a00 */
[----:B------:R-:W-:Y:S04]  /*16840*/  STL.64 [R1+0x98], R22 ;  /* 0x0000981601007387 */ /* 0x000fe80000100a00 */
[----:B------:R-:W2:Y:S04]  /*16850*/  LDSM.16.M88.4 R20, [R28+0x14080] ;  /* 0x014080001c14783b */ /* 0x000ea80000000200 */
[----:B0-----:R-:W-:Y:S01]  /*16860*/  STL.64 [R1+0x80], R16 ;  /* 0x0000801001007387 */ /* 0x001fe20000100a00 */
[----:B------:R-:W-:Y:S02]  /*16870*/  STL.64 [R1+0x88], R18 ;  /* 0x0000881201007387 */ /* 0x000fe40000100a00 */
[----:B------:R-:W0:Y:S04]  /*16880*/  LDSM.16.M88.4 R16, [R28+0x14880] ;  /* 0x014880001c10783b */ /* 0x000e280000000200 */
[----:B-1----:R-:W-:Y:S01]  /*16890*/  STL.64 [R1+0x70], R12 ;  /* 0x0000700c01007387 */ /* 0x002fe20000100a00 */
[----:B------:R-:W-:Y:S02]  /*168a0*/  STL.64 [R1+0x78], R14 ;  /* 0x0000780e01007387 */ /* 0x000fe40000100a00 */
[----:B------:R-:W1:Y:S04]  /*168b0*/  LDSM.16.M88.4 R12, [R28+0x15080] ;  /* 0x015080001c0c783b */ /* 0x000e680000000200 */
[----:B--2---:R-:W-:Y:S02]  /*168c0*/  STL.64 [R1+0x60], R20 ;  /* 0x0000601401007387 */ /* 0x004fe40000100a00 */
[----:B------:R-:W-:Y:S02]  /*168d0*/  STL.64 [R1+0x68], R22 ;  /* 0x0000681601007387 */ /* 0x000fe40000100a00 */
[----:B------:R-:W2:Y:S04]  /*168e0*/  LDSM.16.M88.4 R20, [R28+0x16880] ;  /* 0x016880001c14783b */ /* 0x000ea80000000200 */
[----:B0-----:R-:W-:Y:S01]  /*168f0*/  STL.64 [R1+0x50], R16 ;  /* 0x0000501001007387 */ /* 0x001fe20000100a00 */
[----:B------:R-:W-:Y:S02]  /*16900*/  STL.64 [R1+0x58], R18 ;  /* 0x0000581201007387 */ /* 0x000fe40000100a00 */
[----:B------:R-:W-:Y:S02]  /*16910*/  STL.64 [R1+0x30], R24 ;  /* 0x0000301801007387 */ /* 0x000fe40000100a00 */
[----:B------:R-:W-:Y:S01]  /*16920*/  STL.64 [R1+0x38], R26 ;  /* 0x0000381a01007387 */ /* 0x000fe20000100a00 */
[----:B-1----:R-:W-:Y:S01]  /*16930*/  STL.64 [R1+0x48], R14 ;  /* 0x0000480e01007387 */ /* 0x002fe20000100a00 */
[----:B------:R0:W-:Y:S02]  /*16940*/  STL.64 [R1+0x2460], R12 ;  /* 0x0024600c01007387 */ /* 0x0001e40000100a00 */
[----:B--2---:R-:W-:Y:S01]  /*16950*/  STL.64 [R1+0x10], R20 ;  /* 0x0000101401007387 */ /* 0x004fe20000100a00 */
[----:B------:R-:W-:Y:S04]  /*16960*/  STL.64 [R1+0x18], R22 ;  /* 0x0000181601007387 */ /* 0x000fe80000100a00 */
[----:B------:R-:W1:Y:S04]  /*16970*/  LDSM.16.M88.4 R20, [R28+0x17080] ;  /* 0x017080001c14783b */ /* 0x000e680000000200 */
[----:B------:R-:W2:Y:S04]  /*16980*/  LDSM.16.M88.4 R16, [R28+0x16080] ;  /* 0x016080001c10783b */ /* 0x000ea80000000200 */
[----:B------:R-:W3:Y:S04]  /*16990*/  LDSM.16.M88.4 R24, [R28+0x17880] ;  /* 0x017880001c18783b */ /* 0x000ee80000000200 */
[----:B0-----:R-:W4:Y:S04]  /*169a0*/  LDL.LU.64 R12, [R1+0xc0] ;  /* 0x0000c000010c7983 */ /* 0x001f280000300a00 */
[----:B----4-:R0:W-:Y:S04]  /*169b0*/  STL.64 [R1+0x2490], R12 ;  /* 0x0024900c01007387 */ /* 0x0101e80000100a00 */
[----:B0-----:R-:W4:Y:S01]  /*169c0*/  LDL.LU.64 R12, [R1] ;  /* 0x00000000010c7983 */ /* 0x001f220000300a00 */
[----:B-1----:R-:W-:Y:S02]  /*169d0*/  STL [R1+0x2170], R22 ;  /* 0x0021701601007387 */ /* 0x002fe40000100800 */
[----:B--2---:R-:W-:Y:S02]  /*169e0*/  STL.64 [R1+0x28], R18 ;  /* 0x0000281201007387 */ /* 0x004fe40000100a00 */
[----:B------:R0:W-:Y:S02]  /*169f0*/  STL.64 [R1+0x23e0], R16 ;  /* 0x0023e01001007387 */ /* 0x0001e40000100a00 */
[----:B0-----:R-:W2:Y:S01]  /*16a00*/  LDL.LU R16, [R1+0x3c0] ;  /* 0x0003c00001107983 */ /* 0x001ea20000300800 */
[----:B------:R-:W2:Y:S02]  /*16a10*/  LDL.LU R17, [R1+0x3c4] ;  /* 0x0003c40001117983 */ /* 0x000ea40000300800 */
[----:B------:R-:W2:Y:S02]  /*16a20*/  LDL.LU R18, [R1+0x3c8] ;  /* 0x0003c80001127983 */ /* 0x000ea40000300800 */
[----:B------:R-:W2:Y:S01]  /*16a30*/  LDL.LU R19, [R1+0x3cc] ;  /* 0x0003cc0001137983 */ /* 0x000ea20000300800 */
[----:B------:R-:W-:Y:S01]  /*16a40*/  STL [R1+0x216c], R23 ;  /* 0x00216c1701007387 */ /* 0x000fe20000100800 */
[----:B------:R0:W-:Y:S03]  /*16a50*/  STL.64 [R1+0x2420], R20 ;  /* 0x0024201401007387 */ /* 0x0001e60000100a00 */
[----:B0-----:R-:W5:Y:S01]  /*16a60*/  LDL.LU.64 R20, [R1+0xd0] ;  /* 0x0000d00001147983 */ /* 0x001f620000300a00 */
[----:B---3--:R-:W-:Y:S02]  /*16a70*/  STL [R1+0x212c], R26 ;  /* 0x00212c1a01007387 */ /* 0x008fe40000100800 */
[----:B------:R0:W-:Y:S02]  /*16a80*/  STL [R1+0x2128], R27 ;  /* 0x0021281b01007387 */ /* 0x0001e40000100800 */
[----:B0-----:R-:W-:-:S02]  /*16a90*/  MOV R27, R8 ;  /* 0x00000008001b7202 */ /* 0x001fc40000000f00 */
[----:B------:R-:W0:Y:S04]  /*16aa0*/  LDSM.16.MT88.4 R8, [R9+0xc100] ;  /* 0x00c100000908783b */ /* 0x000e280000004200 */
[----:B------:R1:W-:Y:S04]  /*16ab0*/  STL.64 [R1+0x2408], R24 ;  /* 0x0024081801007387 */ /* 0x0003e80000100a00 */
[----:B-1----:R-:W5:Y:S01]  /*16ac0*/  LDL.LU R24, [R1+0x3d0] ;  /* 0x0003d00001187983 */ /* 0x002f620000300800 */
[----:B------:R-:W5:Y:S02]  /*16ad0*/  LDL.LU R25, [R1+0x3d4] ;  /* 0x0003d40001197983 */ /* 0x000f640000300800 */
[----:B------:R-:W5:Y:S01]  /*16ae0*/  LDL.LU R26, [R1+0x3d8] ;  /* 0x0003d800011a7983 */ /* 0x000f620000300800 */
[----:B0-----:R-:W-:Y:S01]  /*16af0*/  STL.64 [R1+0x2370], R10 ;  /* 0x0023700a01007387 */ /* 0x001fe20000100a00 */
[----:B------:R0:W-:Y:S03]  /*16b00*/  STL.64 [R1+0x2368], R8 ;  /* 0x0023680801007387 */ /* 0x0001e60000100a00 */
[----:B0-----:R-:W4:Y:S01]  /*16b10*/  LDL.LU R8, [R1+0x3e0] ;  /* 0x0003e00001087983 */ /* 0x001f220000300800 */
[----:B------:R-:W4:Y:S02]  /*16b20*/  LDL.LU R9, [R1+0x3e4] ;  /* 0x0003e40001097983 */ /* 0x000f240000300800 */
[----:B------:R-:W4:Y:S02]  /*16b30*/  LDL.LU R10, [R1+0x3e8] ;  /* 0x0003e800010a7983 */ /* 0x000f240000300800 */
[----:B------:R-:W4:Y:S02]  /*16b40*/  LDL.LU R11, [R1+0x3ec] ;  /* 0x0003ec00010b7983 */ /* 0x000f240000300800 */
[C---:B----4-:R-:W-:Y:S11]  /*16b50*/  HMMA.16816.F32 R8, R4.reuse, R12, R8 ;  /* 0x0000000c0408723c */ /* 0x050ff60000001808 */
[----:B------:R-:W-:Y:S11]  /*16b60*/  @!UPT UIADD3 URZ, URZ, URZ, URZ ;  /* 0x0000003f3f3ff290 */ /* 0x000ff6000fffe03f */
[----:B------:R-:W-:Y:S01]  /*16b70*/  @!UPT UIADD3 URZ, URZ, URZ, URZ ;  /* 0x0000003f3f3ff290 */ /* 0x000fe2000fffe03f */
[----:B------:R0:W-:Y:S01]  /*16b80*/  STL.64 [R1+0xf0], R8 ;  /* 0x0000f00801007387 */ /* 0x0001e20000100a00 */
[----:B------:R1:W-:Y:S01]  /*16b90*/  STL.64 [R1+0xf8], R10 ;  /* 0x0000f80a01007387 */ /* 0x0003e20000100a00 */
[----:B0-----:R-:W-:Y:S01]  /*16ba0*/  MOV R9, R12 ;  /* 0x0000000c00097202 */ /* 0x001fe20000000f00 */
[----:B------:R-:W-:Y:S02]  /*16bb0*/  IMAD.MOV.U32 R8, RZ, RZ, R13 ;  /* 0x000000ffff087224 */ /* 0x000fe400078e000d */
[----:B------:R-:W2:Y:S01]  /*16bc0*/  LDL.LU.64 R12, [R1+0x2490] ;  /* 0x00249000010c7983 */ /* 0x000ea20000300a00 */
[C---:B-----5:R-:W-:Y:S01]  /*16bd0*/  HMMA.16816.F32 R24, R4.reuse, R20, R24 ;  /* 0x000000140418723c */ /* 0x060fe20000001818 */
[----:B-1----:R-:W-:Y:S01]  /*16be0*/  MOV R10, R21 ;  /* 0x00000015000a7202 */ /* 0x002fe20000000f00 */
[----:B------:R-:W-:Y:S01]  /*16bf0*/  STL [R1+0x23bc], R8 ;  /* 0x0023bc0801007387 */ /* 0x000fe20000100800 */
[----:B------:R-:W-:Y:S01]  /*16c00*/  MOV R11, R20 ;  /* 0x00000014000b7202 */ /* 0x000fe20000000f00 */
[----:B------:R-:W-:Y:S11]  /*16c10*/  STL [R1+0x23b8], R9 ;  /* 0x0023b80901007387 */ /* 0x000ff60000100800 */
[----:B------:R-:W-:Y:S08]  /*16c20*/  @!UPT UIADD3 URZ, URZ, URZ, URZ ;  /* 0x0000003f3f3ff290 */ /* 0x000ff0000fffe03f */
[----:B------:R-:W-:Y:S01]  /*16c30*/  STL.64 [R1+0x150], R24 ;  /* 0x0001501801007387 */ /* 0x000fe20000100a00 */
[----:B------:R-:W-:Y:S02]  /*16c40*/  STL.64 [R1+0x158], R26 ;  /* 0x0001581a01007387 */ /* 0x000fe40000100a00 */
[----:B------:R-:W-:Y:S02]  /*16c50*/  STL [R1+0x23c4], R10 ;  /* 0x0023c40a01007387 */ /* 0x000fe40000100800 */
[----:B------:R2:W-:Y:S02]  /*16c60*/  STL [R1+0x23c0], R11 ;  /* 0x0023c00b01007387 */ /* 0x0005e40000100800 */
[C---:B--2---:R-:W-:Y:S01]  /*16c70*/  HMMA.16816.F32 R8, R4.reuse, R12, R16 ;  /* 0x0000000c0408723c */ /* 0x044fe20000001810 */
[----:B------:R-:W-:Y:S01]  /*16c80*/  IMAD.MOV.U32 R3, RZ, RZ, R12 ;  /* 0x000000ffff037224 */ /* 0x000fe200078e000c */
[----:B------:R-:W-:Y:S11]  /*16c90*/  MOV R28, R13 ;  /* 0x0000000d001c7202 */ /* 0x000ff60000000f00 */
[----:B------:R-:W-:Y:S10]  /*16ca0*/  @!UPT UIADD3 URZ, URZ, URZ, URZ ;  /* 0x0000003f3f3ff290 */ /* 0x000ff4000fffe03f */
[----:B------:R0:W-:Y:S01]  /*16cb0*/  STL.64 [R1+0x240], R8 ;  /* 0x0002400801007387 */ /* 0x0001e20000100a00 */
[----:B------:R1:W-:Y:S02]  /*16cc0*/  STL.64 [R1+0x248], R10 ;  /* 0x0002480a01007387 */ /* 0x0003e40000100a00 */
[----:B------:R-:W2:Y:S02]  /*16cd0*/  LDL.LU R16, [R1+0x330] ;  /* 0x0003300001107983 */ /* 0x000ea40000300800 */
[----:B------:R-:W2:Y:S01]  /*16ce0*/  LDL.LU R17, [R1+0x334] ;  /* 0x0003340001117983 */ /* 0x000ea20000300800 */
[----:B------:R-:W3:Y:S01]  /*16cf0*/  LDL.LU R18, [R1+0x338] ;  /* 0x0003380001127983 */ /* 0x000ee20000300800 */
[----:B------:R-:W3:Y:S02]  /*16d00*/  LDL.LU R19, [R1+0x33c] ;  /* 0x00033c0001137983 */ /* 0x000ee40000300800 */
[----:B------:R-:W4:Y:S02]  /*16d10*/  LDL.LU R24, [R1+0x350] ;  /* 0x0003500001187983 */ /* 0x000f240000300800 */
[----:B------:R-:W4:Y:S01]  /*16d20*/  LDL.LU R25, [R1+0x354] ;  /* 0x0003540001197983 */ /* 0x000f220000300800 */
[----:B------:R-:W5:Y:S01]  /*16d30*/  LDL.LU R26, [R1+0x358] ;  /* 0x00035800011a7983 */ /* 0x000f620000300800 */
[----:B------:R-:W5:Y:S02]  /*16d40*/  LDL.LU R27, [R1+0x35c] ;  /* 0x00035c00011b7983 */ /* 0x000f640000300800 */
[----:B------:R-:W2:Y:S02]  /*16d50*/  LDL.LU R20, [R1+0x360] ;  /* 0x0003600001147983 */ /* 0x000ea40000300800 */
[----:B------:R-:W2:Y:S01]  /*16d60*/  LDL.LU R21, [R1+0x364] ;  /* 0x0003640001157983 */ /* 0x000ea20000300800 */
[----:B------:R-:W2:Y:S01]  /*16d70*/  LDL.LU R22, [R1+0x368] ;  /* 0x0003680001167983 */ /* 0x000ea20000300800 */
[----:B------:R-:W2:Y:S02]  /*16d80*/  LDL.LU R23, [R1+0x36c] ;  /* 0x00036c0001177983 */ /* 0x000ea40000300800 */
[----:B------:R-:W2:Y:S02]  /*16d90*/  LDL.LU R12, [R1+0x390] ;  /* 0x00039000010c7983 */ /* 0x000ea40000300800 */
[----:B------:R-:W2:Y:S01]  /*16da0*/  LDL.LU R13, [R1+0x394] ;  /* 0x00039400010d7983 */ /* 0x000ea20000300800 */
[----:B------:R-:W2:Y:S01]  /*16db0*/  LDL.LU R14, [R1+0x398] ;  /* 0x00039800010e7983 */ /* 0x000ea20000300800 */
[----:B------:R-:W2:Y:S02]  /*16dc0*/  LDL.LU R15, [R1+0x39c] ;  /* 0x00039c00010f7983 */ /* 0x000ea40000300800 */
[----:B0-----:R-:W2:Y:S02]  /*16dd0*/  LDL.LU R8, [R1+0x3a0] ;  /* 0x0003a00001087983 */ /* 0x001ea40000300800 */
[----:B------:R-:W2:Y:S01]  /*16de0*/  LDL.LU R9, [R1+0x3a4] ;  /* 0x0003a40001097983 */ /* 0x000ea20000300800 */
[----:B-1----:R-:W2:Y:S01]  /*16df0*/  LDL.LU R10, [R1+0x3a8] ;  /* 0x0003a800010a7983 */ /* 0x002ea20000300800 */
[----:B------:R-:W2:Y:S03]  /*16e00*/  LDL.LU R11, [R1+0x3ac] ;  /* 0x0003ac00010b7983 */ /* 0x000ea60000300800 */
[----:B--2---:R-:W-:Y:S01]  /*16e10*/  STL.64 [R1+0x2480], R10 ;  /* 0x0024800a01007387 */ /* 0x004fe20000100a00 */
[----:B------:R0:W-:Y:S03]  /*16e20*/  STL.64 [R1+0x2478], R8 ;  /* 0x0024780801007387 */ /* 0x0001e60000100a00 */
[----:B0-----:R-:W2:Y:S01]  /*16e30*/  LDL.LU.64 R8, [R1+0xb0] ;  /* 0x0000b00001087983 */ /* 0x001ea20000300a00 */
[----:B------:R-:W-:Y:S02]  /*16e40*/  STL.64 [R1+0x2470], R14 ;  /* 0x0024700e01007387 */ /* 0x000fe40000100a00 */
[----:B------:R0:W-:Y:S02]  /*16e50*/  STL.64 [R1+0x2468], R12 ;  /* 0x0024680c01007387 */ /* 0x0001e40000100a00 */
[----:B0-----:R-:W2:Y:S04]  /*16e60*/  LDL.LU.64 R12, [R1+0xa0] ;  /* 0x0000a000010c7983 */ /* 0x001ea80000300a00 */
[----:B--2---:R0:W-:Y:S04]  /*16e70*/  STL.64 [R1+0x2488], R12 ;  /* 0x0024880c01007387 */ /* 0x0041e80000100a00 */
[----:B0-----:R-:W2:Y:S01]  /*16e80*/  LDL.LU R12, [R1+0x3b0] ;  /* 0x0003b000010c7983 */ /* 0x001ea20000300800 */
[----:B------:R-:W2:Y:S02]  /*16e90*/  LDL.LU R13, [R1+0x3b4] ;  /* 0x0003b400010d7983 */ /* 0x000ea40000300800 */
[----:B------:R-:W2:Y:S02]  /*16ea0*/  LDL.LU R14, [R1+0x3b8] ;  /* 0x0003b800010e7983 */ /* 0x000ea40000300800 */
[----:B------:R-:W2:Y:S01]  /*16eb0*/  LDL.LU R15, [R1+0x3bc] ;  /* 0x0003bc00010f7983 */ /* 0x000ea20000300800 */
[----:B------:R-:W-:Y:S01]  /*16ec0*/  STL.64 [R1+0x2430], R22 ;  /* 0x0024301601007387 */ /* 0x000fe20000100a00 */
[----:B------:R0:W-:Y:S03]  /*16ed0*/  STL.64 [R1+0x2428], R20 ;  /* 0x0024281401007387 */ /* 0x0001e60000100a00 */
[----:B0-----:R-:W2:Y:S04]  /*16ee0*/  LDL.LU.64 R20, [R1+0x70] ;  /* 0x0000700001147983 */ /* 0x001ea80000300a00 */
[----:B--2---:R0:W-:Y:S04]  /*16ef0*/  STL.64 [R1+0x2440], R20 ;  /* 0x0024401401007387 */ /* 0x0041e80000100a00 */
[----:B0-----:R-:W2:Y:S04]  /*16f00*/  LDL.LU.64 R20, [R1+0x80] ;  /* 0x0000800001147983 */ /* 0x001ea80000300a00 */
[----:B--2---:R0:W-:Y:S04]  /*16f10*/  STL.64 [R1+0x2458], R20 ;  /* 0x0024581401007387 */ /* 0x0041e80000100a00 */
[----:B0-----:R-:W2:Y:S01]  /*16f20*/  LDL.LU.64 R20, [R1+0x90] ;  /* 0x0000900001147983 */ /* 0x001ea20000300a00 */
[----:B-----5:R-:W-:Y:S02]  /*16f30*/  STL.64 [R1+0x2418], R26 ;  /* 0x0024181a01007387 */ /* 0x020fe40000100a00 */
[----:B----4-:R0:W-:Y:S02]  /*16f40*/  STL.64 [R1+0x2410], R24 ;  /* 0x0024101801007387 */ /* 0x0101e40000100a00 */
[----:B0-----:R-:W4:Y:S04]  /*16f50*/  LDL.LU.64 R24, [R1+0x60] ;  /* 0x0000600001187983 */ /* 0x001f280000300a00 */
[----:B----4-:R0:W-:Y:S04]  /*16f60*/  STL.64 [R1+0x2438], R24 ;  /* 0x0024381801007387 */ /* 0x0101e80000100a00 */
[----:B0-----:R-:W4:Y:S01]  /*16f70*/  LDL.LU R24, [R1+0x370] ;  /* 0x0003700001187983 */ /* 0x001f220000300800 */
[----:B------:R-:W4:Y:S02]  /*16f80*/  LDL.LU R25, [R1+0x374] ;  /* 0x0003740001197983 */ /* 0x000f240000300800 */
[----:B------:R-:W5:Y:S02]  /*16f90*/  LDL.LU R26, [R1+0x378] ;  /* 0x00037800011a7983 */ /* 0x000f640000300800 */
[----:B------:R-:W5:Y:S01]  /*16fa0*/  LDL.LU R27, [R1+0x37c] ;  /* 0x00037c00011b7983 */ /* 0x000f620000300800 */
[----:B------:R-:W-:Y:S01]  /*16fb0*/  HMMA.16816.F32 R12, R4, R8, R12 ;  /* 0x00000008040c723c */ /* 0x000fe2000000180c */
[----:B-----5:R-:W-:Y:S01]  /*16fc0*/  STL.64 [R1+0x2450], R26 ;  /* 0x0024501a01007387 */ /* 0x020fe20000100a00 */
[----:B----4-:R0:W-:Y:S03]  /*16fd0*/  STL.64 [R1+0x2448], R24 ;  /* 0x0024481801007387 */ /* 0x0101e60000100a00 */
[----:B0-----:R-:W4:Y:S01]  /*16fe0*/  LDL.LU R24, [R1+0x380] ;  /* 0x0003800001187983 */ /* 0x001f220000300800 */
[----:B------:R-:W4:Y:S02]  /*16ff0*/  LDL.LU R25, [R1+0x384] ;  /* 0x0003840001197983 */ /* 0x000f240000300800 */
[----:B------:R-:W4:Y:S02]  /*17000*/  LDL.LU R26, [R1+0x388] ;  /* 0x00038800011a7983 */ /* 0x000f240000300800 */
[----:B------:R-:W4:Y:S01]  /*17010*/  LDL.LU R27, [R1+0x38c] ;  /* 0x00038c00011b7983 */ /* 0x000f220000300800 */
[----:B---3--:R-:W-:Y:S01]  /*17020*/  STL.64 [R1+0x23f0], R18 ;  /* 0x0023f01201007387 */ /* 0x008fe20000100a00 */
[----:B------:R0:W-:Y:S03]  /*17030*/  STL.64 [R1+0x23e8], R16 ;  /* 0x0023e81001007387 */ /* 0x0001e60000100a00 */
[----:B0-----:R-:W3:Y:S01]  /*17040*/  LDL.LU R16, [R1+0x340] ;  /* 0x0003400001107983 */ /* 0x001ee20000300800 */
[----:B------:R-:W3:Y:S02]  /*17050*/  LDL.LU R17, [R1+0x344] ;  /* 0x0003440001117983 */ /* 0x000ee40000300800 */
[----:B------:R-:W5:Y:S01]  /*17060*/  LDL.LU R18, [R1+0x348] ;  /* 0x0003480001127983 */ /* 0x000f620000300800 */
[----:B------:R-:W-:Y:S01]  /*17070*/  MOV R19, R0 ;  /* 0x0000000000137202 */ /* 0x000fe20000000f00 */
[----:B------:R-:W-:Y:S01]  /*17080*/  IMAD.MOV.U32 R29, RZ, RZ, R8 ;  /* 0x000000ffff1d7224 */ /* 0x000fe200078e0008 */
[----:B------:R-:W-:-:S03]  /*17090*/  MOV R2, R9 ;  /* 0x0000000900027202 */ /* 0x000fc60000000f00 */
[----:B-----5:R-:W-:Y:S01]  /*170a0*/  STL.64 [R1+0x2400], R18 ;  /* 0x0024001201007387 */ /* 0x020fe20000100a00 */
[----:B---3--:R0:W-:Y:S03]  /*170b0*/  STL.64 [R1+0x23f8], R16 ;  /* 0x0023f81001007387 */ /* 0x0081e60000100a00 */
[----:B0-----:R-:W3:Y:S01]  /*170c0*/  LDL.LU.64 R16, [R1+0x50] ;  /* 0x0000500001107983 */ /* 0x001ee20000300a00 */
[----:B------:R-:W-:Y:S02]  /*170d0*/  STL [R1+0x23cc], R28 ;  /* 0x0023cc1c01007387 */ /* 0x000fe40000100800 */
[----:B------:R-:W-:Y:S02]  /*170e0*/  STL [R1+0x23c8], R3 ;  /* 0x0023c80301007387 */ /* 0x000fe40000100800 */
[----:B------:R0:W-:Y:S01]  /*170f0*/  STL.64 [R1+0x230], R12 ;  /* 0x0002300c01007387 */ /* 0x0001e20000100a00 */
[----:B------:R1:W-:Y:S04]  /*17100*/  STL.64 [R1+0x238], R14 ;  /* 0x0002380e01007387 */ /* 0x0003e80000100a00 */
[----:B0-----:R-:W5:Y:S01]  /*17110*/  LDL.LU.64 R12, [R1+0x2488] ;  /* 0x00248800010c7983 */ /* 0x001f620000300a00 */
[----:B------:R-:W5:Y:S02]  /*17120*/  LDL.LU.64 R10, [R1+0x2480] ;  /* 0x00248000010a7983 */ /* 0x000f640000300a00 */
[----:B------:R-:W5:Y:S02]  /*17130*/  LDL.LU.64 R8, [R1+0x2478] ;  /* 0x0024780001087983 */ /* 0x000f640000300a00 */
[C---:B-----5:R-:W-:Y:S11]  /*17140*/  HMMA.16816.F32 R8, R4.reuse, R12, R8 ;  /* 0x0000000c0408723c */ /* 0x060ff60000001808 */
[----:B------:R-:W-:Y:S11]  /*17150*/  @!UPT UIADD3 URZ, URZ, URZ, URZ ;  /* 0x0000003f3f3ff290 */ /* 0x000ff6000fffe03f */
[----:B------:R-:W-:Y:S01]  /*17160*/  @!UPT UIADD3 URZ, URZ, URZ, URZ ;  /* 0x0000003f3f3ff290 */ /* 0x000fe2000fffe03f */
[----:B------:R0:W-:Y:S01]  /*17170*/  STL.64 [R1+0x220], R8 ;  /* 0x0002200801007387 */ /* 0x0001e20000100a00 */
[----:B------:R-:W-:Y:S02]  /*17180*/  STL.64 [R1+0x228], R10 ;  /* 0x0002280a01007387 */ /* 0x000fe40000100a00 */
[----:B-1----:R-:W2:Y:S01]  /*17190*/  LDL.LU.64 R14, [R1+0x2470] ;  /* 0x00247000010e7983 */ /* 0x002ea20000300a00 */
[----:B0-----:R-:W-:Y:S01]  /*171a0*/  MOV R8, R12 ;  /* 0x0000000c00087202 */ /* 0x001fe20000000f00 */
[----:B------:R-:W-:Y:S02]  /*171b0*/  IMAD.MOV.U32 R9, RZ, RZ, R13 ;  /* 0x000000ffff097224 */ /* 0x000fe400078e000d */
[----:B------:R-:W2:Y:S02]  /*171c0*/  LDL.LU.64 R12, [R1+0x2468] ;  /* 0x00246800010c7983 */ /* 0x000ea40000300a00 */
[C---:B--2---:R-:W-:Y:S11]  /*171d0*/  HMMA.16816.F32 R12, R4.reuse, R20, R12 ;  /* 0x00000014040c723c */ /* 0x044ff6000000180c */
[----:B------:R-:W-:Y:S11]  /*171e0*/  @!UPT UIADD3 URZ, URZ, URZ, URZ ;  /* 0x0000003f3f3ff290 */ /* 0x000ff6000fffe03f */
[----:B------:R-:W-:Y:S01]  /*171f0*/  @!UPT UIADD3 URZ, URZ, URZ, URZ ;  /* 0x0000003f3f3ff290 */ /* 0x000fe2000fffe03f */
[----:B------:R0:W-:Y:S01]  /*17200*/  STL.64 [R1+0x210], R12 ;  /* 0x0002100c01007387 */ /* 0x0001e20000100a00 */
[----:B------:R1:W-:Y:S03]  /*17210*/  STL.64 [R1+0x218], R14 ;  /* 0x0002180e01007387 */ /* 0x0003e60000100a00 */
[----:B0-----:R-:W2:Y:S01]  /*17220*/  LDL.LU.64 R12, [R1+0x2460] ;  /* 0x00246000010c7983 */ /* 0x001ea20000300a00 */
[----:B-1----:R-:W-:Y:S02]  /*17230*/  MOV R15, R20 ;  /* 0x00000014000f7202 */ /* 0x002fe40000000f00 */
[----:B------:R-:W-:Y:S02]  /*17240*/  MOV R14, R21 ;  /* 0x00000015000e7202 */ /* 0x000fe40000000f00 */
[----:B------:R-:W4:Y:S02]  /*17250*/  LDL.LU.64 R20, [R1+0x2458] ;  /* 0x0024580001147983 */ /* 0x000f240000300a00 */
[C---:B----4-:R-:W-:Y:S01]  /*17260*/  HMMA.16816.F32 R24, R4.reuse, R20, R24 ;  /* 0x000000140418723c */ /* 0x050fe20000001818 */
[----:B------:R-:W-:Y:S01]  /*17270*/  IMAD.MOV.U32 R10, RZ, RZ, R20 ;  /* 0x000000ffff0a7224 */ /* 0x000fe200078e0014 */
[----:B------:R-:W-:Y:S11]  /*17280*/  MOV R11, R21 ;  /* 0x00000015000b7202 */ /* 0x000ff60000000f00 */
[----:B------:R-:W-:Y:S10]  /*17290*/  @!UPT UIADD3 URZ, URZ, URZ, URZ ;  /* 0x0000003f3f3ff290 */ /* 0x000ff4000fffe03f */
[----:B------:R-:W-:Y:S01]  /*172a0*/  STL.64 [R1+0x200], R24 ;  /* 0x0002001801007387 */ /* 0x000fe20000100a00 */
[----:B------:R0:W-:Y:S03]  /*172b0*/  STL.64 [R1+0x208], R26 ;  /* 0x0002081a01007387 */ /* 0x0001e60000100a00 */
[----:B0-----:R-:W4:Y:S01]  /*172c0*/  LDL.LU.64 R26, [R1+0x2450] ;  /* 0x00245000011a7983 */ /* 0x001f220000300a00 */
[----:B------:R-:W4:Y:S02]  /*172d0*/  LDL.LU.64 R24, [R1+0x2448] ;  /* 0x0024480001187983 */ /* 0x000f240000300a00 */
[----:B------:R-:W4:Y:S02]  /*172e0*/  LDL.LU.64 R20, [R1+0x2440] ;  /* 0x0024400001147983 */ /* 0x000f240000300a00 */
[----:B------:R-:W-:Y:S01]  /*172f0*/  STL.64 [R1+0x23d8], R10 ;  /* 0x0023d80a01007387 */ /* 0x000fe20000100a00 */
[----:B------:R0:W-:Y:S04]  /*17300*/  STL.64 [R1+0x23d0], R8 ;  /* 0x0023d00801007387 */ /* 0x0001e80000100a00 */
[----:B0-----:R-:W5:Y:S01]  /*17310*/  LDL.LU.64 R8, [R1+0x30] ;  /* 0x0000300001087983 */ /* 0x001f620000300a00 */
[C---:B----4-:R-:W-:Y:S01]  /*17320*/  HMMA.16816.F32 R24, R4.reuse, R20, R24 ;  /* 0x000000140418723c */ /* 0x050fe20000001818 */
[----:B------:R-:W-:Y:S01]  /*17330*/  MOV R28, R20 ;  /* 0x00000014001c7202 */ /* 0x000fe20000000f00 */
[----:B------:R-:W-:Y:S11]  /*17340*/  IMAD.MOV.U32 R3, RZ, RZ, R21 ;  /* 0x000000ffff037224 */ /* 0x000ff600078e0015 */
[----:B------:R-:W-:Y:S10]  /*17350*/  @!UPT UIADD3 URZ, URZ, URZ, URZ ;  /* 0x0000003f3f3ff290 */ /* 0x000ff4000fffe03f */
[----:B------:R0:W-:Y:S01]  /*17360*/  STL.64 [R1+0x1f0], R24 ;  /* 0x0001f01801007387 */ /* 0x0001e20000100a00 */
[----:B------:R-:W-:Y:S03]  /*17370*/  STL.64 [R1+0x1f8], R26 ;  /* 0x0001f81a01007387 */ /* 0x000fe60000100a00 */
[----:B0-----:R-:W4:Y:S01]  /*17380*/  LDL.LU.64 R24, [R1+0x2438] ;  /* 0x0024380001187983 */ /* 0x001f220000300a00 */
[----:B------:R-:W4:Y:S02]  /*17390*/  LDL.LU.64 R22, [R1+0x2430] ;  /* 0x0024300001167983 */ /* 0x000f240000300a00 */
[----:B------:R-:W4:Y:S02]  /*173a0*/  LDL.LU.64 R20, [R1+0x2428] ;  /* 0x0024280001147983 */ /* 0x000f240000300a00 */
[C---:B----4-:R-:W-:Y:S01]  /*173b0*/  HMMA.16816.F32 R20, R4.reuse, R24, R20 ;  /* 0x000000180414723c */ /* 0x050fe20000001814 */
[----:B------:R-:W-:Y:S11]  /*173c0*/  MOV R0, R25 ;  /* 0x0000001900007202 */ /* 0x000ff60000000f00 */
[----:B------:R-:W-:Y:S11]  /*173d0*/  @!UPT UIADD3 URZ, URZ, URZ, URZ ;  /* 0x0000003f3f3ff290 */ /* 0x000ff6000fffe03f */
[----:B------:R0:W-:Y:S01]  /*173e0*/  STL.64 [R1+0x1e0], R20 ;  /* 0x0001e01401007387 */ /* 0x0001e20000100a00 */
[----:B------:R1:W-:Y:S03]  /*173f0*/  STL.64 [R1+0x1e8], R22 ;  /* 0x0001e81601007387 */ /* 0x0003e60000100a00 */
[----:B0-----:R-:W4:Y:S01]  /*17400*/  LDL.LU.64 R20, [R1+0x2420] ;  /* 0x0024200001147983 */ /* 0x001f220000300a00 */
[----:B-1----:R-:W-:Y:S01]  /*17410*/  MOV R22, R24 ;  /* 0x0000001800167202 */ /* 0x002fe20000000f00 */
[----:B------:R-:W3:Y:S02]  /*17420*/  LDL.LU.64 R26, [R1+0x2418] ;  /* 0x00241800011a7983 */ /* 0x000ee40000300a00 */
[----:B------:R-:W3:Y:S02]  /*17430*/  LDL.LU.64 R24, [R1+0x2410] ;  /* 0x0024100001187983 */ /* 0x000ee40000300a00 */
[C---:B---3--:R-:W-:Y:S11]  /*17440*/  HMMA.16816.F32 R24, R4.reuse, R16, R24 ;  /* 0x000000100418723c */ /* 0x048ff60000001818 */
[----:B------:R-:W-:Y:S11]  /*17450*/  @!UPT UIADD3 URZ, URZ, URZ, URZ ;  /* 0x0000003f3f3ff290 */ /* 0x000ff6000fffe03f */
[----:B------:R-:W-:Y:S01]  /*17460*/  @!UPT UIADD3 URZ, URZ, URZ, URZ ;  /* 0x0000003f3f3ff290 */ /* 0x000fe2000fffe03f */
[----:B------:R0:W-:Y:S01]  /*17470*/  STL.64 [R1+0x1d0], R24 ;  /* 0x0001d01801007387 */ /* 0x0001e20000100a00 */
[----:B------:R1:W-:Y:S03]  /*17480*/  STL.64 [R1+0x1d8], R26 ;  /* 0x0001d81a01007387 */ /* 0x0003e60000100a00 */
[----:B0-----:R-:W3:Y:S01]  /*17490*/  LDL.LU.64 R24, [R1+0x2408] ;  /* 0x0024080001187983 */ /* 0x001ee20000300a00 */
[----:B-1----:R-:W-:Y:S01]  /*174a0*/  IMAD.MOV.U32 R27, RZ, RZ, R16 ;  /* 0x000000ffff1b7224 */ /* 0x002fe200078e0010 */
[----:B------:R-:W-:Y:S01]  /*174b0*/  MOV R26, R17 ;  /* 0x00000011001a7202 */ /* 0x000fe20000000f00 */
[----:B------:R-:W2:Y:S01]  /*174c0*/  LDL.LU.64 R18, [R1+0x2400] ;  /* 0x0024000001127983 */ /* 0x000ea20000300a00 */
[----:B------:R-:W2:Y:S03]  /*174d0*/  LDL.LU.64 R16, [R1+0x23f8] ;  /* 0x0023f80001107983 */ /* 0x000ea60000300a00 */
[----:B------:R-:W-:Y:S01]  /*174e0*/  STL.64 [R1+0x2380], R26 ;  /* 0x0023801a01007387 */ /* 0x000fe20000100a00 */
[C---:B--2---:R-:W-:Y:S01]  /*174f0*/  HMMA.16816.F32 R16, R4.reuse, R12, R16 ;  /* 0x0000000c0410723c */ /* 0x044fe20000001810 */
[----:B---3--:R0:W-:Y:S04]  /*17500*/  STL.64 [R1+0x2378], R24 ;  /* 0x0023781801007387 */ /* 0x0081e80000100a00 */
[----:B0-----:R-:W2:Y:S01]  /*17510*/  LDL.LU R24, [R1+0x320] ;  /* 0x0003200001187983 */ /* 0x001ea20000300800 */
[----:B------:R-:W2:Y:S02]  /*17520*/  LDL.LU R25, [R1+0x324] ;  /* 0x0003240001197983 */ /* 0x000ea40000300800 */
[----:B------:R-:W2:Y:S02]  /*17530*/  LDL.LU R26, [R1+0x328] ;  /* 0x00032800011a7983 */ /* 0x000ea40000300800 */
[----:B------:R-:W2:Y:S11]  /*17540*/  LDL.LU R27, [R1+0x32c] ;  /* 0x00032c00011b7983 */ /* 0x000eb60000300800 */
[----:B------:R-:W-:Y:S02]  /*17550*/  @!UPT UIADD3 URZ, URZ, URZ, URZ ;  /* 0x0000003f3f3ff290 */ /* 0x000fe4000fffe03f */
[----:B------:R-:W-:Y:S01]  /*17560*/  STL.64 [R1+0x1c0], R16 ;  /* 0x0001c01001007387 */ /* 0x000fe20000100a00 */
[----:B------:R0:W-:Y:S03]  /*17570*/  STL.64 [R1+0x1c8], R18 ;  /* 0x0001c81201007387 */ /* 0x0001e60000100a00 */
[----:B0-----:R-:W5:Y:S01]  /*17580*/  LDL.LU.64 R18, [R1+0x23f0] ;  /* 0x0023f00001127983 */ /* 0x001f620000300a00 */
[----:B------:R-:W5:Y:S02]  /*17590*/  LDL.LU.64 R16, [R1+0x23e8] ;  /* 0x0023e80001107983 */ /* 0x000f640000300a00 */
[----:B------:R-:W-:Y:S01]  /*175a0*/  STL.64 [R1+0x2288], R12 ;  /* 0x0022880c01007387 */ /* 0x000fe20000100a00 */
[C---:B-----5:R-:W-:Y:S11]  /*175b0*/  HMMA.16816.F32 R16, R4.reuse, R8, R16 ;  /* 0x000000080410723c */ /* 0x060ff60000001810 */
[----:B------:R-:W-:Y:S11]  /*175c0*/  @!UPT UIADD3 URZ, URZ, URZ, URZ ;  /* 0x0000003f3f3ff290 */ /* 0x000ff6000fffe03f */
[----:B------:R-:W-:Y:S01]  /*175d0*/  @!UPT UIADD3 URZ, URZ, URZ, URZ ;  /* 0x0000003f3f3ff290 */ /* 0x000fe2000fffe03f */
[----:B------:R0:W-:Y:S01]  /*175e0*/  STL.64 [R1+0x1b0], R16 ;  /* 0x0001b01001007387 */ /* 0x0001e20000100a00 */
[----:B------:R1:W-:Y:S03]  /*175f0*/  STL.64 [R1+0x1b8], R18 ;  /* 0x0001b81201007387 */ /* 0x0003e60000100a00 */
[----:B0-----:R-:W2:Y:S01]  /*17600*/  LDL.LU.64 R16, [R1+0x23e0] ;  /* 0x0023e00001107983 */ /* 0x001ea20000300a00 */
[----:B-1----:R-:W-:Y:S01]  /*17610*/  MOV R19, R8 ;  /* 0x0000000800137202 */ /* 0x002fe20000000f00 */
[----:B------:R-:W-:Y:S02]  /*17620*/  IMAD.MOV.U32 R18, RZ, RZ, R9 ;  /* 0x000000ffff127224 */ /* 0x000fe400078e0009 */
[----:B------:R-:W3:Y:S01]  /*17630*/  LDL.LU.64 R10, [R1+0x23d8] ;  /* 0x0023d800010a7983 */ /* 0x000ee20000300a00 */
[----:B------:R-:W5:Y:S01]  /*17640*/  LDL.LU.64 R8, [R1+0x23d0] ;  /* 0x0023d00001087983 */ /* 0x000f620000300a00 */
[----:B--2---:R-:W-:Y:S11]  /*17650*/  HMMA.16816.F32 R24, R4, R16, R24 ;  /* 0x000000100418723c */ /* 0x004ff60000001818 */
[----:B------:R-:W-:Y:S11]  /*17660*/  @!UPT UIADD3 URZ, URZ, URZ, URZ ;  /* 0x0000003f3f3ff290 */ /* 0x000ff6000fffe03f */
[----:B------:R-:W-:Y:S02]  /*17670*/  @!UPT UIADD3 URZ, URZ, URZ, URZ ;  /* 0x0000003f3f3ff290 */ /* 0x000fe4000fffe03f */
[----:B------:R-:W-:Y:S01]  /*17680*/  MOV R23, R27 ;  /* 0x0000001b00177202 */ /* 0x000fe20000000f00 */
[----:B------:R-:W-:Y:S01]  /*17690*/  STL.64 [R1+0x1a0], R24 ;  /* 0x0001a01801007387 */ /* 0x000fe20000100a00 */
[----:B------:R-:W-:Y:S03]  /*176a0*/  STL [R1+0x1a8], R26 ;  /* 0x0001a81a01007387 */ /* 0x000fe60000100800 */
[----:B------:R-:W-:Y:S01]  /*176b0*/  STL.64 [R1+0x2390], R22 ;  /* 0x0023901601007387 */ /* 0x000fe20000100a00 */
[----:B----4-:R-:W-:Y:S02]  /*176c0*/  STL.64 [R1+0x2388], R20 ;  /* 0x0023881401007387 */ /* 0x010fe40000100a00 */
[----:B------:R-:W-:Y:S02]  /*176d0*/  STL.64 [R1+0x2298], R18 ;  /* 0x0022981201007387 */ /* 0x000fe40000100a00 */
[----:B------:R0:W-:Y:S02]  /*176e0*/  STL.64 [R1+0x2290], R16 ;  /* 0x0022901001007387 */ /* 0x0001e40000100a00 */
[----:B0-----:R-:W2:Y:S01]  /*176f0*/  LDL.LU R16, [R1+0x250] ;  /* 0x0002500001107983 */ /* 0x001ea20000300800 */
[----:B------:R-:W2:Y:S02]  /*17700*/  LDL.LU R17, [R1+0x254] ;  /* 0x0002540001117983 */ /* 0x000ea40000300800 */
[----:B------:R-:W4:Y:S02]  /*17710*/  LDL.LU R18, [R1+0x258] ;  /* 0x0002580001127983 */ /* 0x000f240000300800 */
[----:B------:R-:W4:Y:S02]  /*17720*/  LDL.LU R19, [R1+0x25c] ;  /* 0x00025c0001137983 */ /* 0x000f240000300800 */
[----:B----4-:R-:W-:Y:S01]  /*17730*/  STL.64 [R1+0x22a8], R18 ;  /* 0x0022a81201007387 */ /* 0x010fe20000100a00 */
[----:B--2---:R0:W-:Y:S02]  /*17740*/  STL.64 [R1+0x22a0], R16 ;  /* 0x0022a01001007387 */ /* 0x0041e40000100a00 */
[----:B0-----:R-:W-:Y:S01]  /*17750*/  MOV R16, R28 ;  /* 0x0000001c00107202 */ /* 0x001fe20000000f00 */
[----:B------:R-:W-:Y:S01]  /*17760*/  IMAD.MOV.U32 R17, RZ, RZ, R3 ;  /* 0x000000ffff117224 */ /* 0x000fe200078e0003 */
[----:B------:R-:W2:Y:S01]  /*17770*/  LDL.LU R28, [R1+0x23cc] ;  /* 0x0023cc00011c7983 */ /* 0x000ea20000300800 */
[----:B------:R-:W4:Y:S03]  /*17780*/  LDL.LU R3, [R1+0x23c8] ;  /* 0x0023c80001037983 */ /* 0x000f260000300800 */
[----:B------:R3:W-:Y:S02]  /*17790*/  STL.64 [R1+0x22c0], R16 ;  /* 0x0022c01001007387 */ /* 0x0007e40000100a00 */
[----:B---3--:R-:W-:-:S02]  /*177a0*/  MOV R16, R10 ;  /* 0x0000000a00107202 */ /* 0x008fc40000000f00 */
[----:B------:R-:W-:Y:S01]  /*177b0*/  MOV R17, R11 ;  /* 0x0000000b00117202 */ /* 0x000fe20000000f00 */
[----:B------:R-:W3:Y:S01]  /*177c0*/  LDL.LU R10, [R1+0x23c4] ;  /* 0x0023c400010a7983 */ /* 0x000ee20000300800 */
[----:B------:R-:W2:Y:S03]  /*177d0*/  LDL.LU R11, [R1+0x23c0] ;  /* 0x0023c000010b7983 */ /* 0x000ea60000300800 */
[----:B------:R0:W-:Y:S02]  /*177e0*/  STL.64 [R1+0x22d8], R16 ;  /* 0x0022d81001007387 */ /* 0x0001e40000100a00 */
[----:B0-----:R-:W-:Y:S01]  /*177f0*/  IMAD.MOV.U32 R16, RZ, RZ, R15 ;  /* 0x000000ffff107224 */ /* 0x001fe200078e000f */
[----:B------:R-:W-:-:S05]  /*17800*/  MOV R17, R14 ;  /* 0x0000000e00117202 */ /* 0x000fca0000000f00 */
[----:B------:R5:W-:Y:S01]  /*17810*/  STL.64 [R1+0x22f0], R16 ;  /* 0x0022f01001007387 */ /* 0x000be20000100a00 */
[----:B------:R-:W2:Y:S02]  /*17820*/  LDL.LU R12, [R1+0x160] ;  /* 0x00016000010c7983 */ /* 0x000ea40000300800 */
[----:B------:R-:W2:Y:S02]  /*17830*/  LDL.LU R13, [R1+0x164] ;  /* 0x00016400010d7983 */ /* 0x000ea40000300800 */
[----:B------:R-:W2:Y:S01]  /*17840*/  LDL.LU R14, [R1+0x168] ;  /* 0x00016800010e7983 */ /* 0x000ea20000300800 */
[----:B------:R-:W2:Y:S01]  /*17850*/  LDL.LU R15, [R1+0x16c] ;  /* 0x00016c00010f7983 */ /* 0x000ea20000300800 */
[----:B-----5:R-:W-:Y:S01]  /*17860*/  MOV R16, R8 ;  /* 0x0000000800107202 */ /* 0x020fe20000000f00 */
[----:B------:R-:W-:Y:S02]  /*17870*/  IMAD.MOV.U32 R17, RZ, RZ, R9 ;  /* 0x000000ffff117224 */ /* 0x000fe400078e0009 */
[----:B------:R-:W5:Y:S01]  /*17880*/  LDL.LU R8, [R1+0x23bc] ;  /* 0x0023bc0001087983 */ /* 0x000f620000300800 */
[----:B------:R-:W3:Y:S03]  /*17890*/  LDL.LU R9, [R1+0x23b8] ;  /* 0x0023b80001097983 */ /* 0x000ee60000300800 */
[----:B------:R-:W-:Y:S04]  /*178a0*/  STL.64 [R1+0x2308], R16 ;  /* 0x0023081001007387 */ /* 0x000fe80000100a00 */
[----:B--2---:R-:W-:Y:S01]  /*178b0*/  STL.64 [R1+0x22b8], R14 ;  /* 0x0022b80e01007387 */ /* 0x004fe20000100a00 */
[----:B------:R0:W-:Y:S03]  /*178c0*/  STL.64 [R1+0x22b0], R12 ;  /* 0x0022b00c01007387 */ /* 0x0001e60000100a00 */
[----:B0-----:R-:W2:Y:S01]  /*178d0*/  LDL.LU R12, [R1+0x260] ;  /* 0x00026000010c7983 */ /* 0x001ea20000300800 */
[----:B------:R-:W2:Y:S02]  /*178e0*/  LDL.LU R13, [R1+0x264] ;  /* 0x00026400010d7983 */ /* 0x000ea40000300800 */
[----:B------:R-:W2:Y:S02]  /*178f0*/  LDL.LU R14, [R1+0x268] ;  /* 0x00026800010e7983 */ /* 0x000ea40000300800 */
[----:B------:R-:W2:Y:S01]  /*17900*/  LDL.LU R15, [R1+0x26c] ;  /* 0x00026c00010f7983 */ /* 0x000ea20000300800 */
[----:B------:R-:W-:-:S02]  /*17910*/  MOV R16, R29 ;  /* 0x0000001d00107202 */ /* 0x000fc40000000f00 */
[----:B------:R-:W-:Y:S01]  /*17920*/  MOV R17, R2 ;  /* 0x0000000200117202 */ /* 0x000fe20000000f00 */
[----:B------:R-:W3:Y:S01]  /*17930*/  LDL.LU R29, [R1+0x23b4] ;  /* 0x0023b400011d7983 */ /* 0x000ee20000300800 */
[----:B------:R-:W3:Y:S03]  /*17940*/  LDL.LU R2, [R1+0x23b0] ;  /* 0x0023b00001027983 */ /* 0x000ee60000300800 */
[----:B------:R-:W-:Y:S04]  /*17950*/  STL.64 [R1+0x2320], R16 ;  /* 0x0023201001007387 */ /* 0x000fe80000100a00 */
[----:B--2---:R-:W-:Y:S01]  /*17960*/  STL.64 [R1+0x22d0], R14 ;  /* 0x0022d00e01007387 */ /* 0x004fe20000100a00 */
[----:B------:R0:W-:Y:S03]  /*17970*/  STL.64 [R1+0x22c8], R12 ;  /* 0x0022c80c01007387 */ /* 0x0001e60000100a00 */
[----:B0-----:R-:W2:Y:S01]  /*17980*/  LDL.LU R12, [R1+0x270] ;  /* 0x00027000010c7983 */ /* 0x001ea20000300800 */
[----:B------:R-:W2:Y:S02]  /*17990*/  LDL.LU R13, [R1+0x274] ;  /* 0x00027400010d7983 */ /* 0x000ea40000300800 */
[----:B------:R-:W2:Y:S02]  /*179a0*/  LDL.LU R14, [R1+0x278] ;  /* 0x00027800010e7983 */ /* 0x000ea40000300800 */
[----:B------:R-:W2:Y:S02]  /*179b0*/  LDL.LU R15, [R1+0x27c] ;  /* 0x00027c00010f7983 */ /* 0x000ea40000300800 */
[----:B----4-:R-:W-:Y:S01]  /*179c0*/  IMAD.MOV.U32 R16, RZ, RZ, R3 ;  /* 0x000000ffff107224 */ /* 0x010fe200078e0003 */
[----:B------:R-:W-:Y:S01]  /*179d0*/  MOV R17, R28 ;  /* 0x0000001c00117202 */ /* 0x000fe20000000f00 */
[----:B------:R-:W4:Y:S01]  /*179e0*/  LDL.LU R3, [R1+0x23ac] ;  /* 0x0023ac0001037983 */ /* 0x000f220000300800 */
[----:B------:R-:W4:Y:S03]  /*179f0*/  LDL.LU R28, [R1+0x23a8] ;  /* 0x0023a800011c7983 */ /* 0x000f260000300800 */
[----:B------:R0:W-:Y:S02]  /*17a00*/  STL.64 [R1+0x2338], R16 ;  /* 0x0023381001007387 */ /* 0x0001e40000100a00 */
[----:B0-----:R-:W-:Y:S01]  /*17a10*/  MOV R16, R11 ;  /* 0x0000000b00107202 */ /* 0x001fe20000000f00 */
[----:B---3--:R-:W-:-:S05]  /*17a20*/  IMAD.MOV.U32 R17, RZ, RZ, R10 ;  /* 0x000000ffff117224 */ /* 0x008fca00078e000a */
[----:B------:R-:W-:Y:S04]  /*17a30*/  STL.64 [R1+0x2350], R16 ;  /* 0x0023501001007387 */ /* 0x000fe80000100a00 */
[----:B--2---:R-:W-:Y:S01]  /*17a40*/  STL.64 [R1+0x22e8], R14 ;  /* 0x0022e80e01007387 */ /* 0x004fe20000100a00 */
[----:B------:R0:W-:Y:S03]  /*17a50*/  STL.64 [R1+0x22e0], R12 ;  /* 0x0022e00c01007387 */ /* 0x0001e60000100a00 */
[----:B0-----:R-:W2:Y:S01]  /*17a60*/  LDL.LU R12, [R1+0x280] ;  /* 0x00028000010c7983 */ /* 0x001ea20000300800 */
[----:B------:R-:W2:Y:S02]  /*17a70*/  LDL.LU R13, [R1+0x284] ;  /* 0x00028400010d7983 */ /* 0x000ea40000300800 */
[----:B------:R-:W3:Y:S02]  /*17a80*/  LDL.LU R14, [R1+0x288] ;  /* 0x00028800010e7983 */ /* 0x000ee40000300800 */
[----:B------:R-:W3:Y:S01]  /*17a90*/  LDL.LU R15, [R1+0x28c] ;  /* 0x00028c00010f7983 */ /* 0x000ee20000300800 */
[----:B------:R-:W-:-:S02]  /*17aa0*/  MOV R16, R9 ;  /* 0x0000000900107202 */ /* 0x000fc40000000f00 */
[----:B-----5:R-:W-:-:S05]  /*17ab0*/  MOV R17, R8 ;  /* 0x0000000800117202 */ /* 0x020fca0000000f00 */
[----:B------:R-:W-:Y:S04]  /*17ac0*/  STL.64 [R1+0x2398], R16 ;  /* 0x0023981001007387 */ /* 0x000fe80000100a00 */
[----:B---3--:R-:W-:Y:S01]  /*17ad0*/  STL.64 [R1+0x2300], R14 ;  /* 0x0023000e01007387 */ /* 0x008fe20000100a00 */
[----:B--2---:R0:W-:Y:S03]  /*17ae0*/  STL.64 [R1+0x22f8], R12 ;  /* 0x0022f80c01007387 */ /* 0x0041e60000100a00 */
[----:B0-----:R-:W2:Y:S01]  /*17af0*/  LDL.LU R12, [R1+0x290] ;  /* 0x00029000010c7983 */ /* 0x001ea20000300800 */
[----:B------:R-:W2:Y:S02]  /*17b00*/  LDL.LU R13, [R1+0x294] ;  /* 0x00029400010d7983 */ /* 0x000ea40000300800 */
[----:B------:R-:W3:Y:S02]  /*17b10*/  LDL.LU R14, [R1+0x298] ;  /* 0x00029800010e7983 */ /* 0x000ee40000300800 */
[----:B----4-:R-:W-:-:S02]  /*17b20*/  IMAD.MOV.U32 R15, RZ, RZ, R28 ;  /* 0x000000ffff0f7224 */ /* 0x010fc400078e001c */
[----:B------:R-:W4:Y:S01]  /*17b30*/  LDL.LU R28, [R1+0x23a4] ;  /* 0x0023a400011c7983 */ /* 0x000f220000300800 */
[----:B------:R-:W5:Y:S02]  /*17b40*/  LDL.LU R16, [R1+0x310] ;  /* 0x0003100001107983 */ /* 0x000f640000300800 */
[----:B------:R-:W5:Y:S02]  /*17b50*/  LDL.LU R17, [R1+0x314] ;  /* 0x0003140001117983 */ /* 0x000f640000300800 */
[----:B------:R-:W5:Y:S01]  /*17b60*/  LDL.LU R18, [R1+0x318] ;  /* 0x0003180001127983 */ /* 0x000f620000300800 */
[----:B------:R-:W5:Y:S01]  /*17b70*/  LDL.LU R19, [R1+0x31c] ;  /* 0x00031c0001137983 */ /* 0x000f620000300800 */
[----:B------:R-:W5:Y:S02]  /*17b80*/  LDL.64 R20, [R1+0x10] ;  /* 0x0000100001147983 */ /* 0x000f640000100a00 */
[----:B------:R-:W4:Y:S02]  /*17b90*/  LDL.LU R24, [R1+0x300] ;  /* 0x0003000001187983 */ /* 0x000f240000300800 */
[----:B------:R-:W4:Y:S01]  /*17ba0*/  LDL.LU R25, [R1+0x304] ;  /* 0x0003040001197983 */ /* 0x000f220000300800 */
[----:B------:R-:W4:Y:S01]  /*17bb0*/  LDL.LU R26, [R1+0x308] ;  /* 0x00030800011a7983 */ /* 0x000f220000300800 */
[----:B------:R-:W4:Y:S02]  /*17bc0*/  LDL.LU R27, [R1+0x30c] ;  /* 0x00030c00011b7983 */ /* 0x000f240000300800 */
[----:B------:R-:W4:Y:S02]  /*17bd0*/  LDL.LU R8, [R1+0x2f0] ;  /* 0x0002f00001087983 */ /* 0x000f240000300800 */
[----:B------:R-:W4:Y:S01]  /*17be0*/  LDL.LU R9, [R1+0x2f4] ;  /* 0x0002f40001097983 */ /* 0x000f220000300800 */
[----:B------:R-:W4:Y:S01]  /*17bf0*/  LDL.LU R10, [R1+0x2f8] ;  /* 0x0002f800010a7983 */ /* 0x000f220000300800 */
[----:B------:R-:W4:Y:S03]  /*17c00*/  LDL.LU R11, [R1+0x2fc] ;  /* 0x0002fc00010b7983 */ /* 0x000f260000300800 */
[----:B---3--:R-:W-:Y:S01]  /*17c10*/  STL.64 [R1+0x2318], R14 ;  /* 0x0023180e01007387 */ /* 0x008fe20000100a00 */
[----:B--2---:R0:W-:Y:S03]  /*17c20*/  STL.64 [R1+0x2310], R12 ;  /* 0x0023100c01007387 */ /* 0x0041e60000100a00 */
[----:B0-----:R-:W2:Y:S01]  /*17c30*/  LDL.LU R12, [R1+0x2c0] ;  /* 0x0002c000010c7983 */ /* 0x001ea20000300800 */
[----:B------:R-:W2:Y:S02]  /*17c40*/  LDL.LU R13, [R1+0x2c4] ;  /* 0x0002c400010d7983 */ /* 0x000ea40000300800 */
[----:B------:R-:W3:Y:S02]  /*17c50*/  LDL.LU R14, [R1+0x2c8] ;  /* 0x0002c800010e7983 */ /* 0x000ee40000300800 */
[----:B------:R-:W3:Y:S02]  /*17c60*/  LDL.LU R15, [R1+0x2cc] ;  /* 0x0002cc00010f7983 */ /* 0x000ee40000300800 */
[----:B---3--:R-:W-:Y:S01]  /*17c70*/  STL.64 [R1+0x2330], R14 ;  /* 0x0023300e01007387 */ /* 0x008fe20000100a00 */
[----:B--2---:R0:W-:Y:S03]  /*17c80*/  STL.64 [R1+0x2328], R12 ;  /* 0x0023280c01007387 */ /* 0x0041e60000100a00 */
[----:B0-----:R-:W2:Y:S01]  /*17c90*/  LDL.LU R12, [R1+0x2d0] ;  /* 0x0002d000010c7983 */ /* 0x001ea20000300800 */
[----:B------:R-:W2:Y:S02]  /*17ca0*/  LDL.LU R13, [R1+0x2d4] ;  /* 0x0002d400010d7983 */ /* 0x000ea40000300800 */
[----:B------:R-:W3:Y:S01]  /*17cb0*/  LDL.LU R14, [R1+0x2d8] ;  /* 0x0002d800010e7983 */ /* 0x000ee20000300800 */
[----:B----4-:R-:W-:-:S02]  /*17cc0*/  MOV R15, R28 ;  /* 0x0000001c000f7202 */ /* 0x010fc40000000f00 */
[----:B------:R-:W4:Y:S01]  /*17cd0*/  LDL.LU R28, [R1+0x23a0] ;  /* 0x0023a000011c7983 */ /* 0x000f220000300800 */
[----:B-----5:R-:W-:Y:S03]  /*17ce0*/  HMMA.16816.F32 R16, R4, R20, R16 ;  /* 0x000000140410723c */ /* 0x020fe60000001810 */
        /* <DEDUP_REMOVED lines=10> */
[----:B------:R-:W2:Y:S02]  /*17d90*/  LDL.LU R14, [R1+0x2e8] ;  /* 0x0002e800010e7983 */ /* 0x000ea40000300800 */
[----:B------:R0:W-:Y:S01]  /*17da0*/  STL.64 [R1+0x190], R16 ;  /* 0x0001901001007387 */ /* 0x0001e20000100a00 */
[----:B------:R-:W-:Y:S01]  /*17db0*/  STL.64 [R1+0x198], R18 ;  /* 0x0001981201007387 */ /* 0x000fe20000100a00 */
[----:B----4-:R-:W-:Y:S01]  /*17dc0*/  MOV R15, R28 ;  /* 0x0000001c000f7202 */ /* 0x010fe20000000f00 */
[----:B------:R-:W-:-:S02]  /*17dd0*/  IMAD.MOV.U32 R28, RZ, RZ, R21 ;  /* 0x000000ffff1c7224 */ /* 0x000fc400078e0015 */
[----:B0-----:R-:W2:Y:S01]  /*17de0*/  LDL.LU.64 R16, [R1+0x2398] ;  /* 0x0023980001107983 */ /* 0x001ea20000300a00 */
[----:B------:R-:W3:Y:S02]  /*17df0*/  LDL.LU.64 R22, [R1+0x2390] ;  /* 0x0023900001167983 */ /* 0x000ee40000300a00 */
[----:B------:R-:W4:Y:S02]  /*17e00*/  LDL.LU.64 R20, [R1+0x2388] ;  /* 0x0023880001147983 */ /* 0x000f240000300a00 */
[C---:B----4-:R-:W-:Y:S11]  /*17e10*/  HMMA.16816.F32 R24, R4.reuse, R20, R24 ;  /* 0x000000140418723c */ /* 0x050ff60000001818 */
[----:B------:R-:W-:Y:S11]  /*17e20*/  @!UPT UIADD3 URZ, URZ, URZ, URZ ;  /* 0x0000003f3f3ff290 */ /* 0x000ff6000fffe03f */
[----:B------:R-:W-:Y:S01]  /*17e30*/  @!UPT UIADD3 URZ, URZ, URZ, URZ ;  /* 0x0000003f3f3ff290 */ /* 0x000fe2000fffe03f */
[----:B------:R-:W-:Y:S01]  /*17e40*/  STL.64 [R1+0x180], R24 ;  /* 0x0001801801007387 */ /* 0x000fe20000100a00 */
[----:B------:R0:W-:Y:S03]  /*17e50*/  STL.64 [R1+0x188], R26 ;  /* 0x0001881a01007387 */ /* 0x0001e60000100a00 */
[----:B0-----:R-:W4:Y:S01]  /*17e60*/  LDL.LU.64 R26, [R1+0x2380] ;  /* 0x00238000011a7983 */ /* 0x001f220000300a00 */
[----:B------:R-:W5:Y:S02]  /*17e70*/  LDL.LU.64 R24, [R1+0x2378] ;  /* 0x0023780001187983 */ /* 0x000f640000300a00 */
[----:B---3--:R-:W-:Y:S02]  /*17e80*/  STL [R1+0x2260], R23 ;  /* 0x0022601701007387 */ /* 0x008fe40000100800 */
[----:B------:R-:W-:Y:S01]  /*17e90*/  STL.64 [R1+0x2258], R20 ;  /* 0x0022581401007387 */ /* 0x000fe20000100a00 */
[----:B-----5:R-:W-:Y:S01]  /*17ea0*/  HMMA.16816.F32 R4, R4, R24, R8 ;  /* 0x000000180404723c */ /* 0x020fe20000001808 */
[----:B------:R-:W2:Y:S01]  /*17eb0*/  LDL.LU.64 R10, [R1+0x2370] ;  /* 0x00237000010a7983 */ /* 0x000ea20000300a00 */
[----:B------:R-:W2:Y:S11]  /*17ec0*/  LDL.LU.64 R8, [R1+0x2368] ;  /* 0x0023680001087983 */ /* 0x000eb60000300a00 */
[----:B------:R-:W-:Y:S10]  /*17ed0*/  @!UPT UIADD3 URZ, URZ, URZ, URZ ;  /* 0x0000003f3f3ff290 */ /* 0x000ff4000fffe03f */
[----:B------:R-:W-:Y:S01]  /*17ee0*/  STL.64 [R1+0x140], R4 ;  /* 0x0001400401007387 */ /* 0x000fe20000100a00 */
[----:B------:R-:W-:Y:S01]  /*17ef0*/  STL.64 [R1+0x148], R6 ;  /* 0x0001480601007387 */ /* 0x000fe20000100a00 */
[C---:B--2---:R-:W-:Y:S02]  /*17f00*/  HMMA.16816.F32 R16, R8.reuse, R16, R12 ;  /* 0x000000100810723c */ /* 0x044fe4000000180c */
[----:B------:R-:W2:Y:S01]  /*17f10*/  LDL.LU.64 R14, [R1+0x2360] ;  /* 0x00236000010e7983 */ /* 0x000ea20000300a00 */
[----:B------:R-:W2:Y:S11]  /*17f20*/  LDL.LU.64 R12, [R1+0x2358] ;  /* 0x00235800010c7983 */ /* 0x000eb60000300a00 */
[----:B------:R-:W-:Y:S09]  /*17f30*/  @!UPT UIADD3 URZ, URZ, URZ, URZ ;  /* 0x0000003f3f3ff290 */ /* 0x000ff2000fffe03f */
[----:B------:R0:W-:Y:S01]  /*17f40*/  STL.64 [R1+0x130], R16 ;  /* 0x0001301001007387 */ /* 0x0001e20000100a00 */
[----:B------:R2:W-:Y:S03]  /*17f50*/  STL.64 [R1+0x138], R18 ;  /* 0x0001381201007387 */ /* 0x0005e60000100a00 */
[----:B0-----:R-:W2:Y:S02]  /*17f60*/  LDL.LU.64 R16, [R1+0x2350] ;  /* 0x0023500001107983 */ /* 0x001ea40000300a00 */
        /* <DEDUP_REMOVED lines=27> */
[----:B0-----:R-:W2:Y:S01]  /*18120*/  LDL.LU.64 R16, [R1+0x22f0] ;  /* 0x0022f00001107983 */ /* 0x001ea20000300a00 */
[----:B------:R-:W-:Y:S02]  /*18130*/  MOV R5, R0 ;  /* 0x0000000000057202 */ /* 0x000fe40000000f00 */
[----:B------:R-:W3:Y:S01]  /*18140*/  LDL R0, [R1+0x484] ;  /* 0x0004840001007983 */ /* 0x000ee20000100800 */
[C---:B--2---:R-:W-:Y:S01]  /*18150*/  HMMA.16816.F32 R16, R8.reuse, R16, R12 ;  /* 0x000000100810723c */ /* 0x044fe2000000180c */
[----:B------:R-:W2:Y:S01]  /*18160*/  LDL.LU.64 R14, [R1+0x22e8] ;  /* 0x0022e800010e7983 */ /* 0x000ea20000300a00 */
[----:B------:R-:W2:Y:S11]  /*18170*/  LDL.LU.64 R12, [R1+0x22e0] ;  /* 0x0022e000010c7983 */ /* 0x000eb60000300a00 */
[----:B------:R-:W-:Y:S10]  /*18180*/  @!UPT UIADD3 URZ, URZ, URZ, URZ ;  /* 0x0000003f3f3ff290 */ /* 0x000ff4000fffe03f */
        /* <DEDUP_REMOVED lines=10> */
[----:B--2---:R-:W-:Y:S02]  /*18230*/  HMMA.16816.F32 R16, R8, R16, R12 ;  /* 0x000000100810723c */ /* 0x004fe4000000180c */
[----:B------:R-:W2:Y:S01]  /*18240*/  LDL.LU.64 R14, [R1+0x22b8] ;  /* 0x0022b800010e7983 */ /* 0x000ea20000300a00 */
[----:B------:R-:W2:Y:S11]  /*18250*/  LDL.LU.64 R12, [R1+0x22b0] ;  /* 0x0022b000010c7983 */ /* 0x000eb60000300a00 */
[----:B------:R-:W-:Y:S09]  /*18260*/  @!UPT UIADD3 URZ, URZ, URZ, URZ ;  /* 0x0000003f3f3ff290 */ /* 0x000ff2000fffe03f */
[----:B------:R-:W-:Y:S01]  /*18270*/  STL.64 [R1+0x280], R16 ;  /* 0x0002801001007387 */ /* 0x000fe20000100a00 */
[----:B------:R0:W-:Y:S03]  /*18280*/  STL.64 [R1+0x288], R18 ;  /* 0x0002881201007387 */ /* 0x0001e60000100a00 */
[----:B0-----:R-:W5:Y:S01]  /*18290*/  LDL.LU.64 R18, [R1+0x22a8] ;  /* 0x0022a80001127983 */ /* 0x001f620000300a00 */
[----:B------:R-:W5:Y:S02]  /*182a0*/  LDL.LU.64 R16, [R1+0x22a0] ;  /* 0x0022a00001107983 */ /* 0x000f640000300a00 */
[----:B------:R-:W-:-:S07]  /*182b0*/  IMAD.MOV.U32 R4, RZ, RZ, R22 ;  /* 0x000000ffff047224 */ /* 0x000fce00078e0016 */
[----:B-----5:R-:W-:Y:S01]  /*182c0*/  HMMA.16816.F32 R4, R8, R4, R16 ;  /* 0x000000040804723c */ /* 0x020fe20000001810 */
[----:B------:R-:W5:Y:S01]  /*182d0*/  LDL.LU.64 R18, [R1+0x2298] ;  /* 0x0022980001127983 */ /* 0x000f620000300a00 */
[----:B------:R-:W3:Y:S11]  /*182e0*/  LDL.LU.64 R16, [R1+0x2290] ;  /* 0x0022900001107983 */ /* 0x000ef60000300a00 */
[----:B------:R-:W-:Y:S10]  /*182f0*/  @!UPT UIADD3 URZ, URZ, URZ, URZ ;  /* 0x0000003f3f3ff290 */ /* 0x000ff4000fffe03f */
[----:B------:R0:W-:Y:S01]  /*18300*/  STL.64 [R1+0x270], R4 ;  /* 0x0002700401007387 */ /* 0x0001e20000100a00 */
[----:B------:R1:W-:Y:S03]  /*18310*/  STL.64 [R1+0x278], R6 ;  /* 0x0002780601007387 */ /* 0x0003e60000100a00 */
[----:B0-----:R-:W3:Y:S04]  /*18320*/  LDL.64 R4, [R1+0x9e0] ;  /* 0x0009e00001047983 */ /* 0x001ee80000100a00 */
[----:B-1----:R-:W3:Y:S01]  /*18330*/  LDL.64 R6, [R1+0x9e8] ;  /* 0x0009e80001067983 */ /* 0x002ee20000100a00 */
[----:B----4-:R-:W-:Y:S02]  /*18340*/  MOV R20, R27 ;  /* 0x0000001b00147202 */ /* 0x010fe40000000f00 */
[----:B------:R-:W-:-:S07]  /*18350*/  MOV R21, R26 ;  /* 0x0000001a00157202 */ /* 0x000fce0000000f00 */
[C---:B--2---:R-:W-:Y:S01]  /*18360*/  HMMA.16816.F32 R20, R8.reuse, R20, R12 ;  /* 0x000000140814723c */ /* 0x044fe2000000180c */
[----:B---3--:R-:W-:Y:S01]  /*18370*/  STL.64 [R1+0x2270], R6 ;  /* 0x0022700601007387 */ /* 0x008fe20000100a00 */
[----:B------:R5:W-:Y:S02]  /*18380*/  STL.64 [R1+0x2268], R4 ;  /* 0x0022680401007387 */ /* 0x000be40000100a00 */
[----:B-----5:R-:W-:Y:S01]  /*18390*/  MOV R4, R19 ;  /* 0x0000001300047202 */ /* 0x020fe20000000f00 */
[----:B------:R-:W-:Y:S01]  /*183a0*/  IMAD.MOV.U32 R5, RZ, RZ, R18 ;  /* 0x000000ffff057224 */ /* 0x000fe200078e0012 */
[----:B------:R-:W-:Y:S02]  /*183b0*/  MOV R6, R3 ;  /* 0x0000000300067202 */ /* 0x000fe40000000f00 */
[----:B------:R-:W-:Y:S02]  /*183c0*/  MOV R7, R2 ;  /* 0x0000000200077202 */ /* 0x000fe40000000f00 */
[----:B------:R0:W-:Y:S04]  /*183d0*/  STL.64 [R1+0x2280], R4 ;  /* 0x0022800401007387 */ /* 0x0001e80000100a00 */
[----:B0-----:R-:W2:Y:S01]  /*183e0*/  LDL.LU R4, [R1+0x120] ;  /* 0x0001200001047983 */ /* 0x001ea20000300800 */
[----:B------:R-:W2:Y:S02]  /*183f0*/  LDL.LU R5, [R1+0x124] ;  /* 0x0001240001057983 */ /* 0x000ea40000300800 */
[----:B------:R-:W3:Y:S02]  /*18400*/  LDL.64 R2, [R1+0x9c8] ;  /* 0x0009c80001027983 */ /* 0x000ee40000100a00 */
[----:B------:R-:W2:Y:S04]  /*18410*/  LDL.LU.64 R12, [R1+0x2288] ;  /* 0x00228800010c7983 */ /* 0x000ea80000300a00 */
[----:B------:R0:W-:Y:S04]  /*18420*/  STL.64 [R1+0x260], R20 ;  /* 0x0002601401007387 */ /* 0x0001e80000100a00 */
[----:B0-----:R-:W4:Y:S01]  /*18430*/  LDL.64 R20, [R1+0x9c0] ;  /* 0x0009c00001147983 */ /* 0x001f220000100a00 */
[----:B------:R-:W-:Y:S01]  /*18440*/  MOV R27, R23 ;  /* 0x00000017001b7202 */ /* 0x000fe20000000f00 */
[----:B------:R-:W-:Y:S01]  /*18450*/  IMAD.MOV.U32 R26, RZ, RZ, R22 ;  /* 0x000000ffff1a7224 */ /* 0x000fe200078e0016 */
[C---:B--2---:R-:W-:Y:S01]  /*18460*/  HMMA.16816.F32 R12, R8.reuse, R12, R4 ;  /* 0x0000000c080c723c */ /* 0x044fe20000001804 */
[----:B----4-:R0:W-:Y:S04]  /*18470*/  STL.64 [R1+0x2278], R20 ;  /* 0x0022781401007387 */ /* 0x0101e80000100a00 */
[----:B0-----:R-:W2:Y:S01]  /*18480*/  LDL.LU R20, [R1+0x110] ;  /* 0x0001100001147983 */ /* 0x001ea20000300800 */
[----:B------:R-:W2:Y:S02]  /*18490*/  LDL.LU R21, [R1+0x114] ;  /* 0x0001140001157983 */ /* 0x000ea40000300800 */
[----:B------:R-:W2:Y:S02]  /*184a0*/  LDL.LU R22, [R1+0x118] ;  /* 0x0001180001167983 */ /* 0x000ea40000300800 */
[----:B------:R-:W2:Y:S01]  /*184b0*/  LDL.LU R23, [R1+0x11c] ;  /* 0x00011c0001177983 */ /* 0x000ea20000300800 */
[----:B------:R-:W4:Y:S01]  /*184c0*/  LDL.64 R18, [R1+0x9a8] ;  /* 0x0009a80001127983 */ /* 0x000f220000100a00 */
[----:B------:R-:W-:Y:S02]  /*184d0*/  STL [R1+0x2134], R27 ;  /* 0x0021341b01007387 */ /* 0x000fe40000100800 */
[----:B------:R-:W-:Y:S02]  /*184e0*/  STL [R1+0x2130], R26 ;  /* 0x0021301a01007387 */ /* 0x000fe40000100800 */
[----:B------:R-:W2:Y:S07]  /*184f0*/  LDL.LU.64 R4, [R1+0x2280] ;  /* 0x0022800001047983 */ /* 0x000eae0000300a00 */
[----:B------:R-:W-:Y:S01]  /*18500*/  STL.64 [R1+0x250], R12 ;  /* 0x0002500c01007387 */ /* 0x000fe20000100a00 */
[----:B------:R0:W-:Y:S03]  /*18510*/  STL.64 [R1+0x258], R14 ;  /* 0x0002580e01007387 */ /* 0x0001e60000100a00 */
[----:B0-----:R-:W5:Y:S01]  /*18520*/  LDL.64 R14, [R1+0x9a0] ;  /* 0x0009a000010e7983 */ /* 0x001f620000100a00 */
[----:B--2---:R-:W-:Y:S03]  /*18530*/  HMMA.16816.F32 R4, R8, R4, R20 ;  /* 0x000000040804723c */ /* 0x004fe60000001814 */
[----:B------:R-:W2:Y:S11]  /*18540*/  LDL.LU.64 R20, [R1+0x2278] ;  /* 0x0022780001147983 */ /* 0x000eb60000300a00 */
[----:B------:R-:W-:Y:S09]  /*18550*/  @!UPT UIADD3 URZ, URZ, URZ, URZ ;  /* 0x0000003f3f3ff290 */ /* 0x000ff2000fffe03f */
[----:B------:R0:W-:Y:S01]  /*18560*/  STL.64 [R1+0x160], R4 ;  /* 0x0001600401007387 */ /* 0x0001e20000100a00 */
[----:B------:R-:W-:Y:S01]  /*18570*/  MOV R27, R6 ;  /* 0x00000006001b7202 */ /* 0x000fe20000000f00 */
[----:B------:R-:W-:Y:S02]  /*18580*/  IMAD.MOV.U32 R26, RZ, RZ, R7 ;  /* 0x000000ffff1a7224 */ /* 0x000fe400078e0007 */
[----:B------:R-:W2:Y:S04]  /*18590*/  LDL.LU.64 R6, [R1+0x2270] ;  /* 0x0022700001067983 */ /* 0x000ea80000300a00 */
[----:B0-----:R-:W4:Y:S01]  /*185a0*/  LDL.LU.64 R4, [R1+0x2268] ;  /* 0x0022680001047983 */ /* 0x001f220000300a00 */
[----:B---3--:R-:W-:-:S06]  /*185b0*/  IMAD.WIDE R2, R0, 0x2, R2 ;  /* 0x0000000200027825 */ /* 0x008fcc00078e0202 */
[----:B------:R-:W3:Y:S01]  /*185c0*/  LDG.E.U16 R3, [R2.64] ;  /* 0x0000000402037981 */ /* 0x000ee2000c1e1500 */
[----:B--2---:R-:W-:-:S05]  /*185d0*/  IMAD.WIDE R6, R0, 0x2, R6 ;  /* 0x0000000200067825 */ /* 0x004fca00078e0206 */
[----:B------:R0:W2:Y:S01]  /*185e0*/  LDG.E.U16 R22, [R6.64] ;  /* 0x0000000406167981 */ /* 0x0000a2000c1e1500 */
[----:B----4-:R-:W-:-:S05]  /*185f0*/  IMAD.WIDE R4, R0, 0x2, R4 ;  /* 0x0000000200047825 */ /* 0x010fca00078e0204 */
[----:B------:R1:W4:Y:S04]  /*18600*/  LDG.E.U16 R23, [R4.64] ;  /* 0x0000000404177981 */ /* 0x000328000c1e1500 */
[----:B------:R-:W-:Y:S01]  /*18610*/  STL [R1+0x213c], R26 ;  /* 0x00213c1a01007387 */ /* 0x000fe20000100800 */
[----:B------:R1:W-:Y:S02]  /*18620*/  STL [R1+0x2138], R27 ;  /* 0x0021381b01007387 */ /* 0x0003e40000100800 */
[----:B------:R-:W3:Y:S02]  /*18630*/  LDL.64 R12, [R1+0x968] ;  /* 0x00096800010c7983 */ /* 0x000ee40000100a00 */
[C---:B0-----:R-:W-:Y:S01]  /*18640*/  IMAD.WIDE R6, R0.reuse, 0x2, R20 ;  /* 0x0000000200067825 */ /* 0x041fe200078e0214 */
[----:B-1----:R-:W3:Y:S03]  /*18650*/  LDL.64 R26, [R1+0x948] ;  /* 0x00094800011a7983 */ /* 0x002ee60000100a00 */
[C---:B------:R-:W-:Y:S01]  /*18660*/  IMAD.WIDE R4, R0.reuse, 0x2, R18 ;  /* 0x0000000200047825 */ /* 0x040fe200078e0212 */
[----:B----4-:R-:W-:Y:S03]  /*18670*/  STL [R1+0x300], R23 ;  /* 0x0003001701007387 */ /* 0x010fe60000100800 */
[----:B--2---:R0:W-:Y:S02]  /*18680*/  STL [R1+0x304], R22 ;  /* 0x0003041601007387 */ /* 0x0041e40000100800 */
[----:B0-----:R-:W2:Y:S01]  /*18690*/  LDL.64 R22, [R1+0x940] ;  /* 0x0009400001167983 */ /* 0x001ea20000100a00 */
[----:B---3--:R5:W-:Y:S02]  /*186a0*/  STL [R1+0xd4], R3 ;  /* 0x0000d40301007387 */ /* 0x008be40000100800 */
[----:B------:R-:W3:Y:S02]  /*186b0*/  LDL.64 R20, [R1+0x928] ;  /* 0x0009280001147983 */ /* 0x000ee40000100a00 */
[----:B------:R-:W4:Y:S02]  /*186c0*/  LDL.64 R18, [R1+0x920] ;  /* 0x0009200001127983 */ /* 0x000f240000100a00 */
[----:B-----5:R-:W-:-:S02]  /*186d0*/  IMAD.WIDE R2, R0, 0x2, R14 ;  /* 0x0000000200027825 */ /* 0x020fc400078e020e */
[----:B------:R0:W5:Y:S04]  /*186e0*/  LDG.E.U16 R14, [R6.64] ;  /* 0x00000004060e7981 */ /* 0x000168000c1e1500 */
[----:B------:R1:W2:Y:S04]  /*186f0*/  LDG.E.U16 R15, [R4.64] ;  /* 0x00000004040f7981 */ /* 0x0002a8000c1e1500 */
[----:B------:R-:W3:Y:S04]  /*18700*/  LDG.E.U16 R3, [R2.64] ;  /* 0x0000000402037981 */ /* 0x000ee8000c1e1500 */
[----:B0-----:R-:W3:Y:S04]  /*18710*/  LDL.64 R6, [R1+0x988] ;  /* 0x0009880001067983 */ /* 0x001ee80000100a00 */
[----:B-1----:R-:W4:Y:S04]  /*18720*/  LDL.64 R4, [R1+0x980] ;  /* 0x0009800001047983 */ /* 0x002f280000100a00 */
[----:B--2---:R-:W-:Y:S01]  /*18730*/  STL [R1+0xc4], R15 ;  /* 0x0000c40f01007387 */ /* 0x004fe20000100800 */
[----:B-----5:R0:W-:Y:S02]  /*18740*/  STL [R1+0xd0], R14 ;  /* 0x0000d00e01007387 */ /* 0x0201e40000100800 */
[----:B---3--:R-:W-:-:S04]  /*18750*/  IMAD.WIDE R6, R0, 0x2, R6 ;  /* 0x0000000200067825 */ /* 0x008fc800078e0206 */
[C---:B----4-:R-:W-:Y:S01]  /*18760*/  IMAD.WIDE R4, R0.reuse, 0x2, R4 ;  /* 0x0000000200047825 */ /* 0x050fe200078e0204 */
[----:B0-----:R-:W2:Y:S03]  /*18770*/  LDL.64 R14, [R1+0x908] ;  /* 0x00090800010e7983 */ /* 0x001ea60000100a00 */
[----:B------:R0:W-:Y:S02]  /*18780*/  STL [R1+0xc0], R3 ;  /* 0x0000c00301007387 */ /* 0x0001e40000100800 */
[----:B------:R-:W3:Y:S01]  /*18790*/  LDG.E.U16 R5, [R4.64] ;  /* 0x0000000404057981 */ /* 0x000ee2000c1e1500 */
[----:B0-----:R-:W-:-:S03]  /*187a0*/  IMAD.WIDE R2, R0, 0x2, R12 ;  /* 0x0000000200027825 */ /* 0x001fc600078e020c */
[----:B------:R0:W4:Y:S04]  /*187b0*/  LDG.E.U16 R13, [R6.64] ;  /* 0x00000004060d7981 */ /* 0x000128000c1e1500 */
[----:B------:R-:W5:Y:S04]  /*187c0*/  LDG.E.U16 R3, [R2.64] ;  /* 0x0000000402037981 */ /* 0x000f68000c1e1500 */
[----:B0-----:R-:W2:Y:S04]  /*187d0*/  LDL.64 R6, [R1+0x960] ;  /* 0x0009600001067983 */ /* 0x001ea80000100a00 */
[----:B----4-:R0:W-:Y:S01]  /*187e0*/  STL [R1+0xb4], R13 ;  /* 0x0000b40d01007387 */ /* 0x0101e20000100800 */
[----:B--2---:R-:W-:-:S03]  /*187f0*/  IMAD.WIDE R6, R0, 0x2, R6 ;  /* 0x0000000200067825 */ /* 0x004fc600078e0206 */
[----:B0-----:R-:W2:Y:S01]  /*18800*/  LDL.64 R12, [R1+0x900] ;  /* 0x00090000010c7983 */ /* 0x001ea20000100a00 */
[----:B---3--:R0:W-:Y:S02]  /*18810*/  STL [R1+0xb0], R5 ;  /* 0x0000b00501007387 */ /* 0x0081e40000100800 */
[----:B-----5:R1:W-:Y:S02]  /*18820*/  STL [R1+0xa4], R3 ;  /* 0x0000a40301007387 */ /* 0x0203e40000100800 */
[----:B0-----:R-:W-:-:S04]  /*18830*/  IMAD.WIDE R4, R0, 0x2, R26 ;  /* 0x0000000200047825 */ /* 0x001fc800078e021a */
[C---:B-1----:R-:W-:Y:S01]  /*18840*/  IMAD.WIDE R2, R0.reuse, 0x2, R22 ;  /* 0x0000000200027825 */ /* 0x042fe200078e0216 */
[----:B------:R0:W3:Y:S04]  /*18850*/  LDG.E.U16 R27, [R6.64] ;  /* 0x00000004061b7981 */ /* 0x0000e8000c1e1500 */
[----:B------:R1:W4:Y:S04]  /*18860*/  LDG.E.U16 R22, [R4.64] ;  /* 0x0000000404167981 */ /* 0x000328000c1e1500 */
[----:B------:R5:W4:Y:S01]  /*18870*/  LDG.E.U16 R23, [R2.64] ;  /* 0x0000000402177981 */ /* 0x000b22000c1e1500 */
[----:B0-----:R-:W-:-:S04]  /*18880*/  IMAD.WIDE R6, R0, 0x2, R20 ;  /* 0x0000000200067825 */ /* 0x001fc800078e0214 */
[----:B-1----:R-:W-:-:S04]  /*18890*/  IMAD.WIDE R4, R0, 0x2, R18 ;  /* 0x0000000200047825 */ /* 0x002fc800078e0212 */
[C---:B-----5:R-:W-:Y:S02]  /*188a0*/  IMAD.WIDE R2, R0.reuse, 0x2, R14 ;  /* 0x0000000200027825 */ /* 0x060fe400078e020e */
[----:B------:R2:W5:Y:S04]  /*188b0*/  LDG.E.U16 R14, [R6.64] ;  /* 0x00000004060e7981 */ /* 0x000568000c1e1500 */
[----:B------:R0:W5:Y:S04]  /*188c0*/  LDG.E.U16 R15, [R4.64] ;  /* 0x00000004040f7981 */ /* 0x000168000c1e1500 */
[----:B------:R-:W5:Y:S01]  /*188d0*/  LDG.E.U16 R3, [R2.64] ;  /* 0x0000000402037981 */ /* 0x000f62000c1e1500 */
[----:B--2---:R-:W-:-:S03]  /*188e0*/  IMAD.WIDE R6, R0, 0x2, R12 ;  /* 0x0000000200067825 */ /* 0x004fc600078e020c */
[----:B---3--:R1:W-:Y:S01]  /*188f0*/  STL [R1+0xa0], R27 ;  /* 0x0000a01b01007387 */ /* 0x0083e20000100800 */
[----:B0-----:R-:W2:Y:S02]  /*18900*/  LDL.64 R4, [R1+0x8e8] ;  /* 0x0008e80001047983 */ /* 0x001ea40000100a00 */
[----:B------:R-:W3:Y:S01]  /*18910*/  LDL.64 R18, [R1+0x8a8] ;  /* 0x0008a80001127983 */ /* 0x000ee20000100a00 */
[----:B-1----:R-:W3:Y:S01]  /*18920*/  LDL.64 R26, [R1+0x8e0] ;  /* 0x0008e000011a7983 */ /* 0x002ee20000100a00 */
[----:B------:R-:W3:Y:S02]  /*18930*/  LDL.LU R20, [R1+0x100] ;  /* 0x0001000001147983 */ /* 0x000ee40000300800 */
[----:B------:R-:W3:Y:S02]  /*18940*/  LDL.LU R21, [R1+0x104] ;  /* 0x0001040001157983 */ /* 0x000ee40000300800 */
[----:B----4-:R0:W-:Y:S02]  /*18950*/  STL [R1+0x94], R22 ;  /* 0x0000941601007387 */ /* 0x0101e40000100800 */
[----:B0-----:R-:W4:Y:S01]  /*18960*/  LDL.LU R22, [R1+0x108] ;  /* 0x0001080001167983 */ /* 0x001f220000300800 */
[----:B------:R0:W-:Y:S03]  /*18970*/  STL [R1+0x90], R23 ;  /* 0x0000901701007387 */ /* 0x0001e60000100800 */
[----:B0-----:R-:W4:Y:S01]  /*18980*/  LDL.LU R23, [R1+0x10c] ;  /* 0x00010c0001177983 */ /* 0x001f220000300800 */
[----:B------:R-:W4:Y:S02]  /*18990*/  LDL.LU R12, [R1+0xe0] ;  /* 0x0000e000010c7983 */ /* 0x000f240000300800 */
[----:B------:R-:W4:Y:S02]  /*189a0*/  LDL.LU R13, [R1+0xe4] ;  /* 0x0000e400010d7983 */ /* 0x000f240000300800 */
[----:B-----5:R0:W-:Y:S02]  /*189b0*/  STL [R1+0x84], R14 ;  /* 0x0000840e01007387 */ /* 0x0201e40000100800 */
[----:B0-----:R-:W5:Y:S01]  /*189c0*/  LDL.LU R14, [R1+0xe8] ;  /* 0x0000e800010e7983 */ /* 0x001f620000300800 */
[----:B------:R0:W-:Y:S02]  /*189d0*/  STL [R1+0x80], R15 ;  /* 0x0000800f01007387 */ /* 0x0001e40000100800 */
[----:B0-----:R-:W-:-:S02]  /*189e0*/  MOV R15, R29 ;  /* 0x0000001d000f7202 */ /* 0x001fc40000000f00 */
[----:B------:R0:W4:Y:S04]  /*189f0*/  LDG.E.U16 R29, [R6.64] ;  /* 0x00000004061d7981 */ /* 0x000128000c1e1500 */
[----:B------:R3:W-:Y:S04]  /*18a00*/  STL [R1+0x74], R3 ;  /* 0x0000740301007387 */ /* 0x0007e80000100800 */
[----:B0-----:R-:W5:Y:S01]  /*18a10*/  LDL.64 R6, [R1+0x8c8] ;  /* 0x0008c80001067983 */ /* 0x001f620000100a00 */
[----:B--2---:R-:W-:-:S04]  /*18a20*/  IMAD.WIDE R4, R0, 0x2, R4 ;  /* 0x0000000200047825 */ /* 0x004fc800078e0204 */
[C---:B---3--:R-:W-:Y:S02]  /*18a30*/  IMAD.WIDE R2, R0.reuse, 0x2, R26 ;  /* 0x0000000200027825 */ /* 0x048fe400078e021a */
[----:B------:R-:W2:Y:S04]  /*18a40*/  LDL.64 R26, [R1+0x828] ;  /* 0x00082800011a7983 */ /* 0x000ea80000100a00 */
[----:B----4-:R0:W-:Y:S04]  /*18a50*/  STL [R1+0x70], R29 ;  /* 0x0000701d01007387 */ /* 0x0101e80000100800 */
[----:B0-----:R0:W3:Y:S04]  /*18a60*/  LDG.E.U16 R29, [R4.64] ;  /* 0x00000004041d7981 */ /* 0x0010e8000c1e1500 */
[----:B0-----:R-:W4:Y:S04]  /*18a70*/  LDL.64 R4, [R1+0x8c0] ;  /* 0x0008c00001047983 */ /* 0x001f280000100a00 */
[----:B---3--:R0:W-:Y:S04]  /*18a80*/  STL [R1+0x64], R29 ;  /* 0x0000641d01007387 */ /* 0x0081e80000100800 */
[----:B0-----:R0:W3:Y:S01]  /*18a90*/  LDG.E.U16 R29, [R2.64] ;  /* 0x00000004021d7981 */ /* 0x0010e2000c1e1500 */
[----:B-----5:R-:W-:-:S04]  /*18aa0*/  IMAD.WIDE R6, R0, 0x2, R6 ;  /* 0x0000000200067825 */ /* 0x020fc800078e0206 */
[----:B----4-:R-:W-:-:S04]  /*18ab0*/  IMAD.WIDE R4, R0, 0x2, R4 ;  /* 0x0000000200047825 */ /* 0x010fc800078e0204 */
[C---:B0-----:R-:W-:Y:S02]  /*18ac0*/  IMAD.WIDE R2, R0.reuse, 0x2, R18 ;  /* 0x0000000200027825 */ /* 0x041fe400078e0212 */
[----:B------:R0:W4:Y:S04]  /*18ad0*/  LDG.E.U16 R19, [R6.64] ;  /* 0x0000000406137981 */ /* 0x000128000c1e1500 */
[----:B0-----:R-:W5:Y:S04]  /*18ae0*/  LDL.64 R6, [R1+0x8a0] ;  /* 0x0008a00001067983 */ /* 0x001f680000100a00 */
[----:B---3--:R0:W-:Y:S04]  /*18af0*/  STL [R1+0x60], R29 ;  /* 0x0000601d01007387 */ /* 0x0081e80000100800 */
[----:B0-----:R0:W3:Y:S04]  /*18b00*/  LDG.E.U16 R29, [R4.64] ;  /* 0x00000004041d7981 */ /* 0x0010e8000c1e1500 */
[----:B0-----:R-:W2:Y:S01]  /*18b10*/  LDL.64 R4, [R1+0x888] ;  /* 0x0008880001047983 */ /* 0x001ea20000100a00 */
[----:B----4-:R0:W-:Y:S03]  /*18b20*/  STL [R1+0x54], R19 ;  /* 0x0000541301007387 */ /* 0x0101e60000100800 */
[----:B0-----:R-:W4:Y:S04]  /*18b30*/  LDL.64 R18, [R1+0x808] ;  /* 0x0008080001127983 */ /* 0x001f280000100a00 */
[----:B---3--:R0:W-:Y:S04]  /*18b40*/  STL [R1+0x50], R29 ;  /* 0x0000501d01007387 */ /* 0x0081e80000100800 */
[----:B0-----:R0:W3:Y:S01]  /*18b50*/  LDG.E.U16 R29, [R2.64] ;  /* 0x00000004021d7981 */ /* 0x0010e2000c1e1500 */
[----:B-----5:R-:W-:-:S03]  /*18b60*/  IMAD.WIDE R6, R0, 0x2, R6 ;  /* 0x0000000200067825 */ /* 0x020fc600078e0206 */
[----:B0-----:R-:W5:Y:S04]  /*18b70*/  LDL.64 R2, [R1+0x868] ;  /* 0x0008680001027983 */ /* 0x001f680000100a00 */
[----:B---3--:R0:W-:Y:S04]  /*18b80*/  STL [R1+0x44], R29 ;  /* 0x0000441d01007387 */ /* 0x0081e80000100800 */
[----:B0-----:R0:W3:Y:S01]  /*18b90*/  LDG.E.U16 R29, [R6.64] ;  /* 0x00000004061d7981 */ /* 0x0010e2000c1e1500 */
[----:B--2---:R-:W-:-:S04]  /*18ba0*/  IMAD.WIDE R4, R0, 0x2, R4 ;  /* 0x0000000200047825 */ /* 0x004fc800078e0204 */
[C---:B-----5:R-:W-:Y:S02]  /*18bb0*/  IMAD.WIDE R2, R0.reuse, 0x2, R2 ;  /* 0x0000000200027825 */ /* 0x060fe400078e0202 */
[----:B------:R-:W2:Y:S04]  /*18bc0*/  LDG.E.U16 R5, [R4.64] ;  /* 0x0000000404057981 */ /* 0x000ea8000c1e1500 */
[----:B0-----:R-:W5:Y:S04]  /*18bd0*/  LDL.64 R6, [R1+0x848] ;  /* 0x0008480001067983 */ /* 0x001f680000100a00 */
[----:B---3--:R0:W-:Y:S04]  /*18be0*/  STL [R1+0x40], R29 ;  /* 0x0000401d01007387 */ /* 0x0081e80000100800 */
[----:B0-----:R0:W3:Y:S04]  /*18bf0*/  LDG.E.U16 R29, [R2.64] ;  /* 0x00000004021d7981 */ /* 0x0010e8000c1e1500 */
[----:B--2---:R5:W-:Y:S02]  /*18c00*/  STL [R1+0x34], R5 ;  /* 0x0000340501007387 */ /* 0x004be40000100800 */
[----:B-----5:R-:W-:-:S04]  /*18c10*/  IMAD.WIDE R4, R0, 0x2, R6 ;  /* 0x0000000200047825 */ /* 0x020fc800078e0206 */
[----:B0-----:R-:W-:Y:S02]  /*18c20*/  IMAD.WIDE R2, R0, 0x2, R26 ;  /* 0x0000000200027825 */ /* 0x001fe400078e021a */
[----:B------:R-:W2:Y:S04]  /*18c30*/  LDL R26, [R1+0x7a0] ;  /* 0x0007a000011a7983 */ /* 0x000ea80000100800 */
[----:B---3--:R0:W-:Y:S04]  /*18c40*/  STL [R1+0x30], R29 ;  /* 0x0000301d01007387 */ /* 0x0081e80000100800 */
[----:B0-----:R0:W3:Y:S02]  /*18c50*/  LDG.E.U16 R29, [R4.64] ;  /* 0x00000004041d7981 */ /* 0x0010e4000c1e1500 */
[----:B0-----:R-:W-:-:S02]  /*18c60*/  MOV R5, R28 ;  /* 0x0000001c00057202 */ /* 0x001fc40000000f00 */
[----:B------:R-:W5:Y:S04]  /*18c70*/  LDL.LU R4, [R1+0x10] ;  /* 0x0000100001047983 */ /* 0x000f680000300800 */
[----:B------:R4:W2:Y:S02]  /*18c80*/  LDG.E.U16 R28, [R2.64] ;  /* 0x00000004021c7981 */ /* 0x0008a4000c1e1500 */
[----:B----4-:R-:W-:-:S05]  /*18c90*/  IMAD.WIDE R2, R0, 0x2, R18 ;  /* 0x0000000200027825 */ /* 0x010fca00078e0212 */
[----:B------:R-:W4:Y:S01]  /*18ca0*/  LDG.E.U16 R0, [R2.64] ;  /* 0x0000000402007981 */ /* 0x000f22000c1e1500 */
[C---:B------:R-:W-:Y:S03]  /*18cb0*/  HMMA.16816.F32 R16, R8.reuse, R16, R20 ;  /* 0x000000100810723c */ /* 0x040fe60000001814 */
[----:B---3--:R-:W-:Y:S04]  /*18cc0*/  STL [R1+0x1f9c], R29 ;  /* 0x001f9c1d01007387 */ /* 0x008fe80000100800 */
[----:B--2---:R-:W-:Y:S01]  /*18cd0*/  STL [R1+0x1fa0], R28 ;  /* 0x001fa01c01007387 */ /* 0x004fe20000100800 */
[C---:B-----5:R-:W-:Y:S03]  /*18ce0*/  HMMA.16816.F32 R4, R8.reuse, R4, R12 ;  /* 0x000000040804723c */ /* 0x060fe6000000180c */
[----:B----4-:R-:W-:Y:S01]  /*18cf0*/  STL [R1+0x1fa4], R0 ;  /* 0x001fa40001007387 */ /* 0x010fe20000100800 */
[----:B------:R-:W2:Y:S02]  /*18d00*/  LDL.LU R23, [R1+0x2260] ;  /* 0x0022600001177983 */ /* 0x000ea40000300800 */
[----:B------:R-:W3:Y:S09]  /*18d10*/  LDL.LU.64 R20, [R1+0x2258] ;  /* 0x0022580001147983 */ /* 0x000ef20000300a00 */
[----:B------:R-:W-:Y:S01]  /*18d20*/  STL.64 [R1+0x120], R16 ;  /* 0x0001201001007387 */ /* 0x000fe20000100a00 */
[----:B------:R0:W-:Y:S04]  /*18d30*/  STL.64 [R1+0x128], R18 ;  /* 0x0001281201007387 */ /* 0x0001e80000100a00 */
[----:B0-----:R-:W4:Y:S01]  /*18d40*/  LDL.LU.64 R18, [R1+0x2250] ;  /* 0x0022500001127983 */ /* 0x001f220000300a00 */
[----:B------:R-:W4:Y:S02]  /*18d50*/  LDL.LU.64 R16, [R1+0x2248] ;  /* 0x0022480001107983 */ /* 0x000f240000300a00 */
[----:B------:R-:W3:Y:S02]  /*18d60*/  LDL.LU.64 R14, [R1+0x2240] ;  /* 0x00224000010e7983 */ /* 0x000ee40000300a00 */
[----:B------:R-:W3:Y:S01]  /*18d70*/  LDL.LU.64 R12, [R1+0x2238] ;  /* 0x00223800010c7983 */ /* 0x000ee20000300a00 */
[----:B------:R-:W-:Y:S01]  /*18d80*/  STL.64 [R1+0x110], R4 ;  /* 0x0001100401007387 */ /* 0x000fe20000100a00 */
[----:B------:R3:W-:Y:S02]  /*18d90*/  STL.64 [R1+0x118], R6 ;  /* 0x0001180601007387 */ /* 0x0007e40000100a00 */
[C---:B---3--:R-:W-:Y:S11]  /*18da0*/  HMMA.16816.F32 R4, R8.reuse, R20, R12 ;  /* 0x000000140804723c */ /* 0x048ff6000000180c */
[----:B------:R-:W-:Y:S11]  /*18db0*/  @!UPT UIADD3 URZ, URZ, URZ, URZ ;  /* 0x0000003f3f3ff290 */ /* 0x000ff6000fffe03f */
[----:B------:R-:W-:Y:S01]  /*18dc0*/  @!UPT UIADD3 URZ, URZ, URZ, URZ ;  /* 0x0000003f3f3ff290 */ /* 0x000fe2000fffe03f */
[----:B------:R-:W-:Y:S01]  /*18dd0*/  STL.64 [R1+0x100], R4 ;  /* 0x0001000401007387 */ /* 0x000fe20000100a00 */
[----:B------:R-:W-:Y:S02]  /*18de0*/  STL [R1+0x108], R6 ;  /* 0x0001080601007387 */ /* 0x000fe40000100800 */
[----:B------:R-:W-:Y:S02]  /*18df0*/  IMAD.MOV.U32 R22, RZ, RZ, R7 ;  /* 0x000000ffff167224 */ /* 0x000fe400078e0007 */
[----:B------:R-:W3:Y:S01]  /*18e00*/  LDL.LU R12, [R1+0xf0] ;  /* 0x0000f000010c7983 */ /* 0x000ee20000300800 */
[----:B------:R-:W3:Y:S01]  /*18e10*/  LDL.LU R13, [R1+0xf4] ;  /* 0x0000f400010d7983 */ /* 0x000ee20000300800 */
[----:B------:R-:W3:Y:S02]  /*18e20*/  LDL.LU R14, [R1+0xf8] ;  /* 0x0000f800010e7983 */ /* 0x000ee40000300800 */
[----:B------:R-:W3:Y:S02]  /*18e30*/  LDL.LU R15, [R1+0xfc] ;  /* 0x0000fc00010f7983 */ /* 0x000ee40000300800 */
[----:B--2---:R0:W-:Y:S02]  /*18e40*/  STL.64 [R1+0x2220], R22 ;  /* 0x0022201601007387 */ /* 0x0041e40000100a00 */
[----:B0-----:R-:W3:Y:S01]  /*18e50*/  LDL.LU.64 R22, [R1+0x8] ;  /* 0x0000080001167983 */ /* 0x001ee20000300a00 */
[----:B----4-:R-:W-:Y:S01]  /*18e60*/  HMMA.16816.F32 R4, R8, R24, R16 ;  /* 0x000000180804723c */ /* 0x010fe20000001810 */
[----:B------:R-:W0:Y:S04]  /*18e70*/  LDSM.16.MT88.4 R8, [R26+0xe100] ;  /* 0x00e100001a08783b */ /* 0x000e280000004200 */
[----:B------:R-:W2:Y:S01]  /*18e80*/  LDL.LU R16, [R1+0x150] ;  /* 0x0001500001107983 */ /* 0x000ea20000300800 */
[----:B------:R-:W2:Y:S01]  /*18e90*/  LDL.LU R17, [R1+0x154] ;  /* 0x0001540001117983 */ /* 0x000ea20000300800 */
[----:B------:R-:W2:Y:S02]  /*18ea0*/  LDL.LU R18, [R1+0x158] ;  /* 0x0001580001127983 */ /* 0x000ea40000300800 */
[----:B------:R-:W2:Y:S11]  /*18eb0*/  LDL.LU R19, [R1+0x15c] ;  /* 0x00015c0001137983 */ /* 0x000eb60000300800 */
[----:B------:R-:W-:Y:S04]  /*18ec0*/  @!UPT UIADD3 URZ, URZ, URZ, URZ ;  /* 0x0000003f3f3ff290 */ /* 0x000fe8000fffe03f */
[----:B------:R-:W-:Y:S02]  /*18ed0*/  MOV R28, R4 ;  /* 0x00000004001c7202 */ /* 0x000fe40000000f00 */
[----:B------:R-:W-:Y:S01]  /*18ee0*/  MOV R25, R5 ;  /* 0x0000000500197202 */ /* 0x000fe20000000f00 */
[----:B------:R-:W-:Y:S01]  /*18ef0*/  IMAD.MOV.U32 R24, RZ, RZ, R6 ;  /* 0x000000ffff187224 */ /* 0x000fe200078e0006 */
[----:B------:R-:W-:Y:S02]  /*18f00*/  MOV R0, R7 ;  /* 0x0000000700007202 */ /* 0x000fe40000000f00 */
[----:B------:R-:W3:Y:S04]  /*18f10*/  LDSM.16.MT88.4 R4, [R26+0xe000] ;  /* 0x00e000001a04783b */ /* 0x000ee80000004200 */
[----:B------:R-:W-:Y:S01]  /*18f20*/  STL [R1+0x214c], R0 ;  /* 0x00214c0001007387 */ /* 0x000fe20000100800 */
[----:B------:R-:W-:Y:S02]  /*18f30*/  STL [R1+0x2148], R24 ;  /* 0x0021481801007387 */ /* 0x000fe40000100800 */
[----:B------:R-:W-:Y:S02]  /*18f40*/  STL [R1+0x2144], R25 ;  /* 0x0021441901007387 */ /* 0x000fe40000100800 */
[----:B------:R-:W-:Y:S01]  /*18f50*/  STL [R1+0x2140], R28 ;  /* 0x0021401c01007387 */ /* 0x000fe20000100800 */
[----:B0-----:R-:W-:Y:S01]  /*18f60*/  STL.64 [R1+0x2120], R10 ;  /* 0x0021200a01007387 */ /* 0x001fe20000100a00 */
[----:B------:R-:W-:Y:S02]  /*18f70*/  STL.64 [R1+0x2118], R8 ;  /* 0x0021180801007387 */ /* 0x000fe40000100a00 */
[----:B------:R-:W4:Y:S02]  /*18f80*/  LDL.LU R20, [R1+0x230] ;  /* 0x0002300001147983 */ /* 0x000f240000300800 */
[----:B------:R-:W4:Y:S01]  /*18f90*/  LDL.LU R21, [R1+0x234] ;  /* 0x0002340001157983 */ /* 0x000f220000300800 */
[C---:B---3--:R-:W-:Y:S01]  /*18fa0*/  HMMA.16816.F32 R12, R4.reuse, R22, R12 ;  /* 0x00000016040c723c */ /* 0x048fe2000000180c */
[----:B------:R-:W-:Y:S01]  /*18fb0*/  MOV R3, R22 ;  /* 0x0000001600037202 */ /* 0x000fe20000000f00 */
[----:B------:R-:W-:Y:S01]  /*18fc0*/  IMAD.MOV.U32 R2, RZ, RZ, R23 ;  /* 0x000000ffff027224 */ /* 0x000fe200078e0017 */
[----:B------:R-:W3:Y:S01]  /*18fd0*/  LDL.LU R22, [R1+0x238] ;  /* 0x0002380001167983 */ /* 0x000ee20000300800 */
[----:B------:R-:W3:Y:S03]  /*18fe0*/  LDL.LU R23, [R1+0x23c] ;  /* 0x00023c0001177983 */ /* 0x000ee60000300800 */
[----:B---3--:R0:W-:Y:S01]  /*18ff0*/  STL.64 [R1+0x2230], R22 ;  /* 0x0022301601007387 */ /* 0x0081e20000100a00 */
[----:B----4-:R-:W-:Y:S03]  /*19000*/  STL.64 [R1+0x2228], R20 ;  /* 0x0022281401007387 */ /* 0x010fe60000100a00 */
[----:B0-----:R-:W2:Y:S01]  /*19010*/  LDL.LU.64 R22, [R1+0xd8] ;  /* 0x0000d80001167983 */ /* 0x001ea20000300a00 */
[----:B------:R-:W3:Y:S02]  /*19020*/  LDL.LU R24, [R1+0x220] ;  /* 0x0002200001187983 */ /* 0x000ee40000300800 */
[----:B------:R-:W3:Y:S02]  /*19030*/  LDL.LU R25, [R1+0x224] ;  /* 0x0002240001197983 */ /* 0x000ee40000300800 */
[----:B------:R-:W3:Y:S01]  /*19040*/  LDL.LU R26, [R1+0x228] ;  /* 0x00022800011a7983 */ /* 0x000ee20000300800 */
[----:B------:R-:W3:Y:S01]  /*19050*/  LDL.LU R27, [R1+0x22c] ;  /* 0x00022c00011b7983 */ /* 0x000ee20000300800 */
[----:B------:R-:W-:Y:S02]  /*19060*/  STL [R1+0x2154], R2 ;  /* 0x0021540201007387 */ /* 0x000fe40000100800 */
[----:B------:R-:W-:Y:S03]  /*19070*/  STL [R1+0x2150], R3 ;  /* 0x0021500301007387 */ /* 0x000fe60000100800 */
[----:B------:R-:W-:Y:S01]  /*19080*/  STL [R1+0x1fb0], R12 ;  /* 0x001fb00c01007387 */ /* 0x000fe20000100800 */
[----:B------:R-:W-:Y:S01]  /*19090*/  STL [R1+0x1fac], R13 ;  /* 0x001fac0d01007387 */ /* 0x000fe20000100800 */
[----:B------:R0:W-:Y:S02]  /*190a0*/  STL [R1+0x1fa8], R14 ;  /* 0x001fa80e01007387 */ /* 0x0001e40000100800 */
[----:B------:R1:W-:Y:S01]  /*190b0*/  STL [R1+0x1f98], R15 ;  /* 0x001f980f01007387 */ /* 0x0003e20000100800 */
[----:B0-----:R-:W4:Y:S01]  /*190c0*/  LDL.LU R14, [R1+0x78] ;  /* 0x00007800010e7983 */ /* 0x001f220000300800 */
[----:B-1----:R-:W4:Y:S01]  /*190d0*/  LDL.LU R15, [R1+0x7c] ;  /* 0x00007c00010f7983 */ /* 0x002f220000300800 */
[----:B--2---:R-:W-:Y:S01]  /*190e0*/  HMMA.16816.F32 R16, R4, R22, R16 ;  /* 0x000000160410723c */ /* 0x004fe20000001810 */
[----:B------:R-:W-:-:S02]  /*190f0*/  MOV R8, R23 ;  /* 0x0000001700087202 */ /* 0x000fc40000000f00 */
[----:B------:R-:W-:Y:S02]  /*19100*/  MOV R9, R22 ;  /* 0x0000001600097202 */ /* 0x000fe40000000f00 */
[----:B------:R-:W2:Y:S01]  /*19110*/  LDL.LU.64 R22, [R1+0x2230] ;  /* 0x0022300001167983 */ /* 0x000ea20000300a00 */
[----:B------:R-:W2:Y:S02]  /*19120*/  LDL.LU.64 R20, [R1+0x2228] ;  /* 0x0022280001147983 */ /* 0x000ea40000300a00 */
[----:B------:R0:W-:Y:S02]  /*19130*/  STL [R1+0x215c], R8 ;  /* 0x00215c0801007387 */ /* 0x0001e40000100800 */
[----:B------:R1:W-:Y:S01]  /*19140*/  STL [R1+0x2158], R9 ;  /* 0x0021580901007387 */ /* 0x0003e20000100800 */
[----:B0-----:R-:W5:Y:S01]  /*19150*/  LDL.LU R8, [R1+0x240] ;  /* 0x0002400001087983 */ /* 0x001f620000300800 */
[----:B-1----:R-:W5:Y:S02]  /*19160*/  LDL.LU R9, [R1+0x244] ;  /* 0x0002440001097983 */ /* 0x002f640000300800 */
[----:B------:R-:W5:Y:S02]  /*19170*/  LDL.LU R10, [R1+0x248] ;  /* 0x00024800010a7983 */ /* 0x000f640000300800 */
[----:B------:R-:W5:Y:S07]  /*19180*/  LDL.LU R11, [R1+0x24c] ;  /* 0x00024c00010b7983 */ /* 0x000f6e0000300800 */
[----:B------:R-:W-:Y:S01]  /*19190*/  STL [R1+0x1fc0], R16 ;  /* 0x001fc01001007387 */ /* 0x000fe20000100800 */
[----:B------:R-:W-:Y:S02]  /*191a0*/  STL [R1+0x1fbc], R17 ;  /* 0x001fbc1101007387 */ /* 0x000fe40000100800 */
[----:B------:R-:W-:Y:S02]  /*191b0*/  STL [R1+0x1fb8], R18 ;  /* 0x001fb81201007387 */ /* 0x000fe40000100800 */
[----:B------:R0:W-:Y:S02]  /*191c0*/  STL [R1+0x1fb4], R19 ;  /* 0x001fb41301007387 */ /* 0x0001e40000100800 */
[----:B0-----:R-:W5:Y:S02]  /*191d0*/  LDL.LU.64 R18, [R1+0xc8] ;  /* 0x0000c80001127983 */ /* 0x001f640000300a00 */
[C---:B-----5:R-:W-:Y:S11]  /*191e0*/  HMMA.16816.F32 R8, R4.reuse, R18, R8 ;  /* 0x000000120408723c */ /* 0x060ff60000001808 */
[----:B------:R-:W-:Y:S11]  /*191f0*/  @!UPT UIADD3 URZ, URZ, URZ, URZ ;  /* 0x0000003f3f3ff290 */ /* 0x000ff6000fffe03f */
[----:B------:R-:W-:Y:S01]  /*19200*/  @!UPT UIADD3 URZ, URZ, URZ, URZ ;  /* 0x0000003f3f3ff290 */ /* 0x000fe2000fffe03f */
[----:B------:R-:W-:Y:S01]  /*19210*/  STL.64 [R1+0x2f0], R8 ;  /* 0x0002f00801007387 */ /* 0x000fe20000100a00 */
[----:B------:R0:W-:Y:S02]  /*19220*/  STL.64 [R1+0x2f8], R10 ;  /* 0x0002f80a01007387 */ /* 0x0001e40000100a00 */
[----:B0-----:R-:W-:Y:S01]  /*19230*/  IMAD.MOV.U32 R11, RZ, RZ, R18 ;  /* 0x000000ffff0b7224 */ /* 0x001fe200078e0012 */
[----:B------:R-:W-:Y:S02]  /*19240*/  MOV R10, R19 ;  /* 0x00000013000a7202 */ /* 0x000fe40000000f00 */
[----:B------:R-:W5:Y:S04]  /*19250*/  LDL.LU.64 R18, [R1+0x18] ;  /* 0x0000180001127983 */ /* 0x000f680000300a00 */
[----:B-----5:R0:W-:Y:S04]  /*19260*/  STL.64 [R1+0x2188], R18 ;  /* 0x0021881201007387 */ /* 0x0201e80000100a00 */
[----:B0-----:R-:W2:Y:S01]  /*19270*/  LDL.LU.64 R18, [R1+0xb8] ;  /* 0x0000b80001127983 */ /* 0x001ea20000300a00 */
[----:B------:R-:W-:Y:S02]  /*19280*/  STL [R1+0x2164], R10 ;  /* 0x0021640a01007387 */ /* 0x000fe40000100800 */
[----:B------:R0:W-:Y:S02]  /*19290*/  STL [R1+0x2160], R11 ;  /* 0x0021600b01007387 */ /* 0x0001e40000100800 */
[----:B0-----:R-:W5:Y:S01]  /*192a0*/  LDL.LU.64 R10, [R1+0xa8] ;  /* 0x0000a800010a7983 */ /* 0x001f620000300a00 */
[C---:B--2---:R-:W-:Y:S01]  /*192b0*/  HMMA.16816.F32 R20, R4.reuse, R18, R20 ;  /* 0x000000120414723c */ /* 0x044fe20000001814 */
[----:B------:R-:W-:Y:S01]  /*192c0*/  MOV R13, R18 ;  /* 0x00000012000d7202 */ /* 0x000fe20000000f00 */
[----:B------:R-:W-:Y:S11]  /*192d0*/  IMAD.MOV.U32 R12, RZ, RZ, R19 ;  /* 0x000000ffff0c7224 */ /* 0x000ff600078e0013 */
[----:B------:R-:W-:Y:S10]  /*192e0*/  @!UPT UIADD3 URZ, URZ, URZ, URZ ;  /* 0x0000003f3f3ff290 */ /* 0x000ff4000fffe03f */
[----:B------:R-:W-:Y:S01]  /*192f0*/  STL.64 [R1+0x2e0], R20 ;  /* 0x0002e01401007387 */ /* 0x000fe20000100a00 */
[----:B------:R0:W-:Y:S03]  /*19300*/  STL.64 [R1+0x2e8], R22 ;  /* 0x0002e81601007387 */ /* 0x0001e60000100a00 */
[----:B0-----:R-:W2:Y:S01]  /*19310*/  LDL.LU.64 R22, [R1+0x2220] ;  /* 0x0022200001167983 */ /* 0x001ea20000300a00 */
[----:B------:R-:W2:Y:S01]  /*19320*/  LDL.LU.64 R18, [R1+0x28] ;  /* 0x0000280001127983 */ /* 0x000ea20000300a00 */
[----:B-----5:R-:W-:Y:S02]  /*19330*/  MOV R29, R11 ;  /* 0x0000000b001d7202 */ /* 0x020fe40000000f00 */
[----:B--2---:R-:W-:Y:S01]  /*19340*/  STL.64 [R1+0x2198], R18 ;  /* 0x0021981201007387 */ /* 0x004fe20000100a00 */
[----:B------:R-:W-:Y:S02]  /*19350*/  STL [R1+0x2168], R13 ;  /* 0x0021680d01007387 */ /* 0x000fe40000100800 */
[----:B----4-:R-:W-:Y:S02]  /*19360*/  STL.64 [R1+0x21f8], R14 ;  /* 0x0021f80e01007387 */ /* 0x010fe40000100a00 */
[----:B------:R3:W-:Y:S02]  /*19370*/  STL [R1+0x21f0], R12 ;  /* 0x0021f00c01007387 */ /* 0x0007e40000100800 */
[C---:B---3--:R-:W-:Y:S07]  /*19380*/  HMMA.16816.F32 R12, R4.reuse, R10, R24 ;  /* 0x0000000a040c723c */ /* 0x048fee0000001818 */
[----:B------:R-:W-:Y:S11]  /*19390*/  MOV R27, R10 ;  /* 0x0000000a001b7202 */ /* 0x000ff60000000f00 */
[----:B------:R-:W-:Y:S05]  /*193a0*/  @!UPT UIADD3 URZ, URZ, URZ, URZ ;  /* 0x0000003f3f3ff290 */ /* 0x000fea000fffe03f */
[----:B------:R-:W-:Y:S01]  /*193b0*/  STL.64 [R1+0x410], R12 ;  /* 0x0004100c01007387 */ /* 0x000fe20000100a00 */
[----:B------:R-:W-:Y:S02]  /*193c0*/  STL.64 [R1+0x418], R14 ;  /* 0x0004180e01007387 */ /* 0x000fe40000100a00 */
[----:B------:R0:W-:Y:S02]  /*193d0*/  STL [R1+0x2210], R27 ;  /* 0x0022101b01007387 */ /* 0x0001e40000100800 */
[----:B------:R-:W2:Y:S01]  /*193e0*/  LDL.LU R8, [R1+0x1c0] ;  /* 0x0001c00001087983 */ /* 0x000ea20000300800 */
[----:B------:R-:W2:Y:S01]  /*193f0*/  LDL.LU R9, [R1+0x1c4] ;  /* 0x0001c40001097983 */ /* 0x000ea20000300800 */
[----:B------:R-:W3:Y:S02]  /*19400*/  LDL.LU R10, [R1+0x1c8] ;  /* 0x0001c800010a7983 */ /* 0x000ee40000300800 */
[----:B------:R-:W3:Y:S01]  /*19410*/  LDL.LU R11, [R1+0x1cc] ;  /* 0x0001cc00010b7983 */ /* 0x000ee20000300800 */
[----:B0-----:R-:W4:Y:S01]  /*19420*/  LDL.LU.64 R26, [R1+0x98] ;  /* 0x00009800011a7983 */ /* 0x001f220000300a00 */
[----:B------:R-:W5:Y:S03]  /*19430*/  LDL.LU.64 R14, [R1+0x88] ;  /* 0x00008800010e7983 */ /* 0x000f660000300a00 */
[----:B-----5:R0:W-:Y:S01]  /*19440*/  STL.64 [R1+0x2218], R14 ;  /* 0x0022180e01007387 */ /* 0x0201e20000100a00 */
[----:B------:R-:W4:Y:S02]  /*19450*/  LDL.LU R12, [R1+0x210] ;  /* 0x00021000010c7983 */ /* 0x000f240000300800 */
[----:B------:R-:W4:Y:S01]  /*19460*/  LDL.LU R13, [R1+0x214] ;  /* 0x00021400010d7983 */ /* 0x000f220000300800 */
[----:B0-----:R-:W4:Y:S01]  /*19470*/  LDL.LU R14, [R1+0x218] ;  /* 0x00021800010e7983 */ /* 0x001f220000300800 */
[----:B------:R-:W4:Y:S02]  /*19480*/  LDL.LU R15, [R1+0x21c] ;  /* 0x00021c00010f7983 */ /* 0x000f240000300800 */
[----:B---3--:R0:W-:Y:S02]  /*19490*/  STL.64 [R1+0x21c0], R10 ;  /* 0x0021c00a01007387 */ /* 0x0081e40000100a00 */
[----:B--2---:R-:W-:Y:S01]  /*194a0*/  STL.64 [R1+0x21b8], R8 ;  /* 0x0021b80801007387 */ /* 0x004fe20000100a00 */
[----:B0-----:R-:W2:Y:S04]  /*194b0*/  LDL.LU.64 R10, [R1+0x58] ;  /* 0x00005800010a7983 */ /* 0x001ea80000300a00 */
[----:B--2---:R0:W-:Y:S04]  /*194c0*/  STL.64 [R1+0x21d0], R10 ;  /* 0x0021d00a01007387 */ /* 0x0041e80000100a00 */
[----:B0-----:R-:W2:Y:S04]  /*194d0*/  LDL.LU.64 R10, [R1+0x68] ;  /* 0x00006800010a7983 */ /* 0x001ea80000300a00 */
[----:B--2---:R-:W-:Y:S01]  /*194e0*/  STL.64 [R1+0x21e8], R10 ;  /* 0x0021e80a01007387 */ /* 0x004fe20000100a00 */
[----:B------:R-:W2:Y:S03]  /*194f0*/  LDL.LU.64 R18, [R1+0x38] ;  /* 0x0000380001127983 */ /* 0x000ea60000300a00 */
[----:B--2---:R0:W-:Y:S04]  /*19500*/  STL.64 [R1+0x21b0], R18 ;  /* 0x0021b01201007387 */ /* 0x0041e80000100a00 */
[----:B0-----:R-:W2:Y:S04]  /*19510*/  LDL.LU.64 R18, [R1+0x48] ;  /* 0x0000480001127983 */ /* 0x001ea80000300a00 */
[----:B--2---:R0:W-:Y:S01]  /*19520*/  STL.64 [R1+0x21c8], R18 ;  /* 0x0021c81201007387 */ /* 0x0041e20000100a00 */
[----:B------:R-:W2:Y:S02]  /*19530*/  LDL.LU R16, [R1+0x1d0] ;  /* 0x0001d00001107983 */ /* 0x000ea40000300800 */
[----:B------:R-:W2:Y:S01]  /*19540*/  LDL.LU R17, [R1+0x1d4] ;  /* 0x0001d40001117983 */ /* 0x000ea20000300800 */
[----:B0-----:R-:W3:Y:S01]  /*19550*/  LDL.LU R18, [R1+0x1d8] ;  /* 0x0001d80001127983 */ /* 0x001ee20000300800 */
[----:B------:R-:W3:Y:S02]  /*19560*/  LDL.LU R19, [R1+0x1dc] ;  /* 0x0001dc0001137983 */ /* 0x000ee40000300800 */
[----:B------:R-:W5:Y:S02]  /*19570*/  LDL.LU R8, [R1+0x1f0] ;  /* 0x0001f00001087983 */ /* 0x000f640000300800 */
[----:B------:R-:W5:Y:S01]  /*19580*/  LDL.LU R9, [R1+0x1f4] ;  /* 0x0001f40001097983 */ /* 0x000f620000300800 */
[----:B------:R-:W2:Y:S01]  /*19590*/  LDL.LU R10, [R1+0x1f8] ;  /* 0x0001f800010a7983 */ /* 0x000ea20000300800 */
[----:B------:R-:W2:Y:S03]  /*195a0*/  LDL.LU R11, [R1+0x1fc] ;  /* 0x0001fc00010b7983 */ /* 0x000ea60000300800 */
[----:B--2---:R-:W-:Y:S01]  /*195b0*/  STL.64 [R1+0x2208], R10 ;  /* 0x0022080a01007387 */ /* 0x004fe20000100a00 */
[----:B-----5:R0:W-:Y:S03]  /*195c0*/  STL.64 [R1+0x2200], R8 ;  /* 0x0022000801007387 */ /* 0x0201e60000100a00 */
[----:B0-----:R-:W2:Y:S01]  /*195d0*/  LDL.LU R8, [R1+0x200] ;  /* 0x0002000001087983 */ /* 0x001ea20000300800 */
[----:B------:R-:W2:Y:S02]  /*195e0*/  LDL.LU R9, [R1+0x204] ;  /* 0x0002040001097983 */ /* 0x000ea40000300800 */
[----:B------:R-:W2:Y:S02]  /*195f0*/  LDL.LU R10, [R1+0x208] ;  /* 0x00020800010a7983 */ /* 0x000ea40000300800 */
[----:B------:R-:W2:Y:S01]  /*19600*/  LDL.LU R11, [R1+0x20c] ;  /* 0x00020c00010b7983 */ /* 0x000ea20000300800 */
[----:B---3--:R-:W-:Y:S01]  /*19610*/  STL.64 [R1+0x21e0], R18 ;  /* 0x0021e01201007387 */ /* 0x008fe20000100a00 */
[----:B------:R0:W-:Y:S03]  /*19620*/  STL.64 [R1+0x21d8], R16 ;  /* 0x0021d81001007387 */ /* 0x0001e60000100a00 */
[----:B0-----:R-:W3:Y:S01]  /*19630*/  LDL.LU R16, [R1+0x1e0] ;  /* 0x0001e00001107983 */ /* 0x001ee20000300800 */
[----:B------:R-:W3:Y:S02]  /*19640*/  LDL.LU R17, [R1+0x1e4] ;  /* 0x0001e40001117983 */ /* 0x000ee40000300800 */
[----:B------:R-:W3:Y:S02]  /*19650*/  LDL.LU R18, [R1+0x1e8] ;  /* 0x0001e80001127983 */ /* 0x000ee40000300800 */
[----:B------:R-:W3:Y:S01]  /*19660*/  LDL.LU R19, [R1+0x1ec] ;  /* 0x0001ec0001137983 */ /* 0x000ee20000300800 */
[----:B------:R-:W5:Y:S01]  /*19670*/  LDL R21, [R1+0x484] ;  /* 0x0004840001157983 */ /* 0x000f620000100800 */
[----:B------:R-:W-:Y:S01]  /*19680*/  STL [R1+0x2194], R22 ;  /* 0x0021941601007387 */ /* 0x000fe20000100800 */
[----:B----4-:R-:W-:Y:S02]  /*19690*/  HMMA.16816.F32 R12, R4, R26, R12 ;  /* 0x0000001a040c723c */ /* 0x010fe4000000180c */
[----:B-----5:R0:W-:Y:S01]  /*196a0*/  STL [R1+0x2190], R21 ;  /* 0x0021901501007387 */ /* 0x0201e20000100800 */
[----:B------:R-:W4:Y:S03]  /*196b0*/  LDL.LU R20, [R1+0x1a0] ;  /* 0x0001a00001147983 */ /* 0x000f260000300800 */
[----:B0-----:R-:W4:Y:S01]  /*196c0*/  LDL.LU R21, [R1+0x1a4] ;  /* 0x0001a40001157983 */ /* 0x001f220000300800 */
[----:B------:R-:W5:Y:S03]  /*196d0*/  LDL.LU R22, [R1+0x1a8] ;  /* 0x0001a80001167983 */ /* 0x000f660000300800 */
[----:B-----5:R-:W-:Y:S01]  /*196e0*/  STL.64 [R1+0x21a8], R22 ;  /* 0x0021a81601007387 */ /* 0x020fe20000100a00 */
[----:B----4-:R0:W-:Y:S03]  /*196f0*/  STL.64 [R1+0x21a0], R20 ;  /* 0x0021a01401007387 */ /* 0x0101e60000100a00 */
[----:B0-----:R-:W4:Y:S01]  /*19700*/  LDL.LU R20, [R1+0x1b0] ;  /* 0x0001b00001147983 */ /* 0x001f220000300800 */
[----:B------:R-:W4:Y:S02]  /*19710*/  LDL.LU R21, [R1+0x1b4] ;  /* 0x0001b40001157983 */ /* 0x000f240000300800 */
[----:B------:R-:W4:Y:S02]  /*19720*/  LDL.LU R22, [R1+0x1b8] ;  /* 0x0001b80001167983 */ /* 0x000f240000300800 */
[----:B------:R-:W4:Y:S04]  /*19730*/  LDL.LU R23, [R1+0x1bc] ;  /* 0x0001bc0001177983 */ /* 0x000f280000300800 */
[----:B------:R-:W-:Y:S01]  /*19740*/  STL.64 [R1+0x420], R12 ;  /* 0x0004200c01007387 */ /* 0x000fe20000100a00 */
[----:B------:R0:W-:Y:S03]  /*19750*/  STL.64 [R1+0x428], R14 ;  /* 0x0004280e01007387 */ /* 0x0001e60000100a00 */
[----:B0-----:R-:W2:Y:S01]  /*19760*/  LDL.LU.64 R14, [R1+0x2218] ;  /* 0x00221800010e7983 */ /* 0x001ea20000300a00 */
[----:B------:R-:W-:Y:S01]  /*19770*/  IMAD.MOV.U32 R28, RZ, RZ, R26 ;  /* 0x000000ffff1c7224 */ /* 0x000fe200078e001a */
[----:B------:R-:W-:-:S02]  /*19780*/  MOV R26, R27 ;  /* 0x0000001b001a7202 */ /* 0x000fc40000000f00 */
[----:B------:R-:W5:Y:S01]  /*19790*/  LDL.LU R27, [R1+0x2210] ;  /* 0x00221000011b7983 */ /* 0x000f620000300800 */
[C---:B--2---:R-:W-:Y:S01]  /*197a0*/  HMMA.16816.F32 R8, R4.reuse, R14, R8 ;  /* 0x0000000e0408723c */ /* 0x044fe20000001808 */
[----:B------:R-:W-:Y:S01]  /*197b0*/  MOV R24, R14 ;  /* 0x0000000e00187202 */ /* 0x000fe20000000f00 */
[----:B------:R-:W-:Y:S11]  /*197c0*/  IMAD.MOV.U32 R25, RZ, RZ, R15 ;  /* 0x000000ffff197224 */ /* 0x000ff600078e000f */
[----:B------:R-:W-:Y:S10]  /*197d0*/  @!UPT UIADD3 URZ, URZ, URZ, URZ ;  /* 0x0000003f3f3ff290 */ /* 0x000ff4000fffe03f */
[----:B------:R-:W-:Y:S01]  /*197e0*/  STL.64 [R1+0x470], R8 ;  /* 0x0004700801007387 */ /* 0x000fe20000100a00 */
[----:B------:R0:W-:Y:S03]  /*197f0*/  STL.64 [R1+0x478], R10 ;  /* 0x0004780a01007387 */ /* 0x0001e60000100a00 */
[----:B0-----:R-:W2:Y:S01]  /*19800*/  LDL.LU.64 R10, [R1+0x2208] ;  /* 0x00220800010a7983 */ /* 0x001ea20000300a00 */
[----:B------:R-:W2:Y:S02]  /*19810*/  LDL.LU.64 R8, [R1+0x2200] ;  /* 0x0022000001087983 */ /* 0x000ea40000300a00 */
[----:B------:R-:W2:Y:S02]  /*19820*/  LDL.LU.64 R14, [R1+0x21f8] ;  /* 0x0021f800010e7983 */ /* 0x000ea40000300a00 */
[----:B------:R-:W3:Y:S01]  /*19830*/  LDL.LU R12, [R1+0x21f0] ;  /* 0x0021f000010c7983 */ /* 0x000ee20000300800 */
[----:B-----5:R-:W-:Y:S01]  /*19840*/  STL.64 [R1+0x2180], R26 ;  /* 0x0021801a01007387 */ /* 0x020fe20000100a00 */
[----:B------:R0:W-:Y:S03]  /*19850*/  STL.64 [R1+0x2178], R24 ;  /* 0x0021781801007387 */ /* 0x0001e60000100a00 */
[----:B0-----:R-:W5:Y:S01]  /*19860*/  LDL.LU R24, [R1+0x190] ;  /* 0x0001900001187983 */ /* 0x001f620000300800 */
[----:B------:R-:W5:Y:S02]  /*19870*/  LDL.LU R25, [R1+0x194] ;  /* 0x0001940001197983 */ /* 0x000f640000300800 */
[----:B------:R-:W5:Y:S02]  /*19880*/  LDL.LU R26, [R1+0x198] ;  /* 0x00019800011a7983 */ /* 0x000f640000300800 */
[----:B------:R-:W5:Y:S01]  /*19890*/  LDL.LU R27, [R1+0x19c] ;  /* 0x00019c00011b7983 */ /* 0x000f620000300800 */
[C---:B--2---:R-:W-:Y:S11]  /*198a0*/  HMMA.16816.F32 R8, R4.reuse, R14, R8 ;  /* 0x0000000e0408723c */ /* 0x044ff60000001808 */
[----:B------:R-:W-:Y:S11]  /*198b0*/  @!UPT UIADD3 URZ, URZ, URZ, URZ ;  /* 0x0000003f3f3ff290 */ /* 0x000ff6000fffe03f */
[----:B------:R-:W-:Y:S01]  /*198c0*/  @!UPT UIADD3 URZ, URZ, URZ, URZ ;  /* 0x0000003f3f3ff290 */ /* 0x000fe2000fffe03f */
[----:B------:R-:W-:Y:S01]  /*198d0*/  STL.64 [R1+0x490], R8 ;  /* 0x0004900801007387 */ /* 0x000fe20000100a00 */
[----:B------:R0:W-:Y:S03]  /*198e0*/  STL.64 [R1+0x498], R10 ;  /* 0x0004980a01007387 */ /* 0x0001e60000100a00 */
[----:B0-----:R-:W3:Y:S01]  /*198f0*/  LDL.LU.64 R10, [R1+0x21e8] ;  /* 0x0021e800010a7983 */ /* 0x001ee20000300a00 */
[----:B------:R0:W-:Y:S01]  /*19900*/  STL.64 [R1+0x2080], R14 ;  /* 0x0020800e01007387 */ /* 0x0001e20000100a00 */
[C---:B---3--:R-:W-:Y:S01]  /*19910*/  HMMA.16816.F32 R16, R4.reuse, R10, R16 ;  /* 0x0000000a0410723c */ /* 0x048fe20000001810 */
[----:B0-----:R-:W-:Y:S02]  /*19920*/  MOV R15, R10 ;  /* 0x0000000a000f7202 */ /* 0x001fe40000000f00 */
[----:B------:R-:W-:Y:S11]  /*19930*/  MOV R14, R11 ;  /* 0x0000000b000e7202 */ /* 0x000ff60000000f00 */
[----:B------:R-:W-:Y:S09]  /*19940*/  @!UPT UIADD3 URZ, URZ, URZ, URZ ;  /* 0x0000003f3f3ff290 */ /* 0x000ff2000fffe03f */
[----:B------:R-:W-:Y:S01]  /*19950*/  STL.64 [R1+0x4a0], R16 ;  /* 0x0004a01001007387 */ /* 0x000fe20000100a00 */
[----:B------:R0:W-:Y:S03]  /*19960*/  STL.64 [R1+0x4a8], R18 ;  /* 0x0004a81201007387 */ /* 0x0001e60000100a00 */
[----:B0-----:R-:W2:Y:S01]  /*19970*/  LDL.LU.64 R18, [R1+0x21e0] ;  /* 0x0021e00001127983 */ /* 0x001ea20000300a00 */
[----:B------:R-:W2:Y:S02]  /*19980*/  LDL.LU.64 R16, [R1+0x21d8] ;  /* 0x0021d80001107983 */ /* 0x000ea40000300a00 */
[----:B------:R-:W2:Y:S02]  /*19990*/  LDL.LU.64 R10, [R1+0x21d0] ;  /* 0x0021d000010a7983 */ /* 0x000ea40000300a00 */
[C---:B--2---:R-:W-:Y:S01]  /*199a0*/  HMMA.16816.F32 R16, R4.reuse, R10, R16 ;  /* 0x0000000a0410723c */ /* 0x044fe20000001810 */
[----:B------:R-:W-:Y:S01]  /*199b0*/  IMAD.MOV.U32 R3, RZ, RZ, R10 ;  /* 0x000000ffff037224 */ /* 0x000fe200078e000a */
[----:B------:R-:W-:Y:S11]  /*199c0*/  MOV R0, R11 ;  /* 0x0000000b00007202 */ /* 0x000ff60000000f00 */
[----:B------:R-:W-:Y:S10]  /*199d0*/  @!UPT UIADD3 URZ, URZ, URZ, URZ ;  /* 0x0000003f3f3ff290 */ /* 0x000ff4000fffe03f */
[----:B------:R-:W-:Y:S01]  /*199e0*/  STL.64 [R1+0x4b0], R16 ;  /* 0x0004b01001007387 */ /* 0x000fe20000100a00 */
[----:B------:R0:W-:Y:S03]  /*199f0*/  STL.64 [R1+0x4b8], R18 ;  /* 0x0004b81201007387 */ /* 0x0001e60000100a00 */
[----:B0-----:R-:W2:Y:S01]  /*19a00*/  LDL.LU.64 R18, [R1+0x21c8] ;  /* 0x0021c80001127983 */ /* 0x001ea20000300a00 */
[----:B------:R-:W2:Y:S02]  /*19a10*/  LDL.LU.64 R10, [R1+0x21c0] ;  /* 0x0021c000010a7983 */ /* 0x000ea40000300a00 */
[----:B------:R-:W2:Y:S02]  /*19a20*/  LDL.LU.64 R8, [R1+0x21b8] ;  /* 0x0021b80001087983 */ /* 0x000ea40000300a00 */
[C---:B--2---:R-:W-:Y:S01]  /*19a30*/  HMMA.16816.F32 R8, R4.reuse, R18, R8 ;  /* 0x000000120408723c */ /* 0x044fe20000001808 */
[----:B------:R-:W-:Y:S11]  /*19a40*/  IMAD.MOV.U32 R2, RZ, RZ, R19 ;  /* 0x000000ffff027224 */ /* 0x000ff600078e0013 */
[----:B------:R-:W-:Y:S11]  /*19a50*/  @!UPT UIADD3 URZ, URZ, URZ, URZ ;  /* 0x0000003f3f3ff290 */ /* 0x000ff6000fffe03f */
[----:B------:R0:W-:Y:S01]  /*19a60*/  STL.64 [R1+0x500], R8 ;  /* 0x0005000801007387 */ /* 0x0001e20000100a00 */
[----:B------:R1:W-:Y:S01]  /*19a70*/  STL.64 [R1+0x508], R10 ;  /* 0x0005080a01007387 */ /* 0x0003e20000100a00 */
[----:B0-----:R-:W-:Y:S02]  /*19a80*/  MOV R9, R18 ;  /* 0x0000001200097202 */ /* 0x001fe40000000f00 */
[----:B------:R-:W4:Y:S02]  /*19a90*/  LDL.LU.64 R18, [R1+0x21b0] ;  /* 0x0021b00001127983 */ /* 0x000f240000300a00 */
[C---:B----4-:R-:W-:Y:S01]  /*19aa0*/  HMMA.16816.F32 R20, R4.reuse, R18, R20 ;  /* 0x000000120414723c */ /* 0x050fe20000001814 */
[----:B-1----:R-:W-:Y:S02]  /*19ab0*/  MOV R11, R18 ;  /* 0x00000012000b7202 */ /* 0x002fe40000000f00 */
        /* <DEDUP_REMOVED lines=13> */
[----:B-1----:R-:W2:Y:S01]  /*19b90*/  LDL.LU R22, [R1+0x2194] ;  /* 0x0021940001167983 */ /* 0x002ea20000300800 */
[----:B------:R-:W3:Y:S02]  /*19ba0*/  LDL.LU R21, [R1+0x2190] ;  /* 0x0021900001157983 */ /* 0x000ee40000300800 */
[----:B------:R-:W5:Y:S02]  /*19bb0*/  LDL.LU.64 R18, [R1+0x2188] ;  /* 0x0021880001127983 */ /* 0x000f640000300a00 */
[----:B-----5:R-:W-:Y:S01]  /*19bc0*/  HMMA.16816.F32 R24, R4, R18, R24 ;  /* 0x000000120418723c */ /* 0x020fe20000001818 */
[----:B------:R-:W-:Y:S11]  /*19bd0*/  MOV R23, R18 ;  /* 0x0000001200177202 */ /* 0x000ff60000000f00 */
[----:B------:R-:W-:Y:S11]  /*19be0*/  @!UPT UIADD3 URZ, URZ, URZ, URZ ;  /* 0x0000003f3f3ff290 */ /* 0x000ff6000fffe03f */
[----:B------:R-:W-:Y:S01]  /*19bf0*/  STL.64 [R1+0x530], R24 ;  /* 0x0005301801007387 */ /* 0x000fe20000100a00 */
[----:B------:R0:W-:Y:S03]  /*19c00*/  STL.64 [R1+0x538], R26 ;  /* 0x0005381a01007387 */ /* 0x0001e60000100a00 */
[----:B0-----:R-:W4:Y:S01]  /*19c10*/  LDL.LU.64 R26, [R1+0x2180] ;  /* 0x00218000011a7983 */ /* 0x001f220000300a00 */
[----:B------:R-:W5:Y:S02]  /*19c20*/  LDL.LU.64 R24, [R1+0x2178] ;  /* 0x0021780001187983 */ /* 0x000f640000300a00 */
[----:B------:R-:W3:Y:S02]  /*19c30*/  LDL.LU R16, [R1+0x100] ;  /* 0x0001000001107983 */ /* 0x000ee40000300800 */
[----:B------:R-:W3:Y:S01]  /*19c40*/  LDL.LU R17, [R1+0x104] ;  /* 0x0001040001117983 */ /* 0x000ee20000300800 */
[----:B------:R-:W3:Y:S01]  /*19c50*/  LDL.LU R18, [R1+0x108] ;  /* 0x0001080001127983 */ /* 0x000ee20000300800 */
[----:B------:R-:W-:Y:S01]  /*19c60*/  IMAD.MOV.U32 R13, RZ, RZ, R19 ;  /* 0x000000ffff0d7224 */ /* 0x000fe200078e0013 */
[----:B--2---:R-:W-:-:S02]  /*19c70*/  MOV R19, R22 ;  /* 0x0000001600137202 */ /* 0x004fc40000000f00 */
[----:B------:R-:W2:Y:S04]  /*19c80*/  LDL.LU R22, [R1+0x2170] ;  /* 0x0021700001167983 */ /* 0x000ea80000300800 */
[----:B---3--:R0:W-:Y:S01]  /*19c90*/  STL.64 [R1+0x1fe8], R18 ;  /* 0x001fe81201007387 */ /* 0x0081e20000100a00 */
[----:B------:R1:W-:Y:S01]  /*19ca0*/  STL.64 [R1+0x1fe0], R16 ;  /* 0x001fe01001007387 */ /* 0x0003e20000100a00 */
[----:B0-----:R-:W-:Y:S01]  /*19cb0*/  MOV R18, R23 ;  /* 0x0000001700127202 */ /* 0x001fe20000000f00 */
[----:B------:R-:W-:Y:S01]  /*19cc0*/  IMAD.MOV.U32 R19, RZ, RZ, R13 ;  /* 0x000000ffff137224 */ /* 0x000fe200078e000d */
[----:B------:R-:W2:Y:S01]  /*19cd0*/  LDL.LU R23, [R1+0x216c] ;  /* 0x00216c0001177983 */ /* 0x000ea20000300800 */
[----:B------:R-:W3:Y:S03]  /*19ce0*/  LDL.LU R13, [R1+0x2168] ;  /* 0x00216800010d7983 */ /* 0x000ee60000300800 */
[----:B------:R0:W-:Y:S01]  /*19cf0*/  STL.64 [R1+0x2000], R18 ;  /* 0x0020001201007387 */ /* 0x0001e20000100a00 */
[----:B-1----:R-:W2:Y:S02]  /*19d00*/  LDL.LU R16, [R1+0x180] ;  /* 0x0001800001107983 */ /* 0x002ea40000300800 */
[----:B------:R-:W2:Y:S01]  /*19d10*/  LDL.LU R17, [R1+0x184] ;  /* 0x0001840001117983 */ /* 0x000ea20000300800 */
[----:B0-----:R-:W2:Y:S01]  /*19d20*/  LDL.LU R18, [R1+0x188] ;  /* 0x0001880001127983 */ /* 0x001ea20000300800 */
[----:B------:R-:W2:Y:S02]  /*19d30*/  LDL.LU R19, [R1+0x18c] ;  /* 0x00018c0001137983 */ /* 0x000ea40000300800 */
[----:B--2---:R-:W-:Y:S11]  /*19d40*/  HMMA.16816.F32 R16, R4, R22, R16 ;  /* 0x000000160410723c */ /* 0x004ff60000001810 */
[----:B------:R-:W-:Y:S11]  /*19d50*/  @!UPT UIADD3 URZ, URZ, URZ, URZ ;  /* 0x0000003f3f3ff290 */ /* 0x000ff6000fffe03f */
[----:B------:R-:W-:Y:S01]  /*19d60*/  @!UPT UIADD3 URZ, URZ, URZ, URZ ;  /* 0x0000003f3f3ff290 */ /* 0x000fe2000fffe03f */
[----:B------:R-:W-:Y:S01]  /*19d70*/  STL.64 [R1+0x590], R16 ;  /* 0x0005901001007387 */ /* 0x000fe20000100a00 */
[----:B------:R0:W-:Y:S02]  /*19d80*/  STL.64 [R1+0x598], R18 ;  /* 0x0005981201007387 */ /* 0x0001e40000100a00 */
[----:B0-----:R-:W-:Y:S02]  /*19d90*/  MOV R18, R10 ;  /* 0x0000000a00127202 */ /* 0x001fe40000000f00 */
[----:B------:R-:W-:Y:S01]  /*19da0*/  MOV R19, R20 ;  /* 0x0000001400137202 */ /* 0x000fe20000000f00 */
[----:B------:R-:W2:Y:S04]  /*19db0*/  LDL.LU R10, [R1+0x2164] ;  /* 0x00216400010a7983 */ /* 0x000ea80000300800 */
[----:B------:R-:W-:Y:S01]  /*19dc0*/  STL.64 [R1+0x2018], R18 ;  /* 0x0020181201007387 */ /* 0x000fe20000100a00 */
[----:B------:R-:W-:Y:S02]  /*19dd0*/  STL.64 [R1+0x1ff8], R22 ;  /* 0x001ff81601007387 */ /* 0x000fe40000100a00 */
[----:B------:R0:W-:Y:S02]  /*19de0*/  STL [R1+0x1ff0], R21 ;  /* 0x001ff01501007387 */ /* 0x0001e40000100800 */
[----:B------:R-:W2:Y:S01]  /*19df0*/  LDL.LU R20, [R1+0x110] ;  /* 0x0001100001147983 */ /* 0x000ea20000300800 */
[----:B0-----:R-:W2:Y:S01]  /*19e00*/  LDL.LU R21, [R1+0x114] ;  /* 0x0001140001157983 */ /* 0x001ea20000300800 */
[----:B------:R-:W2:Y:S02]  /*19e10*/  LDL.LU R22, [R1+0x118] ;  /* 0x0001180001167983 */ /* 0x000ea40000300800 */
[----:B------:R-:W2:Y:S02]  /*19e20*/  LDL.LU R23, [R1+0x11c] ;  /* 0x00011c0001177983 */ /* 0x000ea40000300800 */
[----:B------:R-:W-:Y:S01]  /*19e30*/  IMAD.MOV.U32 R18, RZ, RZ, R11 ;  /* 0x000000ffff127224 */ /* 0x000fe200078e000b */
[----:B------:R-:W-:Y:S01]  /*19e40*/  MOV R19, R8 ;  /* 0x0000000800137202 */ /* 0x000fe20000000f00 */
[----:B------:R-:W3:Y:S01]  /*19e50*/  LDL.LU R11, [R1+0x2160] ;  /* 0x00216000010b7983 */ /* 0x000ee20000300800 */
[----:B------:R-:W3:Y:S03]  /*19e60*/  LDL.LU R8, [R1+0x215c] ;  /* 0x00215c0001087983 */ /* 0x000ee60000300800 */
[----:B------:R0:W-:Y:S02]  /*19e70*/  STL.64 [R1+0x2030], R18 ;  /* 0x0020301201007387 */ /* 0x0001e40000100a00 */
[----:B0-----:R-:W-:Y:S01]  /*19e80*/  MOV R18, R9 ;  /* 0x0000000900127202 */ /* 0x001fe20000000f00 */
[----:B------:R-:W-:Y:S01]  /*19e90*/  IMAD.MOV.U32 R19, RZ, RZ, R2 ;  /* 0x000000ffff137224 */ /* 0x000fe200078e0002 */
[----:B------:R-:W3:Y:S01]  /*19ea0*/  LDL.LU R9, [R1+0x2158] ;  /* 0x0021580001097983 */ /* 0x000ee20000300800 */
[----:B------:R-:W3:Y:S03]  /*19eb0*/  LDL.LU R2, [R1+0x2154] ;  /* 0x0021540001027983 */ /* 0x000ee60000300800 */
[----:B------:R0:W-:Y:S02]  /*19ec0*/  STL.64 [R1+0x2048], R18 ;  /* 0x0020481201007387 */ /* 0x0001e40000100a00 */
[----:B0-----:R-:W-:-:S02]  /*19ed0*/  MOV R18, R3 ;  /* 0x0000000300127202 */ /* 0x001fc40000000f00 */
[----:B------:R-:W-:Y:S01]  /*19ee0*/  MOV R19, R0 ;  /* 0x0000000000137202 */ /* 0x000fe20000000f00 */
[----:B--2---:R-:W-:Y:S01]  /*19ef0*/  STL.64 [R1+0x2010], R22 ;  /* 0x0020101601007387 */ /* 0x004fe20000100a00 */
[----:B------:R0:W-:Y:S03]  /*19f00*/  STL.64 [R1+0x2008], R20 ;  /* 0x0020081401007387 */ /* 0x0001e60000100a00 */
[----:B0-----:R-:W2:Y:S01]  /*19f10*/  LDL.LU R20, [R1+0x120] ;  /* 0x0001200001147983 */ /* 0x001ea20000300800 */
[----:B------:R-:W2:Y:S02]  /*19f20*/  LDL.LU R21, [R1+0x124] ;  /* 0x0001240001157983 */ /* 0x000ea40000300800 */
[----:B------:R-:W2:Y:S02]  /*19f30*/  LDL.LU R22, [R1+0x128] ;  /* 0x0001280001167983 */ /* 0x000ea40000300800 */
[----:B------:R-:W2:Y:S01]  /*19f40*/  LDL.LU R23, [R1+0x12c] ;  /* 0x00012c0001177983 */ /* 0x000ea20000300800 */
[----:B------:R-:W2:Y:S01]  /*19f50*/  LDL.LU R3, [R1+0x2150] ;  /* 0x0021500001037983 */ /* 0x000ea20000300800 */
[----:B------:R-:W2:Y:S02]  /*19f60*/  LDL.LU R0, [R1+0x214c] ;  /* 0x00214c0001007983 */ /* 0x000ea40000300800 */
[----:B------:R0:W-:Y:S02]  /*19f70*/  STL.64 [R1+0x2060], R18 ;  /* 0x0020601201007387 */ /* 0x0001e40000100a00 */
[----:B0-----:R-:W-:Y:S01]  /*19f80*/  IMAD.MOV.U32 R18, RZ, RZ, R15 ;  /* 0x000000ffff127224 */ /* 0x001fe200078e000f */
[----:B------:R-:W-:-:S05]  /*19f90*/  MOV R19, R14 ;  /* 0x0000000e00137202 */ /* 0x000fca0000000f00 */
[----:B------:R0:W-:Y:S01]  /*19fa0*/  STL.64 [R1+0x2078], R18 ;  /* 0x0020781201007387 */ /* 0x0001e20000100a00 */
[----:B------:R-:W2:Y:S02]  /*19fb0*/  LDL.LU R16, [R1+0x280] ;  /* 0x0002800001107983 */ /* 0x000ea40000300800 */
[----:B------:R-:W2:Y:S01]  /*19fc0*/  LDL.LU R17, [R1+0x284] ;  /* 0x0002840001117983 */ /* 0x000ea20000300800 */
[----:B0-----:R-:W2:Y:S01]  /*19fd0*/  LDL.LU R18, [R1+0x288] ;  /* 0x0002880001127983 */ /* 0x001ea20000300800 */
[----:B------:R-:W2:Y:S01]  /*19fe0*/  LDL.LU R19, [R1+0x28c] ;  /* 0x00028c0001137983 */ /* 0x000ea20000300800 */
[----:B-----5:R-:W-:Y:S01]  /*19ff0*/  MOV R14, R24 ;  /* 0x00000018000e7202 */ /* 0x020fe20000000f00 */
[----:B------:R-:W-:Y:S01]  /*1a000*/  IMAD.MOV.U32 R15, RZ, RZ, R25 ;  /* 0x000000ffff0f7224 */ /* 0x000fe200078e0019 */
[----:B--2---:R-:W-:Y:S01]  /*1a010*/  STL.64 [R1+0x2090], R18 ;  /* 0x0020901201007387 */ /* 0x004fe20000100a00 */
[----:B------:R0:W-:Y:S02]  /*1a020*/  STL.64 [R1+0x2088], R16 ;  /* 0x0020881001007387 */ /* 0x0001e40000100a00 */
[----:B------:R-:W2:Y:S02]  /*1a030*/  LDL.LU R24, [R1+0x2148] ;  /* 0x0021480001187983 */ /* 0x000ea40000300800 */
[----:B------:R-:W5:Y:S01]  /*1a040*/  LDL.LU R25, [R1+0x2144] ;  /* 0x0021440001197983 */ /* 0x000f620000300800 */
[----:B------:R1:W-:Y:S04]  /*1a050*/  STL.64 [R1+0x2098], R14 ;  /* 0x0020980e01007387 */ /* 0x0003e80000100a00 */
[----:B0-----:R-:W2:Y:S01]  /*1a060*/  LDL.LU R16, [R1+0x290] ;  /* 0x0002900001107983 */ /* 0x001ea20000300800 */
[----:B------:R-:W2:Y:S02]  /*1a070*/  LDL.LU R17, [R1+0x294] ;  /* 0x0002940001117983 */ /* 0x000ea40000300800 */
[----:B------:R-:W2:Y:S02]  /*1a080*/  LDL.LU R18, [R1+0x298] ;  /* 0x0002980001127983 */ /* 0x000ea40000300800 */
[----:B------:R-:W2:Y:S01]  /*1a090*/  LDL.LU R19, [R1+0x29c] ;  /* 0x00029c0001137983 */ /* 0x000ea20000300800 */
[----:B-1----:R-:W-:-:S02]  /*1a0a0*/  MOV R14, R28 ;  /* 0x0000001c000e7202 */ /* 0x002fc40000000f00 */
[----:B----4-:R-:W-:Y:S01]  /*1a0b0*/  MOV R15, R26 ;  /* 0x0000001a000f7202 */ /* 0x010fe20000000f00 */
[----:B--2---:R-:W-:Y:S01]  /*1a0c0*/  STL.64 [R1+0x20a8], R18 ;  /* 0x0020a81201007387 */ /* 0x004fe20000100a00 */
[----:B------:R0:W-:Y:S02]  /*1a0d0*/  STL.64 [R1+0x20a0], R16 ;  /* 0x0020a01001007387 */ /* 0x0001e40000100a00 */
[----:B------:R-:W2:Y:S02]  /*1a0e0*/  LDL.LU R28, [R1+0x2140] ;  /* 0x00214000011c7983 */ /* 0x000ea40000300800 */
[----:B------:R-:W4:Y:S01]  /*1a0f0*/  LDL.LU R26, [R1+0x213c] ;  /* 0x00213c00011a7983 */ /* 0x000f220000300800 */
[----:B------:R1:W-:Y:S04]  /*1a100*/  STL.64 [R1+0x20b0], R14 ;  /* 0x0020b00e01007387 */ /* 0x0003e80000100a00 */
[----:B0-----:R-:W2:Y:S01]  /*1a110*/  LDL.LU R16, [R1+0x2a0] ;  /* 0x0002a00001107983 */ /* 0x001ea20000300800 */
[----:B------:R-:W2:Y:S02]  /*1a120*/  LDL.LU R17, [R1+0x2a4] ;  /* 0x0002a40001117983 */ /* 0x000ea40000300800 */
[----:B------:R-:W2:Y:S02]  /*1a130*/  LDL.LU R18, [R1+0x2a8] ;  /* 0x0002a80001127983 */ /* 0x000ea40000300800 */
[----:B------:R-:W2:Y:S02]  /*1a140*/  LDL.LU R19, [R1+0x2ac] ;  /* 0x0002ac0001137983 */ /* 0x000ea40000300800 */
[----:B-1----:R-:W-:Y:S01]  /*1a150*/  IMAD.MOV.U32 R14, RZ, RZ, R27 ;  /* 0x000000ffff0e7224 */ /* 0x002fe200078e001b */
[----:B------:R-:W-:Y:S01]  /*1a160*/  MOV R15, R29 ;  /* 0x0000001d000f7202 */ /* 0x000fe20000000f00 */
[----:B--2---:R-:W-:Y:S01]  /*1a170*/  STL.64 [R1+0x20c0], R18 ;  /* 0x0020c01201007387 */ /* 0x004fe20000100a00 */
[----:B------:R0:W-:Y:S02]  /*1a180*/  STL.64 [R1+0x20b8], R16 ;  /* 0x0020b81001007387 */ /* 0x0001e40000100a00 */
[----:B------:R-:W2:Y:S02]  /*1a190*/  LDL.LU R27, [R1+0x2138] ;  /* 0x00213800011b7983 */ /* 0x000ea40000300800 */
[----:B------:R3:W-:Y:S01]  /*1a1a0*/  STL.64 [R1+0x20c8], R14 ;  /* 0x0020c80e01007387 */ /* 0x0007e20000100a00 */
[----:B0-----:R-:W2:Y:S01]  /*1a1b0*/  LDL.LU R16, [R1+0x2b0] ;  /* 0x0002b00001107983 */ /* 0x001ea20000300800 */
[----:B------:R-:W2:Y:S02]  /*1a1c0*/  LDL.LU R17, [R1+0x2b4] ;  /* 0x0002b40001117983 */ /* 0x000ea40000300800 */
[----:B------:R-:W2:Y:S02]  /*1a1d0*/  LDL.LU R18, [R1+0x2b8] ;  /* 0x0002b80001127983 */ /* 0x000ea40000300800 */
[----:B------:R-:W2:Y:S01]  /*1a1e0*/  LDL.LU R19, [R1+0x2bc] ;  /* 0x0002bc0001137983 */ /* 0x000ea20000300800 */
[----:B---3--:R-:W-:Y:S01]  /*1a1f0*/  MOV R14, R13 ;  /* 0x0000000d000e7202 */ /* 0x008fe20000000f00 */
[----:B------:R-:W-:Y:S01]  /*1a200*/  IMAD.MOV.U32 R15, RZ, RZ, R12 ;  /* 0x000000ffff0f7224 */ /* 0x000fe200078e000c */
[----:B--2---:R-:W-:Y:S01]  /*1a210*/  STL.64 [R1+0x20d8], R18 ;  /* 0x0020d81201007387 */ /* 0x004fe20000100a00 */
[----:B------:R0:W-:Y:S03]  /*1a220*/  STL.64 [R1+0x20d0], R16 ;  /* 0x0020d01001007387 */ /* 0x0001e60000100a00 */
[----:B------:R1:W-:Y:S01]  /*1a230*/  STL.64 [R1+0x20e0], R14 ;  /* 0x0020e00e01007387 */ /* 0x0003e20000100a00 */
[----:B0-----:R-:W2:Y:S01]  /*1a240*/  LDL.LU R16, [R1+0x2c0] ;  /* 0x0002c00001107983 */ /* 0x001ea20000300800 */
[----:B------:R-:W2:Y:S02]  /*1a250*/  LDL.LU R17, [R1+0x2c4] ;  /* 0x0002c40001117983 */ /* 0x000ea40000300800 */
[----:B------:R-:W3:Y:S02]  /*1a260*/  LDL.LU R18, [R1+0x2c8] ;  /* 0x0002c80001127983 */ /* 0x000ee40000300800 */
[----:B------:R-:W3:Y:S01]  /*1a270*/  LDL.LU R19, [R1+0x2cc] ;  /* 0x0002cc0001137983 */ /* 0x000ee20000300800 */
[----:B-1----:R-:W-:-:S02]  /*1a280*/  MOV R14, R11 ;  /* 0x0000000b000e7202 */ /* 0x002fc40000000f00 */
[----:B------:R-:W-:Y:S01]  /*1a290*/  MOV R15, R10 ;  /* 0x0000000a000f7202 */ /* 0x000fe20000000f00 */
[----:B---3--:R-:W-:Y:S01]  /*1a2a0*/  STL.64 [R1+0x20f0], R18 ;  /* 0x0020f01201007387 */ /* 0x008fe20000100a00 */
[----:B--2---:R-:W-:Y:S03]  /*1a2b0*/  STL.64 [R1+0x20e8], R16 ;  /* 0x0020e81001007387 */ /* 0x004fe60000100a00 */
[----:B------:R0:W-:Y:S02]  /*1a2c0*/  STL.64 [R1+0x20f8], R14 ;  /* 0x0020f80e01007387 */ /* 0x0001e40000100a00 */
[----:B0-----:R-:W-:Y:S01]  /*1a2d0*/  IMAD.MOV.U32 R14, RZ, RZ, R9 ;  /* 0x000000ffff0e7224 */ /* 0x001fe200078e0009 */
[----:B------:R-:W-:-:S05]  /*1a2e0*/  MOV R15, R8 ;  /* 0x00000008000f7202 */ /* 0x000fca0000000f00 */
[----:B------:R0:W-:Y:S01]  /*1a2f0*/  STL.64 [R1+0x2110], R14 ;  /* 0x0021100e01007387 */ /* 0x0001e20000100a00 */
[----:B------:R-:W2:Y:S02]  /*1a300*/  LDL.LU R16, [R1+0x2d0] ;  /* 0x0002d00001107983 */ /* 0x000ea40000300800 */
[----:B------:R-:W2:Y:S02]  /*1a310*/  LDL.LU R17, [R1+0x2d4] ;  /* 0x0002d40001117983 */ /* 0x000ea40000300800 */
[----:B------:R-:W3:Y:S01]  /*1a320*/  LDL.LU R18, [R1+0x2d8] ;  /* 0x0002d80001127983 */ /* 0x000ee20000300800 */
[----:B------:R-:W3:Y:S01]  /*1a330*/  LDL.LU R19, [R1+0x2dc] ;  /* 0x0002dc0001137983 */ /* 0x000ee20000300800 */
[----:B------:R-:W2:Y:S02]  /*1a340*/  LDL.LU R12, [R1+0x130] ;  /* 0x00013000010c7983 */ /* 0x000ea40000300800 */
[----:B------:R-:W4:Y:S01]  /*1a350*/  LDL.LU R13, [R1+0x134] ;  /* 0x00013400010d7983 */ /* 0x000f220000300800 */
[----:B0-----:R-:W4:Y:S01]  /*1a360*/  LDL.LU R14, [R1+0x138] ;  /* 0x00013800010e7983 */ /* 0x001f220000300800 */
        /* <DEDUP_REMOVED lines=9> */
[----:B------:R-:W2:Y:S02]  /*1a400*/  LDL.LU R18, [R1+0x178] ;  /* 0x0001780001127983 */ /* 0x000ea40000300800 */
[----:B------:R-:W2:Y:S01]  /*1a410*/  LDL.LU R19, [R1+0x17c] ;  /* 0x00017c0001137983 */ /* 0x000ea20000300800 */
[----:B------:R-:W-:Y:S01]  /*1a420*/  STL.64 [R1+0x2028], R22 ;  /* 0x0020281601007387 */ /* 0x000fe20000100a00 */
[----:B------:R0:W-:Y:S03]  /*1a430*/  STL.64 [R1+0x2020], R20 ;  /* 0x0020201401007387 */ /* 0x0001e60000100a00 */
[----:B0-----:R-:W3:Y:S01]  /*1a440*/  LDL.LU R20, [R1+0x160] ;  /* 0x0001600001147983 */ /* 0x001ee20000300800 */
[----:B------:R-:W3:Y:S01]  /*1a450*/  LDL.LU R21, [R1+0x164] ;  /* 0x0001640001157983 */ /* 0x000ee20000300800 */
[----:B------:R-:W-:Y:S01]  /*1a460*/  MOV R22, R27 ;  /* 0x0000001b00167202 */ /* 0x000fe20000000f00 */
[----:B----4-:R-:W-:Y:S01]  /*1a470*/  IMAD.MOV.U32 R23, RZ, RZ, R26 ;  /* 0x000000ffff177224 */ /* 0x010fe200078e001a */
[----:B------:R-:W4:Y:S01]  /*1a480*/  LDL.LU R27, [R1+0x2134] ;  /* 0x00213400011b7983 */ /* 0x000f220000300800 */
[----:B------:R-:W2:Y:S03]  /*1a490*/  LDL.LU R26, [R1+0x2130] ;  /* 0x00213000011a7983 */ /* 0x000ea60000300800 */
[----:B------:R-:W-:Y:S04]  /*1a4a0*/  STL.64 [R1+0x2040], R22 ;  /* 0x0020401601007387 */ /* 0x000fe80000100a00 */
[----:B---3--:R0:W-:Y:S04]  /*1a4b0*/  STL.64 [R1+0x2038], R20 ;  /* 0x0020381401007387 */ /* 0x0081e80000100a00 */
[----:B0-----:R-:W3:Y:S01]  /*1a4c0*/  LDL.LU R20, [R1+0x250] ;  /* 0x0002500001147983 */ /* 0x001ee20000300800 */
[----:B------:R-:W3:Y:S02]  /*1a4d0*/  LDL.LU R21, [R1+0x254] ;  /* 0x0002540001157983 */ /* 0x000ee40000300800 */
[----:B------:R-:W2:Y:S02]  /*1a4e0*/  LDL.LU R22, [R1+0x258] ;  /* 0x0002580001167983 */ /* 0x000ea40000300800 */
[----:B------:R-:W2:Y:S02]  /*1a4f0*/  LDL.LU R23, [R1+0x25c] ;  /* 0x00025c0001177983 */ /* 0x000ea40000300800 */
[----:B--2---:R-:W-:Y:S01]  /*1a500*/  STL.64 [R1+0x2058], R22 ;  /* 0x0020581601007387 */ /* 0x004fe20000100a00 */
[----:B---3--:R0:W-:Y:S03]  /*1a510*/  STL.64 [R1+0x2050], R20 ;  /* 0x0020501401007387 */ /* 0x0081e60000100a00 */
[----:B0-----:R-:W2:Y:S01]  /*1a520*/  LDL.LU R20, [R1+0x260] ;  /* 0x0002600001147983 */ /* 0x001ea20000300800 */
[----:B------:R-:W2:Y:S01]  /*1a530*/  LDL.LU R21, [R1+0x264] ;  /* 0x0002640001157983 */ /* 0x000ea20000300800 */
[----:B------:R-:W-:-:S02]  /*1a540*/  MOV R22, R26 ;  /* 0x0000001a00167202 */ /* 0x000fc40000000f00 */
[----:B----4-:R-:W-:Y:S01]  /*1a550*/  MOV R23, R27 ;  /* 0x0000001b00177202 */ /* 0x010fe20000000f00 */
[----:B------:R-:W3:Y:S01]  /*1a560*/  LDL.LU R26, [R1+0x212c] ;  /* 0x00212c00011a7983 */ /* 0x000ee20000300800 */
[----:B------:R-:W3:Y:S03]  /*1a570*/  LDL.LU R27, [R1+0x2128] ;  /* 0x00212800011b7983 */ /* 0x000ee60000300800 */
[----:B------:R-:W-:Y:S04]  /*1a580*/  STL.64 [R1+0x2070], R22 ;  /* 0x0020701601007387 */ /* 0x000fe80000100a00 */
[----:B--2---:R0:W-:Y:S01]  /*1a590*/  STL.64 [R1+0x2068], R20 ;  /* 0x0020681401007387 */ /* 0x0041e20000100a00 */
[----:B---3--:R-:W-:Y:S03]  /*1a5a0*/  HMMA.16816.F32 R4, R4, R26, R8 ;  /* 0x0000001a0404723c */ /* 0x008fe60000001808 */
[----:B0-----:R-:W2:Y:S01]  /*1a5b0*/  LDL.LU R20, [R1+0x270] ;  /* 0x0002700001147983 */ /* 0x001ea20000300800 */
[----:B------:R-:W2:Y:S02]  /*1a5c0*/  LDL.LU R21, [R1+0x274] ;  /* 0x0002740001157983 */ /* 0x000ea40000300800 */
[----:B------:R-:W2:Y:S02]  /*1a5d0*/  LDL.LU R22, [R1+0x278] ;  /* 0x0002780001167983 */ /* 0x000ea40000300800 */
[----:B------:R-:W2:Y:S01]  /*1a5e0*/  LDL.LU R23, [R1+0x27c] ;  /* 0x00027c0001177983 */ /* 0x000ea20000300800 */
[----:B------:R-:W3:Y:S01]  /*1a5f0*/  LDL.LU.64 R10, [R1+0x2120] ;  /* 0x00212000010a7983 */ /* 0x000ee20000300a00 */
[----:B------:R-:W3:Y:S11]  /*1a600*/  LDL.LU.64 R8, [R1+0x2118] ;  /* 0x0021180001087983 */ /* 0x000ef60000300a00 */
[----:B------:R-:W-:Y:S02]  /*1a610*/  @!UPT UIADD3 URZ, URZ, URZ, URZ ;  /* 0x0000003f3f3ff290 */ /* 0x000fe4000fffe03f */
[----:B------:R-:W-:Y:S01]  /*1a620*/  STL.64 [R1+0x580], R4 ;  /* 0x0005800401007387 */ /* 0x000fe20000100a00 */
[----:B------:R0:W-:Y:S02]  /*1a630*/  STL.64 [R1+0x588], R6 ;  /* 0x0005880601007387 */ /* 0x0001e40000100a00 */
[----:B0-----:R-:W-:Y:S01]  /*1a640*/  IMAD.MOV.U32 R6, RZ, RZ, R3 ;  /* 0x000000ffff067224 */ /* 0x001fe200078e0003 */
[----:B------:R-:W-:-:S07]  /*1a650*/  MOV R7, R2 ;  /* 0x0000000200077202 */ /* 0x000fce0000000f00 */
[C---:B---3--:R-:W-:Y:S01]  /*1a660*/  HMMA.16816.F32 R4, R8.reuse, R6, R12 ;  /* 0x000000060804723c */ /* 0x048fe2000000180c */
[----:B------:R-:W3:Y:S11]  /*1a670*/  LDL.LU.64 R14, [R1+0x2110] ;  /* 0x00211000010e7983 */ /* 0x000ef60000300a00 */
[----:B------:R-:W-:Y:S11]  /*1a680*/  @!UPT UIADD3 URZ, URZ, URZ, URZ ;  /* 0x0000003f3f3ff290 */ /* 0x000ff6000fffe03f */
[----:B------:R-:W-:Y:S01]  /*1a690*/  STL [R1+0x1fcc], R5 ;  /* 0x001fcc0501007387 */ /* 0x000fe20000100800 */
[----:B------:R-:W-:Y:S02]  /*1a6a0*/  STL [R1+0x1fc8], R6 ;  /* 0x001fc80601007387 */ /* 0x000fe40000100800 */
[----:B------:R-:W-:Y:S01]  /*1a6b0*/  STL [R1+0x1fc4], R7 ;  /* 0x001fc40701007387 */ /* 0x000fe20000100800 */
[C---:B---3--:R-:W-:Y:S01]  /*1a6c0*/  HMMA.16816.F32 R12, R8.reuse, R14, R16 ;  /* 0x0000000e080c723c */ /* 0x048fe20000001810 */
[----:B------:R-:W3:Y:S01]  /*1a6d0*/  LDL.LU.64 R18, [R1+0x2108] ;  /* 0x0021080001127983 */ /* 0x000ee20000300a00 */
[----:B------:R-:W3:Y:S11]  /*1a6e0*/  LDL.LU.64 R16, [R1+0x2100] ;  /* 0x0021000001107983 */ /* 0x000ef60000300a00 */
[----:B------:R-:W-:Y:S10]  /*1a6f0*/  @!UPT UIADD3 URZ, URZ, URZ, URZ ;  /* 0x0000003f3f3ff290 */ /* 0x000ff4000fffe03f */
[----:B------:R-:W-:Y:S01]  /*1a700*/  STL.64 [R1], R12 ;  /* 0x0000000c01007387 */ /* 0x000fe20000100a00 */
[----:B------:R0:W-:Y:S03]  /*1a710*/  STL.64 [R1+0x8], R14 ;  /* 0x0000080e01007387 */ /* 0x0001e60000100a00 */
[----:B0-----:R-:W3:Y:S02]  /*1a720*/  LDL.LU.64 R14, [R1+0x20f8] ;  /* 0x0020f800010e7983 */ /* 0x001ee40000300a00 */
[C---:B---3--:R-:W-:Y:S02]  /*1a730*/  HMMA.16816.F32 R12, R8.reuse, R14, R16 ;  /* 0x0000000e080c723c */ /* 0x048fe40000001810 */
[----:B------:R-:W3:Y:S01]  /*1a740*/  LDL.LU.64 R18, [R1+0x20f0] ;  /* 0x0020f00001127983 */ /* 0x000ee20000300a00 */
[----:B------:R-:W3:Y:S11]  /*1a750*/  LDL.LU.64 R16, [R1+0x20e8] ;  /* 0x0020e80001107983 */ /* 0x000ef60000300a00 */
[----:B------:R-:W-:Y:S09]  /*1a760*/  @!UPT UIADD3 URZ, URZ, URZ, URZ ;  /* 0x0000003f3f3ff290 */ /* 0x000ff2000fffe03f */
[----:B------:R-:W-:Y:S01]  /*1a770*/  STL.64 [R1+0x2d0], R12 ;  /* 0x0002d00c01007387 */ /* 0x000fe20000100a00 */
        /* <DEDUP_REMOVED lines=31> */
[----:B------:R-:W2:Y:S11]  /*1a970*/  LDL.LU.64 R18, [R1+0x2078] ;  /* 0x0020780001127983 */ /* 0x000eb60000300a00 */
[----:B------:R-:W-:Y:S10]  /*1a980*/  @!UPT UIADD3 URZ, URZ, URZ, URZ ;  /* 0x0000003f3f3ff290 */ /* 0x000ff4000fffe03f */
[----:B------:R-:W-:Y:S01]  /*1a990*/  STL.64 [R1+0x460], R12 ;  /* 0x0004600c01007387 */ /* 0x000fe20000100a00 */
[----:B------:R0:W-:Y:S03]  /*1a9a0*/  STL.64 [R1+0x468], R14 ;  /* 0x0004680e01007387 */ /* 0x0001e60000100a00 */
[----:B0-----:R-:W3:Y:S01]  /*1a9b0*/  LDL.64 R14, [R1+0x9d0] ;  /* 0x0009d000010e7983 */ /* 0x001ee20000100a00 */
[C---:B--2---:R-:W-:Y:S03]  /*1a9c0*/  HMMA.16816.F32 R16, R8.reuse, R18, R20 ;  /* 0x000000120810723c */ /* 0x044fe60000001814 */
[----:B------:R-:W2:Y:S01]  /*1a9d0*/  LDL.LU.64 R22, [R1+0x2070] ;  /* 0x0020700001167983 */ /* 0x000ea20000300a00 */
[----:B------:R-:W2:Y:S11]  /*1a9e0*/  LDL.LU.64 R20, [R1+0x2068] ;  /* 0x0020680001147983 */ /* 0x000eb60000300a00 */
[----:B------:R-:W-:Y:S08]  /*1a9f0*/  @!UPT UIADD3 URZ, URZ, URZ, URZ ;  /* 0x0000003f3f3ff290 */ /* 0x000ff0000fffe03f */
[----:B------:R-:W-:Y:S01]  /*1aa00*/  STL.64 [R1+0x4c0], R16 ;  /* 0x0004c01001007387 */ /* 0x000fe20000100a00 */
[----:B------:R0:W-:Y:S03]  /*1aa10*/  STL.64 [R1+0x4c8], R18 ;  /* 0x0004c81201007387 */ /* 0x0001e60000100a00 */
[----:B0-----:R-:W2:Y:S01]  /*1aa20*/  LDL.LU.64 R18, [R1+0x2060] ;  /* 0x0020600001127983 */ /* 0x001ea20000300a00 */
[----:B------:R-:W4:Y:S02]  /*1aa30*/  LDL.64 R12, [R1+0x9b8] ;  /* 0x0009b800010c7983 */ /* 0x000f240000100a00 */
[----:B------:R-:W5:Y:S02]  /*1aa40*/  LDL.64 R2, [R1+0x9d8] ;  /* 0x0009d80001027983 */ /* 0x000f640000100a00 */
[----:B---3--:R-:W-:Y:S01]  /*1aa50*/  STL.64 [R1+0x1fd8], R14 ;  /* 0x001fd80e01007387 */ /* 0x008fe20000100a00 */
[C---:B--2---:R-:W-:Y:S01]  /*1aa60*/  HMMA.16816.F32 R16, R8.reuse, R18, R20 ;  /* 0x000000120810723c */ /* 0x044fe20000001814 */
[----:B----4-:R-:W-:Y:S01]  /*1aa70*/  STL.64 [R1+0x1fd0], R12 ;  /* 0x001fd00c01007387 */ /* 0x010fe20000100a00 */
[----:B------:R-:W2:Y:S02]  /*1aa80*/  LDL.LU.64 R22, [R1+0x2058] ;  /* 0x0020580001167983 */ /* 0x000ea40000300a00 */
[----:B------:R-:W2:Y:S11]  /*1aa90*/  LDL.LU.64 R20, [R1+0x2050] ;  /* 0x0020500001147983 */ /* 0x000eb60000300a00 */
[----:B------:R-:W-:Y:S08]  /*1aaa0*/  @!UPT UIADD3 URZ, URZ, URZ, URZ ;  /* 0x0000003f3f3ff290 */ /* 0x000ff0000fffe03f */
[----:B------:R-:W-:Y:S01]  /*1aab0*/  STL.64 [R1+0x4d0], R16 ;  /* 0x0004d01001007387 */ /* 0x000fe20000100a00 */
[----:B------:R0:W-:Y:S03]  /*1aac0*/  STL.64 [R1+0x4d8], R18 ;  /* 0x0004d81201007387 */ /* 0x0001e60000100a00 */
[----:B0-----:R-:W2:Y:S02]  /*1aad0*/  LDL.LU.64 R18, [R1+0x2048] ;  /* 0x0020480001127983 */ /* 0x001ea40000300a00 */
[C---:B--2---:R-:W-:Y:S02]  /*1aae0*/  HMMA.16816.F32 R16, R8.reuse, R18, R20 ;  /* 0x000000120810723c */ /* 0x044fe40000001814 */
[----:B------:R-:W2:Y:S01]  /*1aaf0*/  LDL.LU.64 R22, [R1+0x2040] ;  /* 0x0020400001167983 */ /* 0x000ea20000300a00 */
[----:B------:R-:W2:Y:S11]  /*1ab00*/  LDL.LU.64 R20, [R1+0x2038] ;  /* 0x0020380001147983 */ /* 0x000eb60000300a00 */
[----:B------:R-:W-:Y:S09]  /*1ab10*/  @!UPT UIADD3 URZ, URZ, URZ, URZ ;  /* 0x0000003f3f3ff290 */ /* 0x000ff2000fffe03f */
[----:B------:R-:W-:Y:S01]  /*1ab20*/  STL.64 [R1+0x4e0], R16 ;  /* 0x0004e01001007387 */ /* 0x000fe20000100a00 */
[----:B------:R0:W-:Y:S03]  /*1ab30*/  STL.64 [R1+0x4e8], R18 ;  /* 0x0004e81201007387 */ /* 0x0001e60000100a00 */
[----:B0-----:R-:W2:Y:S01]  /*1ab40*/  LDL.LU.64 R18, [R1+0x2030] ;  /* 0x0020300001127983 */ /* 0x001ea20000300a00 */
[----:B------:R-:W-:Y:S02]  /*1ab50*/  MOV R12, R28 ;  /* 0x0000001c000c7202 */ /* 0x000fe40000000f00 */
[----:B------:R-:W3:Y:S01]  /*1ab60*/  LDL.64 R28, [R1+0x9b0] ;  /* 0x0009b000011c7983 */ /* 0x000ee20000100a00 */
[C---:B--2---:R-:W-:Y:S01]  /*1ab70*/  HMMA.16816.F32 R16, R8.reuse, R18, R20 ;  /* 0x000000120810723c */ /* 0x044fe20000001814 */
[----:B------:R-:W2:Y:S01]  /*1ab80*/  LDL.LU.64 R22, [R1+0x2028] ;  /* 0x0020280001167983 */ /* 0x000ea20000300a00 */
[----:B------:R-:W2:Y:S11]  /*1ab90*/  LDL.LU.64 R20, [R1+0x2020] ;  /* 0x0020200001147983 */ /* 0x000eb60000300a00 */
[----:B------:R-:W-:Y:S10]  /*1aba0*/  @!UPT UIADD3 URZ, URZ, URZ, URZ ;  /* 0x0000003f3f3ff290 */ /* 0x000ff4000fffe03f */
        /* <DEDUP_REMOVED lines=9> */
[----:B0-----:R-:W2:Y:S02]  /*1ac40*/  LDL.LU.64 R18, [R1+0x2000] ;  /* 0x0020000001127983 */ /* 0x001ea40000300a00 */
[C---:B--2---:R-:W-:Y:S02]  /*1ac50*/  HMMA.16816.F32 R16, R8.reuse, R18, R20 ;  /* 0x000000120810723c */ /* 0x044fe40000001814 */
[----:B------:R-:W2:Y:S01]  /*1ac60*/  LDL.LU.64 R22, [R1+0x1ff8] ;  /* 0x001ff80001167983 */ /* 0x000ea20000300a00 */
[----:B------:R-:W4:Y:S11]  /*1ac70*/  LDL.LU R21, [R1+0x1ff0] ;  /* 0x001ff00001157983 */ /* 0x000f360000300800 */
[----:B------:R-:W-:Y:S09]  /*1ac80*/  @!UPT UIADD3 URZ, URZ, URZ, URZ ;  /* 0x0000003f3f3ff290 */ /* 0x000ff2000fffe03f */
[----:B------:R-:W-:Y:S01]  /*1ac90*/  STL.64 [R1+0x540], R16 ;  /* 0x0005401001007387 */ /* 0x000fe20000100a00 */
[----:B------:R0:W-:Y:S03]  /*1aca0*/  STL.64 [R1+0x548], R18 ;  /* 0x0005481201007387 */ /* 0x0001e60000100a00 */
[----:B0-----:R-:W2:Y:S01]  /*1acb0*/  LDL.LU.64 R18, [R1+0x1fe8] ;  /* 0x001fe80001127983 */ /* 0x001ea20000300a00 */
[----:B------:R-:W2:Y:S02]  /*1acc0*/  LDL.LU.64 R16, [R1+0x1fe0] ;  /* 0x001fe00001107983 */ /* 0x000ea40000300a00 */
[----:B-----5:R-:W-:Y:S01]  /*1acd0*/  IMAD.MOV.U32 R13, RZ, RZ, R25 ;  /* 0x000000ffff0d7224 */ /* 0x020fe200078e0019 */
[----:B------:R-:W-:Y:S02]  /*1ace0*/  MOV R14, R24 ;  /* 0x00000018000e7202 */ /* 0x000fe40000000f00 */
[----:B------:R-:W-:Y:S01]  /*1acf0*/  MOV R15, R0 ;  /* 0x00000000000f7202 */ /* 0x000fe20000000f00 */
[----:B------:R-:W5:Y:S01]  /*1ad00*/  LDL.64 R6, [R1+0x998] ;  /* 0x0009980001067983 */ /* 0x000f620000100a00 */
[C---:B--2---:R-:W-:Y:S08]  /*1ad10*/  HMMA.16816.F32 R16, R8.reuse, R22, R16 ;  /* 0x000000160810723c */ /* 0x044ff00000001810 */
[----:B------:R-:W-:Y:S11]  /*1ad20*/  HMMA.16816.F32 R8, R8, R26, R12 ;  /* 0x0000001a0808723c */ /* 0x000ff6000000180c */
[----:B------:R-:W-:Y:S04]  /*1ad30*/  @!UPT UIADD3 URZ, URZ, URZ, URZ ;  /* 0x0000003f3f3ff290 */ /* 0x000fe8000fffe03f */
[----:B------:R-:W-:Y:S01]  /*1ad40*/  STL.64 [R1+0x570], R16 ;  /* 0x0005701001007387 */ /* 0x000fe20000100a00 */
[----:B------:R0:W-:Y:S02]  /*1ad50*/  STL.64 [R1+0x578], R18 ;  /* 0x0005781201007387 */ /* 0x0001e40000100a00 */
[----:B------:R-:W2:Y:S01]  /*1ad60*/  LDL.64 R24, [R1+0x978] ;  /* 0x0009780001187983 */ /* 0x000ea20000100a00 */
[----:B0-----:R-:W2:Y:S01]  /*1ad70*/  LDL.64 R18, [R1+0x990] ;  /* 0x0009900001127983 */ /* 0x001ea20000100a00 */
[----:B------:R-:W2:Y:S02]  /*1ad80*/  LDL.LU.64 R14, [R1+0x1fd8] ;  /* 0x001fd800010e7983 */ /* 0x000ea40000300a00 */
[----:B------:R-:W3:Y:S02]  /*1ad90*/  LDL.LU.64 R12, [R1+0x1fd0] ;  /* 0x001fd000010c7983 */ /* 0x000ee40000300a00 */
[----:B----4-:R-:W-:Y:S01]  /*1ada0*/  IMAD.WIDE R2, R21, 0x2, R2 ;  /* 0x0000000215027825 */ /* 0x010fe200078e0202 */
[----:B------:R3:W-:Y:S03]  /*1adb0*/  STL.64 [R1+0x560], R8 ;  /* 0x0005600801007387 */ /* 0x0007e60000100a00 */
[----:B------:R0:W-:Y:S02]  /*1adc0*/  STL.64 [R1+0x568], R10 ;  /* 0x0005680a01007387 */ /* 0x0001e40000100a00 */
[----:B------:R-:W-:-:S02]  /*1add0*/  IMAD.MOV.U32 R20, RZ, RZ, R16 ;  /* 0x000000ffff147224 */ /* 0x000fc400078e0010 */
[----:B------:R-:W4:Y:S01]  /*1ade0*/  LDL.64 R22, [R1+0x930] ;  /* 0x0009300001167983 */ /* 0x000f220000100a00 */
[----:B------:R2:W4:Y:S04]  /*1adf0*/  LDG.E.U16 R0, [R2.64] ;  /* 0x0000000402007981 */ /* 0x000528000c1e1500 */
[----:B------:R-:W4:Y:S01]  /*1ae00*/  LDL.64 R16, [R1+0x958] ;  /* 0x0009580001107983 */ /* 0x000f220000100a00 */
[----:B--2---:R-:W-:-:S03]  /*1ae10*/  IMAD.WIDE R2, R21, 0x2, R14 ;  /* 0x0000000215027825 */ /* 0x004fc600078e020e */
[----:B------:R-:W2:Y:S01]  /*1ae20*/  LDL.64 R14, [R1+0x970] ;  /* 0x00097000010e7983 */ /* 0x000ea20000100a00 */
[----:B---3--:R-:W-:-:S04]  /*1ae30*/  IMAD.WIDE R8, R21, 0x2, R12 ;  /* 0x0000000215087825 */ /* 0x008fc800078e020c */
[----:B------:R-:W3:Y:S02]  /*1ae40*/  LDL.64 R12, [R1+0x950] ;  /* 0x00095000010c7983 */ /* 0x000ee40000100a00 */
[C---:B0-----:R-:W-:Y:S02]  /*1ae50*/  IMAD.WIDE R10, R21.reuse, 0x2, R28 ;  /* 0x00000002150a7825 */ /* 0x041fe400078e021c */
[----:B------:R5:W3:Y:S04]  /*1ae60*/  LDG.E.U16 R28, [R2.64] ;  /* 0x00000004021c7981 */ /* 0x000ae8000c1e1500 */
[----:B------:R0:W3:Y:S04]  /*1ae70*/  LDG.E.U16 R29, [R8.64] ;  /* 0x00000004081d7981 */ /* 0x0000e8000c1e1500 */
[----:B------:R1:W3:Y:S01]  /*1ae80*/  LDG.E.U16 R26, [R10.64] ;  /* 0x000000040a1a7981 */ /* 0x0002e2000c1e1500 */
[----:B-----5:R-:W-:-:S04]  /*1ae90*/  IMAD.WIDE R2, R21, 0x2, R6 ;  /* 0x0000000215027825 */ /* 0x020fc800078e0206 */
[C---:B0-----:R-:W-:Y:S01]  /*1aea0*/  IMAD.WIDE R8, R21.reuse, 0x2, R18 ;  /* 0x0000000215087825 */ /* 0x041fe200078e0212 */
[----:B------:R-:W5:Y:S03]  /*1aeb0*/  LDL.64 R6, [R1+0x938] ;  /* 0x0009380001067983 */ /* 0x000f660000100a00 */
[C---:B-1----:R-:W-:Y:S01]  /*1aec0*/  IMAD.WIDE R10, R21.reuse, 0x2, R24 ;  /* 0x00000002150a7825 */ /* 0x042fe200078e0218 */
[----:B------:R2:W5:Y:S04]  /*1aed0*/  LDG.E.U16 R27, [R2.64] ;  /* 0x00000004021b7981 */ /* 0x000568000c1e1500 */
[----:B------:R4:W5:Y:S04]  /*1aee0*/  LDG.E.U16 R24, [R8.64] ;  /* 0x0000000408187981 */ /* 0x000968000c1e1500 */
[----:B------:R3:W5:Y:S04]  /*1aef0*/  LDG.E.U16 R25, [R10.64] ;  /* 0x000000040a197981 */ /* 0x000768000c1e1500 */
[----:B------:R-:W5:Y:S01]  /*1af00*/  LDL.64 R18, [R1+0x918] ;  /* 0x0009180001127983 */ /* 0x000f620000100a00 */
[----:B----4-:R-:W-:-:S03]  /*1af10*/  IMAD.WIDE R8, R21, 0x2, R16 ;  /* 0x0000000215087825 */ /* 0x010fc600078e0210 */
[----:B------:R-:W4:Y:S01]  /*1af20*/  LDL.64 R16, [R1+0x8f8] ;  /* 0x0008f80001107983 */ /* 0x000f220000100a00 */
[----:B--2---:R-:W-:-:S04]  /*1af30*/  IMAD.WIDE R2, R21, 0x2, R14 ;  /* 0x0000000215027825 */ /* 0x004fc800078e020e */
[C---:B---3--:R-:W-:Y:S01]  /*1af40*/  IMAD.WIDE R10, R21.reuse, 0x2, R12 ;  /* 0x00000002150a7825 */ /* 0x048fe200078e020c */
[----:B------:R-:W2:Y:S04]  /*1af50*/  LDL.64 R14, [R1+0x910] ;  /* 0x00091000010e7983 */ /* 0x000ea80000100a00 */
[----:B------:R5:W3:Y:S04]  /*1af60*/  LDG.E.U16 R5, [R2.64] ;  /* 0x0000000402057981 */ /* 0x000ae8000c1e1500 */
[----:B------:R-:W2:Y:S01]  /*1af70*/  LDL.64 R12, [R1+0x8f0] ;  /* 0x0008f000010c7983 */ /* 0x000ea20000100a00 */
[----:B------:R0:W-:Y:S03]  /*1af80*/  STL [R1+0xbc], R0 ;  /* 0x0000bc0001007387 */ /* 0x0001e60000100800 */
[----:B0-----:R0:W2:Y:S01]  /*1af90*/  LDG.E.U16 R0, [R8.64] ;  /* 0x0000000408007981 */ /* 0x0010a2000c1e1500 */
[----:B------:R1:W-:Y:S02]  /*1afa0*/  STL [R1+0xdc], R28 ;  /* 0x0000dc1c01007387 */ /* 0x0003e40000100800 */
[----:B-----5:R-:W-:-:S02]  /*1afb0*/  IMAD.WIDE R2, R21, 0x2, R6 ;  /* 0x0000000215027825 */ /* 0x020fc400078e0206 */
[----:B------:R-:W5:Y:S02]  /*1afc0*/  LDL.64 R6, [R1+0x8d8] ;  /* 0x0008d80001067983 */ /* 0x000f640000100a00 */
[----:B------:R4:W-:Y:S02]  /*1afd0*/  STL [R1+0xa8], R29 ;  /* 0x0000a81d01007387 */ /* 0x0009e40000100800 */
[----:B------:R-:W-:Y:S02]  /*1afe0*/  STL [R1+0x8c], R27 ;  /* 0x00008c1b01007387 */ /* 0x000fe40000100800 */
[----:B------:R4:W-:Y:S02]  /*1aff0*/  STL [R1+0xd8], R26 ;  /* 0x0000d81a01007387 */ /* 0x0009e40000100800 */
[C---:B0-----:R-:W-:Y:S01]  /*1b000*/  IMAD.WIDE R8, R21.reuse, 0x2, R22 ;  /* 0x0000000215087825 */ /* 0x041fe200078e0216 */
[----:B-1----:R0:W5:Y:S04]  /*1b010*/  LDG.E.U16 R28, [R10.64] ;  /* 0x000000040a1c7981 */ /* 0x002168000c1e1500 */
[----:B----4-:R1:W4:Y:S04]  /*1b020*/  LDG.E.U16 R29, [R2.64] ;  /* 0x00000004021d7981 */ /* 0x010328000c1e1500 */
[----:B------:R-:W4:Y:S01]  /*1b030*/  LDL.64 R26, [R1+0x8d0] ;  /* 0x0008d000011a7983 */ /* 0x000f220000100a00 */
[----:B------:R-:W-:Y:S02]  /*1b040*/  STL [R1+0xac], R25 ;  /* 0x0000ac1901007387 */ /* 0x000fe40000100800 */
[----:B------:R1:W-:Y:S02]  /*1b050*/  STL [R1+0xcc], R24 ;  /* 0x0000cc1801007387 */ /* 0x0003e40000100800 */
[C---:B0-----:R-:W-:Y:S01]  /*1b060*/  IMAD.WIDE R10, R21.reuse, 0x2, R18 ;  /* 0x00000002150a7825 */ /* 0x041fe200078e0212 */
[----:B-1----:R-:W4:Y:S04]  /*1b070*/  LDL.64 R24, [R1+0x8b8] ;  /* 0x0008b80001187983 */ /* 0x002f280000100a00 */
[----:B---3--:R0:W-:Y:S04]  /*1b080*/  STL [R1+0xc8], R5 ;  /* 0x0000c80501007387 */ /* 0x0081e80000100800 */
[----:B0-----:R0:W3:Y:S04]  /*1b090*/  LDG.E.U16 R5, [R8.64] ;  /* 0x0000000408057981 */ /* 0x0010e8000c1e1500 */
[----:B--2---:R1:W-:Y:S01]  /*1b0a0*/  STL [R1+0x9c], R0 ;  /* 0x00009c0001007387 */ /* 0x0043e20000100800 */
[----:B------:R-:W-:-:S04]  /*1b0b0*/  IMAD.WIDE R2, R21, 0x2, R14 ;  /* 0x0000000215027825 */ /* 0x000fc800078e020e */
[----:B------:R-:W2:Y:S02]  /*1b0c0*/  LDL.64 R22, [R1+0x8b0] ;  /* 0x0008b00001167983 */ /* 0x000ea40000100a00 */
[----:B------:R-:W2:Y:S01]  /*1b0d0*/  LDL.64 R18, [R1+0x898] ;  /* 0x0008980001127983 */ /* 0x000ea20000100a00 */
[----:B------:R-:W2:Y:S04]  /*1b0e0*/  LDL.64 R14, [R1+0x890] ;  /* 0x00089000010e7983 */ /* 0x000ea80000100a00 */
[----:B-1----:R1:W2:Y:S01]  /*1b0f0*/  LDG.E.U16 R0, [R10.64] ;  /* 0x000000040a007981 */ /* 0x0022a2000c1e1500 */
[----:B0-----:R-:W-:-:S03]  /*1b100*/  IMAD.WIDE R8, R21, 0x2, R16 ;  /* 0x0000000215087825 */ /* 0x001fc600078e0210 */
[----:B-----5:R0:W-:Y:S04]  /*1b110*/  STL [R1+0xb8], R28 ;  /* 0x0000b81c01007387 */ /* 0x0201e80000100800 */
[----:B----4-:R4:W-:Y:S01]  /*1b120*/  STL [R1+0x7c], R29 ;  /* 0x00007c1d01007387 */ /* 0x0109e20000100800 */
[----:B-1----:R-:W-:-:S03]  /*1b130*/  IMAD.WIDE R10, R21, 0x2, R12 ;  /* 0x00000002150a7825 */ /* 0x002fc600078e020c */
[----:B0-----:R0:W5:Y:S04]  /*1b140*/  LDG.E.U16 R28, [R2.64] ;  /* 0x00000004021c7981 */ /* 0x001168000c1e1500 */
[----:B----4-:R1:W4:Y:S01]  /*1b150*/  LDG.E.U16 R29, [R8.64] ;  /* 0x00000004081d7981 */ /* 0x010322000c1e1500 */
[----:B0-----:R-:W-:-:S04]  /*1b160*/  IMAD.WIDE R2, R21, 0x2, R6 ;  /* 0x0000000215027825 */ /* 0x001fc800078e0206 */
[----:B-1----:R-:W-:-:S05]  /*1b170*/  IMAD.WIDE R8, R21, 0x2, R26 ;  /* 0x0000000215087825 */ /* 0x002fca00078e021a */
[----:B------:R0:W5:Y:S04]  /*1b180*/  LDG.E.U16 R26, [R8.64] ;  /* 0x00000004081a7981 */ /* 0x000168000c1e1500 */
[----:B---3--:R1:W-:Y:S01]  /*1b190*/  STL [R1+0x98], R5 ;  /* 0x0000980501007387 */ /* 0x0083e20000100800 */
[----:B------:R-:W3:Y:S02]  /*1b1a0*/  LDL.64 R16, [R1+0x880] ;  /* 0x0008800001107983 */ /* 0x000ee40000100a00 */
[----:B------:R-:W3:Y:S02]  /*1b1b0*/  LDL.64 R12, [R1+0x878] ;  /* 0x00087800010c7983 */ /* 0x000ee40000100a00 */
[----:B------:R-:W3:Y:S01]  /*1b1c0*/  LDL.64 R6, [R1+0x870] ;  /* 0x0008700001067983 */ /* 0x000ee20000100a00 */
[----:B-1----:R1:W3:Y:S04]  /*1b1d0*/  LDG.E.U16 R5, [R10.64] ;  /* 0x000000040a057981 */ /* 0x0022e8000c1e1500 */
[----:B--2---:R2:W-:Y:S04]  /*1b1e0*/  STL [R1+0x6c], R0 ;  /* 0x00006c0001007387 */ /* 0x0045e80000100800 */
[----:B--2---:R2:W3:Y:S01]  /*1b1f0*/  LDG.E.U16 R0, [R2.64] ;  /* 0x0000000402007981 */ /* 0x0044e2000c1e1500 */
[----:B-1----:R-:W-:-:S05]  /*1b200*/  IMAD.WIDE R10, R21, 0x2, R24 ;  /* 0x00000002150a7825 */ /* 0x002fca00078e0218 */
[----:B------:R1:W3:Y:S01]  /*1b210*/  LDG.E.U16 R27, [R10.64] ;  /* 0x000000040a1b7981 */ /* 0x0002e2000c1e1500 */
[----:B--2---:R-:W-:-:S04]  /*1b220*/  IMAD.WIDE R2, R21, 0x2, R22 ;  /* 0x0000000215027825 */ /* 0x004fc800078e0216 */
[C---:B0-----:R-:W-:Y:S01]  /*1b230*/  IMAD.WIDE R8, R21.reuse, 0x2, R18 ;  /* 0x0000000215087825 */ /* 0x041fe200078e0212 */
[----:B----4-:R-:W-:Y:S04]  /*1b240*/  STL [R1+0x5c], R29 ;  /* 0x00005c1d01007387 */ /* 0x010fe80000100800 */
[----:B------:R3:W2:Y:S01]  /*1b250*/  LDG.E.U16 R19, [R2.64] ;  /* 0x0000000402137981 */ /* 0x0006a2000c1e1500 */
[----:B-----5:R0:W-:Y:S03]  /*1b260*/  STL [R1+0x88], R28 ;  /* 0x0000881c01007387 */ /* 0x0201e60000100800 */
[----:B------:R-:W4:Y:S01]  /*1b270*/  LDL.64 R24, [R1+0x858] ;  /* 0x0008580001187983 */ /* 0x000f220000100a00 */
[----:B-1----:R-:W-:-:S03]  /*1b280*/  IMAD.WIDE R10, R21, 0x2, R14 ;  /* 0x00000002150a7825 */ /* 0x002fc600078e020e */
[----:B------:R-:W5:Y:S04]  /*1b290*/  LDL.64 R14, [R1+0x850] ;  /* 0x00085000010e7983 */ /* 0x000f680000100a00 */
[----:B0-----:R-:W4:Y:S01]  /*1b2a0*/  LDL.64 R28, [R1+0x860] ;  /* 0x00086000011c7983 */ /* 0x001f220000100a00 */
[----:B---3--:R-:W-:-:S06]  /*1b2b0*/  IMAD.WIDE R2, R21, 0x2, R16 ;  /* 0x0000000215027825 */ /* 0x008fcc00078e0210 */
[----:B------:R-:W3:Y:S04]  /*1b2c0*/  LDG.E.U16 R3, [R2.64] ;  /* 0x0000000402037981 */ /* 0x000ee8000c1e1500 */
[----:B------:R0:W-:Y:S04]  /*1b2d0*/  STL [R1+0x78], R5 ;  /* 0x0000780501007387 */ /* 0x0001e80000100800 */
[----:B0-----:R0:W3:Y:S04]  /*1b2e0*/  LDG.E.U16 R5, [R8.64] ;  /* 0x0000000408057981 */ /* 0x0010e8000c1e1500 */
[----:B------:R1:W-:Y:S04]  /*1b2f0*/  STL [R1+0x4c], R0 ;  /* 0x00004c0001007387 */ /* 0x0003e80000100800 */
[----:B-1----:R1:W4:Y:S04]  /*1b300*/  LDG.E.U16 R0, [R10.64] ;  /* 0x000000040a007981 */ /* 0x002328000c1e1500 */
[----:B------:R-:W-:Y:S01]  /*1b310*/  STL [R1+0x3c], R27 ;  /* 0x00003c1b01007387 */ /* 0x000fe20000100800 */
[----:B------:R0:W-:Y:S02]  /*1b320*/  STL [R1+0x68], R26 ;  /* 0x0000681a01007387 */ /* 0x0001e40000100800 */
[----:B------:R-:W5:Y:S01]  /*1b330*/  LDL.64 R22, [R1+0x838] ;  /* 0x0008380001167983 */ /* 0x000f620000100a00 */
[----:B0-----:R-:W5:Y:S01]  /*1b340*/  LDL.64 R26, [R1+0x840] ;  /* 0x00084000011a7983 */ /* 0x001f620000100a00 */
[----:B--2---:R0:W-:Y:S02]  /*1b350*/  STL [R1+0x58], R19 ;  /* 0x0000581301007387 */ /* 0x0041e40000100800 */
[----:B------:R-:W-:-:S04]  /*1b360*/  IMAD.WIDE R8, R21, 0x2, R12 ;  /* 0x0000000215087825 */ /* 0x000fc800078e020c */
[C---:B-1----:R-:W-:Y:S01]  /*1b370*/  IMAD.WIDE R10, R21.reuse, 0x2, R6 ;  /* 0x00000002150a7825 */ /* 0x042fe200078e0206 */
[----:B0-----:R-:W2:Y:S04]  /*1b380*/  LDL.64 R18, [R1+0x830] ;  /* 0x0008300001127983 */ /* 0x001ea80000100a00 */
[----:B---3--:R0:W-:Y:S04]  /*1b390*/  STL [R1+0x38], R5 ;  /* 0x0000380501007387 */ /* 0x0081e80000100800 */
[----:B0-----:R0:W3:Y:S04]  /*1b3a0*/  LDG.E.U16 R5, [R8.64] ;  /* 0x0000000408057981 */ /* 0x0010e8000c1e1500 */
[----:B----4-:R1:W-:Y:S01]  /*1b3b0*/  STL [R1+0x48], R0 ;  /* 0x0000480001007387 */ /* 0x0103e20000100800 */
[----:B------:R-:W4:Y:S02]  /*1b3c0*/  LDL.64 R16, [R1+0x820] ;  /* 0x0008200001107983 */ /* 0x000f240000100a00 */
[----:B------:R-:W3:Y:S02]  /*1b3d0*/  LDL.64 R12, [R1+0x818] ;  /* 0x00081800010c7983 */ /* 0x000ee40000100a00 */
[----:B------:R-:W3:Y:S01]  /*1b3e0*/  LDL.64 R6, [R1+0x810] ;  /* 0x0008100001067983 */ /* 0x000ee20000100a00 */
[----:B------:R5:W-:Y:S01]  /*1b3f0*/  STL [R1+0x10], R3 ;  /* 0x0000100301007387 */ /* 0x000be20000100800 */
[----:B0-----:R-:W-:-:S03]  /*1b400*/  IMAD.WIDE R8, R21, 0x2, R24 ;  /* 0x0000000215087825 */ /* 0x001fc600078e0218 */
[----:B-1----:R0:W3:Y:S01]  /*1b410*/  LDG.E.U16 R0, [R10.64] ;  /* 0x000000040a007981 */ /* 0x0020e2000c1e1500 */
[----:B-----5:R-:W-:-:S03]  /*1b420*/  IMAD.WIDE R2, R21, 0x2, R28 ;  /* 0x0000000215027825 */ /* 0x020fc600078e021c */
[----:B------:R1:W5:Y:S04]  /*1b430*/  LDG.E.U16 R28, [R8.64] ;  /* 0x00000004081c7981 */ /* 0x000368000c1e1500 */
[----:B------:R2:W5:Y:S01]  /*1b440*/  LDG.E.U16 R25, [R2.64] ;  /* 0x0000000402197981 */ /* 0x000562000c1e1500 */
[----:B0-----:R-:W-:-:S05]  /*1b450*/  IMAD.WIDE R10, R21, 0x2, R14 ;  /* 0x00000002150a7825 */ /* 0x001fca00078e020e */
[----:B------:R0:W5:Y:S01]  /*1b460*/  LDG.E.U16 R29, [R10.64] ;  /* 0x000000040a1d7981 */ /* 0x000162000c1e1500 */
[----:B-1----:R-:W-:-:S04]  /*1b470*/  IMAD.WIDE R8, R21, 0x2, R22 ;  /* 0x0000000215087825 */ /* 0x002fc800078e0216 */
[C---:B--2---:R-:W-:Y:S02]  /*1b480*/  IMAD.WIDE R2, R21.reuse, 0x2, R26 ;  /* 0x0000000215027825 */ /* 0x044fe400078e021a */
[----:B------:R1:W2:Y:S04]  /*1b490*/  LDG.E.U16 R27, [R8.64] ;  /* 0x00000004081b7981 */ /* 0x0002a8000c1e1500 */
[----:B------:R4:W2:Y:S01]  /*1b4a0*/  LDG.E.U16 R23, [R2.64] ;  /* 0x0000000402177981 */ /* 0x0008a2000c1e1500 */
[----:B0-----:R-:W-:-:S05]  /*1b4b0*/  IMAD.WIDE R10, R21, 0x2, R18 ;  /* 0x00000002150a7825 */ /* 0x001fca00078e0212 */
[----:B------:R3:W2:Y:S01]  /*1b4c0*/  LDG.E.U16 R26, [R10.64] ;  /* 0x000000040a1a7981 */ /* 0x0006a2000c1e1500 */
[----:B----4-:R-:W-:-:S04]  /*1b4d0*/  IMAD.WIDE R2, R21, 0x2, R16 ;  /* 0x0000000215027825 */ /* 0x010fc800078e0210 */
[----:B---3--:R-:W-:-:S04]  /*1b4e0*/  IMAD.WIDE R10, R21, 0x2, R6 ;  /* 0x00000002150a7825 */ /* 0x008fc800078e0206 */
[C---:B-1----:R-:W-:Y:S01]  /*1b4f0*/  IMAD.WIDE R8, R21.reuse, 0x2, R12 ;  /* 0x0000000215087825 */ /* 0x042fe200078e020c */
[----:B------:R0:W3:Y:S04]  /*1b500*/  LDG.E.U16 R22, [R2.64] ;  /* 0x0000000402167981 */ /* 0x0000e8000c1e1500 */
[----:B-----5:R1:W-:Y:S01]  /*1b510*/  STL [R1+0x1f94], R25 ;  /* 0x001f941901007387 */ /* 0x0203e20000100800 */
[----:B------:R-:W4:Y:S03]  /*1b520*/  LDL R15, [R1+0x48c] ;  /* 0x00048c00010f7983 */ /* 0x000f260000100800 */
[----:B-1----:R-:W5:Y:S01]  /*1b530*/  LDL.64 R24, [R1+0x7f0] ;  /* 0x0007f00001187983 */ /* 0x002f620000100a00 */
[----:B------:R1:W-:Y:S03]  /*1b540*/  STL [R1+0x28], R5 ;  /* 0x0000280501007387 */ /* 0x0003e60000100800 */
[----:B-1----:R-:W4:Y:S01]  /*1b550*/  LDL.LU R5, [R1+0x304] ;  /* 0x0003040001057983 */ /* 0x002f220000300800 */
[----:B------:R-:W3:Y:S02]  /*1b560*/  LDL.LU R6, [R1+0xd4] ;  /* 0x0000d40001067983 */ /* 0x000ee40000300800 */
[----:B------:R-:W3:Y:S02]  /*1b570*/  LDL.LU R7, [R1+0xc4] ;  /* 0x0000c40001077983 */ /* 0x000ee40000300800 */
[----:B------:R-:W3:Y:S01]  /*1b580*/  LDL.LU R16, [R1+0xb4] ;  /* 0x0000b40001107983 */ /* 0x000ee20000300800 */
[----:B------:R-:W3:Y:S01]  /*1b590*/  LDL.LU R17, [R1+0xa4] ;  /* 0x0000a40001117983 */ /* 0x000ee20000300800 */
[----:B------:R-:W3:Y:S02]  /*1b5a0*/  LDL.LU R18, [R1+0x94] ;  /* 0x0000940001127983 */ /* 0x000ee40000300800 */
[----:B------:R-:W3:Y:S02]  /*1b5b0*/  LDL.LU R19, [R1+0x84] ;  /* 0x0000840001137983 */ /* 0x000ee40000300800 */
[----:B------:R-:W3:Y:S01]  /*1b5c0*/  LDL.LU R12, [R1+0x74] ;  /* 0x00007400010c7983 */ /* 0x000ee20000300800 */
[----:B------:R-:W3:Y:S01]  /*1b5d0*/  LDL.LU R13, [R1+0x64] ;  /* 0x00006400010d7983 */ /* 0x000ee20000300800 */
[----:B------:R1:W-:Y:S02]  /*1b5e0*/  STL [R1+0x2c], R0 ;  /* 0x00002c0001007387 */ /* 0x0003e40000100800 */
[----:B------:R-:W3:Y:S01]  /*1b5f0*/  LDL.LU R14, [R1+0x54] ;  /* 0x00005400010e7983 */ /* 0x000ee20000300800 */
[----:B-1----:R-:W3:Y:S01]  /*1b600*/  LDL.LU R0, [R1+0x44] ;  /* 0x0000440001007983 */ /* 0x002ee20000300800 */
[----:B------:R1:W-:Y:S03]  /*1b610*/  STL [R1+0x20], R28 ;  /* 0x0000201c01007387 */ /* 0x0003e60000100800 */
[----:B-1----:R-:W3:Y:S01]  /*1b620*/  LDL.LU R28, [R1+0x34] ;  /* 0x00003400011c7983 */ /* 0x002ee20000300800 */
[----:B------:R1:W-:Y:S03]  /*1b630*/  STL [R1+0x24], R29 ;  /* 0x0000241d01007387 */ /* 0x0003e60000100800 */
[----:B-1----:R-:W3:Y:S01]  /*1b640*/  LDL.LU R29, [R1+0x30] ;  /* 0x00003000011d7983 */ /* 0x002ee20000300800 */
[----:B0-----:R-:W3:Y:S02]  /*1b650*/  LDL.64 R2, [R1+0x800] ;  /* 0x0008000001027983 */ /* 0x001ee40000100a00 */
[----:B--2---:R0:W-:Y:S02]  /*1b660*/  STL [R1+0x18], R27 ;  /* 0x0000181b01007387 */ /* 0x0041e40000100800 */
[----:B0-----:R0:W2:Y:S04]  /*1b670*/  LDG.E.U16 R27, [R8.64] ;  /* 0x00000004081b7981 */ /* 0x0010a8000c1e1500 */
[----:B0-----:R-:W3:Y:S04]  /*1b680*/  LDL.64 R8, [R1+0x7f8] ;  /* 0x0007f80001087983 */ /* 0x001ee80000100a00 */
[----:B--2---:R0:W-:Y:S04]  /*1b690*/  STL [R1+0x1f90], R27 ;  /* 0x001f901b01007387 */ /* 0x0041e80000100800 */
[----:B0-----:R-:W2:Y:S01]  /*1b6a0*/  LDL R27, [R1+0xbf8] ;  /* 0x000bf800011b7983 */ /* 0x001ea20000100800 */
[----:B------:R0:W-:Y:S03]  /*1b6b0*/  STL [R1+0x1c], R26 ;  /* 0x00001c1a01007387 */ /* 0x0001e60000100800 */
[----:B0-----:R5:W2:Y:S01]  /*1b6c0*/  LDG.E.U16 R26, [R10.64] ;  /* 0x000000040a1a7981 */ /* 0x001aa2000c1e1500 */
[----:B---3--:R-:W-:-:S04]  /*1b6d0*/  IMAD.WIDE R2, R21, 0x2, R2 ;  /* 0x0000000215027825 */ /* 0x008fc800078e0202 */
[----:B------:R-:W-:-:S04]  /*1b6e0*/  IMAD.WIDE R8, R21, 0x2, R8 ;  /* 0x0000000215087825 */ /* 0x000fc800078e0208 */
[----:B-----5:R-:W-:Y:S02]  /*1b6f0*/  IMAD.WIDE R10, R21, 0x2, R24 ;  /* 0x00000002150a7825 */ /* 0x020fe400078e0218 */
[----:B------:R-:W3:Y:S04]  /*1b700*/  LDL.LU R25, [R1+0x40] ;  /* 0x0000400001197983 */ /* 0x000ee80000300800 */
[----:B------:R0:W4:Y:S04]  /*1b710*/  LDG.E.U16 R21, [R2.64] ;  /* 0x0000000402157981 */ /* 0x000128000c1e1500 */
[----:B------:R1:W3:Y:S04]  /*1b720*/  LDG.E.U16 R24, [R8.64] ;  /* 0x0000000408187981 */ /* 0x0002e8000c1e1500 */
[----:B0-----:R-:W3:Y:S01]  /*1b730*/  LDL.LU R2, [R1+0x60] ;  /* 0x0000600001027983 */ /* 0x001ee20000300800 */
[----:B------:R-:W3:Y:S02]  /*1b740*/  LDL.LU R3, [R1+0x50] ;  /* 0x0000500001037983 */ /* 0x000ee40000300800 */
[----:B-1----:R-:W3:Y:S02]  /*1b750*/  LDL.LU R8, [R1+0x80] ;  /* 0x0000800001087983 */ /* 0x002ee40000300800 */
[----:B------:R-:W3:Y:S01]  /*1b760*/  LDL.LU R9, [R1+0x70] ;  /* 0x0000700001097983 */ /* 0x000ee20000300800 */
[----:B--2---:R0:W-:Y:S04]  /*1b770*/  STL [R1+0x14], R26 ;  /* 0x0000141a01007387 */ /* 0x0041e80000100800 */
[----:B0-----:R0:W2:Y:S01]  /*1b780*/  LDG.E.U16 R26, [R10.64] ;  /* 0x000000040a1a7981 */ /* 0x0010a2000c1e1500 */
[----:B------:R-:W-:Y:S06]  /*1b790*/  BAR.SYNC.DEFER_BLOCKING 0x0 ;  /* 0x0000000000007b1d */ /* 0x000fec0000010000 */
[----:B0-----:R-:W3:Y:S01]  /*1b7a0*/  LDL.LU R10, [R1+0xa0] ;  /* 0x0000a000010a7983 */ /* 0x001ee20000300800 */
[----:B------:R-:W3:Y:S03]  /*1b7b0*/  LDL.LU R11, [R1+0x90] ;  /* 0x00009000010b7983 */ /* 0x000ee60000300800 */
[----:B----4-:R-:W-:Y:S01]  /*1b7c0*/  STS.U16 [R15+0x10000], R5 ;  /* 0x010000050f007388 */ /* 0x010fe20000000400 */
[----:B------:R-:W-:Y:S02]  /*1b7d0*/  STS.U16 [R15+0x10800], R6 ;  /* 0x010800060f007388 */ /* 0x000fe40000000400 */
[----:B------:R-:W-:Y:S02]  /*1b7e0*/  STS.U16 [R15+0x11000], R7 ;  /* 0x011000070f007388 */ /* 0x000fe40000000400 */
[----:B------:R-:W-:Y:S01]  /*1b7f0*/  STS.U16 [R15+0x11800], R16 ;  /* 0x011800100f007388 */ /* 0x000fe20000000400 */
[----:B------:R-:W-:Y:S01]  /*1b800*/  STS.U16 [R15+0x12000], R17 ;  /* 0x012000110f007388 */ /* 0x000fe20000000400 */
[----:B------:R-:W-:Y:S02]  /*1b810*/  STS.U16 [R15+0x12800], R18 ;  /* 0x012800120f007388 */ /* 0x000fe40000000400 */
[----:B------:R-:W-:Y:S02]  /*1b820*/  STS.U16 [R15+0x13000], R19 ;  /* 0x013000130f007388 */ /* 0x000fe40000000400 */
[----:B------:R-:W-:Y:S01]  /*1b830*/  STS.U16 [R15+0x13800], R12 ;  /* 0x0138000c0f007388 */ /* 0x000fe20000000400 */
[----:B------:R-:W-:Y:S01]  /*1b840*/  STS.U16 [R15+0x14000], R13 ;  /* 0x0140000d0f007388 */ /* 0x000fe20000000400 */
[----:B------:R-:W-:Y:S02]  /*1b850*/  STS.U16 [R15+0x14800], R14 ;  /* 0x0148000e0f007388 */ /* 0x000fe40000000400 */
[----:B------:R-:W-:Y:S02]  /*1b860*/  STS.U16 [R15+0x15000], R0 ;  /* 0x015000000f007388 */ /* 0x000fe40000000400 */
[----:B------:R-:W-:Y:S01]  /*1b870*/  STS.U16 [R15+0x15800], R28 ;  /* 0x0158001c0f007388 */ /* 0x000fe20000000400 */
[----:B------:R-:W-:Y:S04]  /*1b880*/  STS.U16 [R15+0x16000], R29 ;  /* 0x0160001d0f007388 */ /* 0x000fe80000000400 */
[----:B--2---:R0:W-:Y:S04]  /*1b890*/  STL [R1+0x1f88], R26 ;  /* 0x001f881a01007387 */ /* 0x0041e80000100800 */
[----:B0-----:R-:W2:Y:S01]  /*1b8a0*/  LDL.LU R26, [R1+0xb0] ;  /* 0x0000b000011a7983 */ /* 0x001ea20000300800 */
[----:B------:R-:W4:Y:S02]  /*1b8b0*/  LDL.LU R5, [R1+0x1fcc] ;  /* 0x001fcc0001057983 */ /* 0x000f240000300800 */
        /* <DEDUP_REMOVED lines=8> */
[----:B------:R-:W2:Y:S02]  /*1b940*/  LDL.LU R14, [R1+0x1fa8] ;  /* 0x001fa800010e7983 */ /* 0x000ea40000300800 */
[----:B------:R-:W2:Y:S01]  /*1b950*/  LDL.LU R0, [R1+0x1fa4] ;  /* 0x001fa40001007983 */ /* 0x000ea20000300800 */
[----:B------:R-:W2:Y:S01]  /*1b960*/  LDL.LU R28, [R1+0x1fa0] ;  /* 0x001fa000011c7983 */ /* 0x000ea20000300800 */
[----:B------:R-:W2:Y:S03]  /*1b970*/  LDL.LU R29, [R1+0x1f9c] ;  /* 0x001f9c00011d7983 */ /* 0x000ea60000300800 */
[----:B--2---:R0:W-:Y:S01]  /*1b980*/  STS.U16 [R15+0x16800], R29 ;  /* 0x0168001d0f007388 */ /* 0x0041e20000000400 */
[----:B------:R1:W-:Y:S02]  /*1b990*/  STS.U16 [R15+0x17000], R28 ;  /* 0x0170001c0f007388 */ /* 0x0003e40000000400 */
[----:B------:R2:W-:Y:S01]  /*1b9a0*/  STS.U16 [R15+0x17800], R0 ;  /* 0x017800000f007388 */ /* 0x0005e20000000400 */
[----:B0-----:R-:W3:Y:S01]  /*1b9b0*/  LDL.LU R29, [R1+0xc0] ;  /* 0x0000c000011d7983 */ /* 0x001ee20000300800 */
[----:B-1----:R-:W3:Y:S02]  /*1b9c0*/  LDL.LU R28, [R1+0xd0] ;  /* 0x0000d000011c7983 */ /* 0x002ee40000300800 */
[----:B--2---:R-:W2:Y:S02]  /*1b9d0*/  LDL.LU R15, [R1+0x1f98] ;  /* 0x001f9800010f7983 */ /* 0x004ea40000300800 */
[----:B------:R-:W2:Y:S02]  /*1b9e0*/  LDL.LU R0, [R1+0x300] ;  /* 0x0003000001007983 */ /* 0x000ea40000300800 */
[----:B--2---:R-:W-:Y:S01]  /*1b9f0*/  STS.U16 [R27+0x10200], R0 ;  /* 0x010200001b007388 */ /* 0x004fe20000000400 */
[----:B---3--:R0:W-:Y:S02]  /*1ba00*/  STS.U16 [R27+0x10a00], R28 ;  /* 0x010a001c1b007388 */ /* 0x0081e40000000400 */
[----:B------:R1:W-:Y:S02]  /*1ba10*/  STS.U16 [R27+0x11200], R29 ;  /* 0x0112001d1b007388 */ /* 0x0003e40000000400 */
[----:B------:R2:W-:Y:S01]  /*1ba20*/  STS.U16 [R27+0x11a00], R26 ;  /* 0x011a001a1b007388 */ /* 0x0005e20000000400 */
[----:B------:R-:W-:Y:S01]  /*1ba30*/  STS.U16 [R27+0x12200], R10 ;  /* 0x0122000a1b007388 */ /* 0x000fe20000000400 */
[----:B------:R3:W-:Y:S02]  /*1ba40*/  STS.U16 [R27+0x12a00], R11 ;  /* 0x012a000b1b007388 */ /* 0x0007e40000000400 */
[----:B------:R-:W-:Y:S02]  /*1ba50*/  STS.U16 [R27+0x13200], R8 ;  /* 0x013200081b007388 */ /* 0x000fe40000000400 */
[----:B------:R4:W-:Y:S01]  /*1ba60*/  STS.U16 [R27+0x13a00], R9 ;  /* 0x013a00091b007388 */ /* 0x0009e20000000400 */
[----:B------:R-:W-:Y:S01]  /*1ba70*/  STS.U16 [R27+0x14200], R2 ;  /* 0x014200021b007388 */ /* 0x000fe20000000400 */
[----:B------:R4:W-:Y:S03]  /*1ba80*/  STS.U16 [R27+0x14a00], R3 ;  /* 0x014a00031b007388 */ /* 0x0009e60000000400 */
[----:B0-----:R-:W5:Y:S04]  /*1ba90*/  LDL R28, [R1+0xc] ;  /* 0x00000c00011c7983 */ /* 0x001f680000100800 */
[----:B-1----:R-:W5:Y:S04]  /*1baa0*/  LDL R29, [R1+0x2f4] ;  /* 0x0002f400011d7983 */ /* 0x002f680000100800 */
[----:B--2---:R-:W2:Y:S04]  /*1bab0*/  LDL R26, [R1+0x2fc] ;  /* 0x0002fc00011a7983 */ /* 0x004ea80000100800 */
[----:B---3--:R-:W3:Y:S01]  /*1bac0*/  LDL R11, [R1+0x2d4] ;  /* 0x0002d400010b7983 */ /* 0x008ee20000100800 */
[----:B----4-:R-:W-:-:S02]  /*1bad0*/  FMUL R9, R13, c[0x0][0x188] ;  /* 0x000062000d097a20 */ /* 0x010fc40000400000 */
[----:B------:R-:W-:Y:S02]  /*1bae0*/  FMUL R3, R12, c[0x0][0x188] ;  /* 0x000062000c037a20 */ /* 0x000fe40000400000 */
[----:B------:R-:W-:-:S03]  /*1baf0*/  FMUL R10, R5, c[0x0][0x188] ;  /* 0x00006200050a7a20 */ /* 0x000fc60000400000 */
[----:B------:R-:W-:Y:S01]  /*1bb00*/  FMNMX R9, R3, R9, !PT ;  /* 0x0000000903097209 */ /* 0x000fe20007800000 */
[----:B------:R-:W-:Y:S01]  /*1bb10*/  FMUL R3, R4, c[0x0][0x188] ;  /* 0x0000620004037a20 */ /* 0x000fe20000400000 */
[----:B------:R0:W-:Y:S04]  /*1bb20*/  STS.U16 [R27+0x15200], R25 ;  /* 0x015200191b007388 */ /* 0x0001e80000000400 */
[----:B------:R-:W-:Y:S01]  /*1bb30*/  FMNMX R3, R3, R10, !PT ;  /* 0x0000000a03037209 */ /* 0x000fe20007800000 */
[----:B------:R-:W-:Y:S01]  /*1bb40*/  FMUL R10, R16, c[0x0][0x188] ;  /* 0x00006200100a7a20 */ /* 0x000fe20000400000 */
[----:B0-----:R-:W4:Y:S01]  /*1bb50*/  LDL R25, [R1+0x2dc] ;  /* 0x0002dc0001197983 */ /* 0x001f220000100800 */
[----:B------:R0:W-:Y:S03]  /*1bb60*/  STL [R1+0x1f8c], R4 ;  /* 0x001f8c0401007387 */ /* 0x0001e60000100800 */
[----:B------:R-:W-:Y:S01]  /*1bb70*/  FMNMX R9, R10, R9, !PT ;  /* 0x000000090a097209 */ /* 0x000fe20007800000 */
[----:B0-----:R-:W2:Y:S01]  /*1bb80*/  LDL R4, [R1+0x2d8] ;  /* 0x0002d80001047983 */ /* 0x001ea20000100800 */
[----:B------:R0:W-:Y:S02]  /*1bb90*/  STL [R1+0x1f70], R7 ;  /* 0x001f700701007387 */ /* 0x0001e40000100800 */
[----:B------:R-:W2:Y:S02]  /*1bba0*/  LDL R10, [R1] ;  /* 0x00000000010a7983 */ /* 0x000ea40000100800 */
[----:B------:R-:W-:-:S02]  /*1bbb0*/  FMUL R8, R7, c[0x0][0x188] ;  /* 0x0000620007087a20 */ /* 0x000fc40000400000 */
[----:B0-----:R-:W3:Y:S01]  /*1bbc0*/  LDL R7, [R1+0x4] ;  /* 0x0000040001077983 */ /* 0x001ee20000100800 */
[----:B--2---:R-:W-:-:S05]  /*1bbd0*/  FMUL R10, R10, c[0x0][0x188] ;  /* 0x000062000a0a7a20 */ /* 0x004fca0000400000 */
[----:B------:R-:W-:Y:S01]  /*1bbe0*/  FMNMX R3, R10, R3, !PT ;  /* 0x000000030a037209 */ /* 0x000fe20007800000 */
[----:B------:R-:W-:-:S05]  /*1bbf0*/  FMUL R10, R17, c[0x0][0x188] ;  /* 0x00006200110a7a20 */ /* 0x000fca0000400000 */
[----:B------:R-:W-:Y:S01]  /*1bc00*/  FMNMX R9, R10, R9, !PT ;  /* 0x000000090a097209 */ /* 0x000fe20007800000 */
[----:B---3--:R-:W-:Y:S02]  /*1bc10*/  FMUL R10, R7, c[0x0][0x188] ;  /* 0x00006200070a7a20 */ /* 0x008fe40000400000 */
[----:B------:R-:W-:Y:S02]  /*1bc20*/  FMUL R0, R14, c[0x0][0x188] ;  /* 0x000062000e007a20 */ /* 0x000fe40000400000 */
[----:B------:R-:W-:Y:S01]  /*1bc30*/  FMUL R2, R15, c[0x0][0x188] ;  /* 0x000062000f027a20 */ /* 0x000fe20000400000 */
[----:B------:R-:W2:Y:S01]  /*1bc40*/  LDL R7, [R1+0x2c4] ;  /* 0x0002c40001077983 */ /* 0x000ea20000100800 */
[----:B------:R-:W-:-:S03]  /*1bc50*/  FMNMX R3, R10, R3, !PT ;  /* 0x000000030a037209 */ /* 0x000fc60007800000 */
[----:B------:R-:W3:Y:S02]  /*1bc60*/  LDL R10, [R1+0x2f0] ;  /* 0x0002f000010a7983 */ /* 0x000ee40000100800 */
[----:B---3--:R-:W-:-:S05]  /*1bc70*/  FMUL R10, R10, c[0x0][0x188] ;  /* 0x000062000a0a7a20 */ /* 0x008fca0000400000 */
[----:B------:R-:W-:Y:S02]  /*1bc80*/  FMNMX R9, R10, R9, !PT ;  /* 0x000000090a097209 */ /* 0x000fe40007800000 */
[----:B------:R-:W3:Y:S02]  /*1bc90*/  LDL R10, [R1+0x2d0] ;  /* 0x0002d000010a7983 */ /* 0x000ee40000100800 */
[----:B---3--:R-:W-:-:S05]  /*1bca0*/  FMUL R10, R10, c[0x0][0x188] ;  /* 0x000062000a0a7a20 */ /* 0x008fca0000400000 */
[----:B------:R-:W-:Y:S01]  /*1bcb0*/  FMNMX R3, R10, R3, !PT ;  /* 0x000000030a037209 */ /* 0x000fe20007800000 */
[----:B-----5:R-:W-:Y:S01]  /*1bcc0*/  FMUL R10, R29, c[0x0][0x188] ;  /* 0x000062001d0a7a20 */ /* 0x020fe20000400000 */
[----:B------:R-:W-:Y:S01]  /*1bcd0*/  FMNMX R0, R0, R2, !PT ;  /* 0x0000000200007209 */ /* 0x000fe20007800000 */
[----:B------:R-:W3:Y:S03]  /*1bce0*/  LDL R29, [R1+0x414] ;  /* 0x00041400011d7983 */ /* 0x000ee60000100800 */
[----:B------:R-:W-:Y:S01]  /*1bcf0*/  FMNMX R9, R10, R9, !PT ;  /* 0x000000090a097209 */ /* 0x000fe20007800000 */
[----:B------:R-:W-:Y:S02]  /*1bd00*/  FMUL R10, R11, c[0x0][0x188] ;  /* 0x000062000b0a7a20 */ /* 0x000fe40000400000 */
[----:B------:R-:W-:Y:S01]  /*1bd10*/  FMUL R2, R6, c[0x0][0x188] ;  /* 0x0000620006027a20 */ /* 0x000fe20000400000 */
[----:B------:R-:W5:Y:S02]  /*1bd20*/  LDL R11, [R1+0x444] ;  /* 0x00044400010b7983 */ /* 0x000f640000100800 */
[----:B------:R-:W-:-:S02]  /*1bd30*/  FMNMX R3, R10, R3, !PT ;  /* 0x000000030a037209 */ /* 0x000fc40007800000 */
[----:B------:R-:W2:Y:S01]  /*1bd40*/  LDL R10, [R1+0x2e0] ;  /* 0x0002e000010a7983 */ /* 0x000ea20000100800 */
[----:B------:R-:W-:Y:S01]  /*1bd50*/  FMNMX R2, R2, R8, !PT ;  /* 0x0000000802027209 */ /* 0x000fe20007800000 */
[----:B------:R-:W-:-:S05]  /*1bd60*/  FMUL R8, R18, c[0x0][0x188] ;  /* 0x0000620012087a20 */ /* 0x000fca0000400000 */
[----:B------:R-:W-:Y:S02]  /*1bd70*/  FMNMX R0, R8, R0, !PT ;  /* 0x0000000008007209 */ /* 0x000fe40007800000 */
[----:B------:R-:W3:Y:S01]  /*1bd80*/  LDL R8, [R1+0x8] ;  /* 0x0000080001087983 */ /* 0x000ee20000100800 */
[----:B--2---:R-:W-:-:S05]  /*1bd90*/  FMUL R10, R10, c[0x0][0x188] ;  /* 0x000062000a0a7a20 */ /* 0x004fca0000400000 */
[----:B------:R-:W-:Y:S02]  /*1bda0*/  FMNMX R9, R10, R9, !PT ;  /* 0x000000090a097209 */ /* 0x000fe40007800000 */
[----:B------:R-:W2:Y:S01]  /*1bdb0*/  LDL R10, [R1+0x2c0] ;  /* 0x0002c000010a7983 */ /* 0x000ea20000100800 */
[----:B---3--:R-:W-:-:S05]  /*1bdc0*/  FMUL R8, R8, c[0x0][0x188] ;  /* 0x0000620008087a20 */ /* 0x008fca0000400000 */
[----:B------:R-:W-:Y:S01]  /*1bdd0*/  FMNMX R2, R8, R2, !PT ;  /* 0x0000000208027209 */ /* 0x000fe20007800000 */
[----:B------:R-:W-:-:S05]  /*1bde0*/  FMUL R8, R19, c[0x0][0x188] ;  /* 0x0000620013087a20 */ /* 0x000fca0000400000 */
[----:B------:R-:W-:Y:S01]  /*1bdf0*/  FMNMX R0, R8, R0, !PT ;  /* 0x0000000008007209 */ /* 0x000fe20007800000 */
[----:B------:R-:W-:Y:S02]  /*1be00*/  FMUL R8, R28, c[0x0][0x188] ;  /* 0x000062001c087a20 */ /* 0x000fe40000400000 */
[----:B------:R-:W3:Y:S03]  /*1be10*/  LDL R28, [R1+0x2cc] ;  /* 0x0002cc00011c7983 */ /* 0x000ee60000100800 */
[----:B------:R-:W-:Y:S02]  /*1be20*/  FMNMX R2, R8, R2, !PT ;  /* 0x0000000208027209 */ /* 0x000fe40007800000 */
[----:B------:R-:W3:Y:S01]  /*1be30*/  LDL R8, [R1+0x2f8] ;  /* 0x0002f80001087983 */ /* 0x000ee20000100800 */
[----:B--2---:R-:W-:-:S05]  /*1be40*/  FMUL R10, R10, c[0x0][0x188] ;  /* 0x000062000a0a7a20 */ /* 0x004fca0000400000 */
[----:B------:R-:W-:Y:S02]  /*1be50*/  FMNMX R3, R10, R3, !PT ;  /* 0x000000030a037209 */ /* 0x000fe40007800000 */
[----:B------:R-:W2:Y:S01]  /*1be60*/  LDL R10, [R1+0x2e4] ;  /* 0x0002e400010a7983 */ /* 0x000ea20000100800 */
[----:B---3--:R-:W-:-:S05]  /*1be70*/  FMUL R8, R8, c[0x0][0x188] ;  /* 0x0000620008087a20 */ /* 0x008fca0000400000 */
[----:B------:R-:W-:Y:S01]  /*1be80*/  FMNMX R0, R8, R0, !PT ;  /* 0x0000000008007209 */ /* 0x000fe20007800000 */
[----:B------:R-:W-:Y:S02]  /*1be90*/  FMUL R8, R4, c[0x0][0x188] ;  /* 0x0000620004087a20 */ /* 0x000fe40000400000 */
[----:B------:R-:W3:Y:S01]  /*1bea0*/  LDL R4, [R1+0x448] ;  /* 0x0004480001047983 */ /* 0x000ee20000100800 */
[----:B--2---:R-:W-:-:S05]  /*1beb0*/  FMUL R10, R10, c[0x0][0x188] ;  /* 0x000062000a0a7a20 */ /* 0x004fca0000400000 */
[----:B------:R-:W-:Y:S01]  /*1bec0*/  FMNMX R9, R10, R9, !PT ;  /* 0x000000090a097209 */ /* 0x000fe20007800000 */
[----:B------:R-:W-:Y:S01]  /*1bed0*/  FMUL R10, R7, c[0x0][0x188] ;  /* 0x00006200070a7a20 */ /* 0x000fe20000400000 */
[----:B------:R-:W-:Y:S01]  /*1bee0*/  FMNMX R2, R8, R2, !PT ;  /* 0x0000000208027209 */ /* 0x000fe20007800000 */
[----:B------:R-:W2:Y:S03]  /*1bef0*/  LDL R7, [R1+0x434] ;  /* 0x0004340001077983 */ /* 0x000ea60000100800 */
[----:B------:R-:W-:Y:S02]  /*1bf00*/  FMNMX R3, R10, R3, !PT ;  /* 0x000000030a037209 */ /* 0x000fe40007800000 */
[----:B------:R-:W2:Y:S01]  /*1bf10*/  LDL R10, [R1+0x410] ;  /* 0x00041000010a7983 */ /* 0x000ea20000100800 */
[----:B------:R-:W-:Y:S02]  /*1bf20*/  FMUL R8, R26, c[0x0][0x188] ;  /* 0x000062001a087a20 */ /* 0x000fe40000400000 */
[----:B------:R-:W3:Y:S03]  /*1bf30*/  LDL R26, [R1+0x41c] ;  /* 0x00041c00011a7983 */ /* 0x000ee60000100800 */
[----:B------:R-:W-:Y:S01]  /*1bf40*/  FMNMX R0, R8, R0, !PT ;  /* 0x0000000008007209 */ /* 0x000fe20007800000 */
[----:B----4-:R-:W-:-:S02]  /*1bf50*/  FMUL R8, R25, c[0x0][0x188] ;  /* 0x0000620019087a20 */ /* 0x010fc40000400000 */
[----:B------:R-:W4:Y:S03]  /*1bf60*/  LDL R25, [R1+0x44c] ;  /* 0x00044c0001197983 */ /* 0x000f260000100800 */
[----:B------:R-:W-:Y:S02]  /*1bf70*/  FMNMX R2, R8, R2, !PT ;  /* 0x0000000208027209 */ /* 0x000fe40007800000 */
[----:B------:R-:W3:Y:S01]  /*1bf80*/  LDL R8, [R1+0x2e8] ;  /* 0x0002e80001087983 */ /* 0x000ee20000100800 */
[----:B--2---:R-:W-:-:S05]  /*1bf90*/  FMUL R10, R10, c[0x0][0x188] ;  /* 0x000062000a0a7a20 */ /* 0x004fca0000400000 */
[----:B------:R-:W-:Y:S02]  /*1bfa0*/  FMNMX R9, R10, R9, !PT ;  /* 0x000000090a097209 */ /* 0x000fe40007800000 */
[----:B------:R-:W2:Y:S01]  /*1bfb0*/  LDL R10, [R1+0x440] ;  /* 0x00044000010a7983 */ /* 0x000ea20000100800 */
[----:B---3--:R-:W-:-:S05]  /*1bfc0*/  FMUL R8, R8, c[0x0][0x188] ;  /* 0x0000620008087a20 */ /* 0x008fca0000400000 */
[----:B------:R-:W-:Y:S02]  /*1bfd0*/  FMNMX R0, R8, R0, !PT ;  /* 0x0000000008007209 */ /* 0x000fe40007800000 */
[----:B------:R-:W3:Y:S01]  /*1bfe0*/  LDL R8, [R1+0x2c8] ;  /* 0x0002c80001087983 */ /* 0x000ee20000100800 */
[----:B--2---:R-:W-:-:S05]  /*1bff0*/  FMUL R10, R10, c[0x0][0x188] ;  /* 0x000062000a0a7a20 */ /* 0x004fca0000400000 */
[----:B------:R-:W-:Y:S01]  /*1c000*/  FMNMX R3, R10, R3, !PT ;  /* 0x000000030a037209 */ /* 0x000fe20007800000 */
[----:B------:R-:W-:Y:S02]  /*1c010*/  FMUL R10, R29, c[0x0][0x188] ;  /* 0x000062001d0a7a20 */ /* 0x000fe40000400000 */
[----:B------:R-:W2:Y:S03]  /*1c020*/  LDL R29, [R1+0x474] ;  /* 0x00047400011d7983 */ /* 0x000ea60000100800 */
[----:B------:R-:W-:Y:S01]  /*1c030*/  FMNMX R9, R10, R9, !PT ;  /* 0x000000090a097209 */ /* 0x000fe20007800000 */
[----:B-----5:R-:W-:Y:S02]  /*1c040*/  FMUL R10, R11, c[0x0][0x188] ;  /* 0x000062000b0a7a20 */ /* 0x020fe40000400000 */
[----:B---3--:R-:W-:Y:S01]  /*1c050*/  FMUL R8, R8, c[0x0][0x188] ;  /* 0x0000620008087a20 */ /* 0x008fe20000400000 */
[----:B------:R-:W3:Y:S02]  /*1c060*/  LDL R11, [R1+0x454] ;  /* 0x00045400010b7983 */ /* 0x000ee40000100800 */
[----:B------:R-:W-:-:S02]  /*1c070*/  FMNMX R3, R10, R3, !PT ;  /* 0x000000030a037209 */ /* 0x000fc40007800000 */
[----:B------:R-:W5:Y:S01]  /*1c080*/  LDL R10, [R1+0x420] ;  /* 0x00042000010a7983 */ /* 0x000f620000100800 */
[----:B------:R-:W-:Y:S02]  /*1c090*/  FMNMX R2, R8, R2, !PT ;  /* 0x0000000208027209 */ /* 0x000fe40007800000 */
[----:B------:R-:W2:Y:S02]  /*1c0a0*/  LDL R8, [R1+0x2ec] ;  /* 0x0002ec0001087983 */ /* 0x000ea40000100800 */
[----:B-----5:R-:W-:-:S05]  /*1c0b0*/  FMUL R10, R10, c[0x0][0x188] ;  /* 0x000062000a0a7a20 */ /* 0x020fca0000400000 */
[----:B------:R-:W-:Y:S02]  /*1c0c0*/  FMNMX R9, R10, R9, !PT ;  /* 0x000000090a097209 */ /* 0x000fe40007800000 */
[----:B------:R-:W5:Y:S01]  /*1c0d0*/  LDL R10, [R1+0x430] ;  /* 0x00043000010a7983 */ /* 0x000f620000100800 */
[----:B--2---:R-:W-:-:S05]  /*1c0e0*/  FMUL R8, R8, c[0x0][0x188] ;  /* 0x0000620008087a20 */ /* 0x004fca0000400000 */
[----:B------:R-:W-:Y:S01]  /*1c0f0*/  FMNMX R0, R8, R0, !PT ;  /* 0x0000000008007209 */ /* 0x000fe20007800000 */
[----:B------:R-:W-:Y:S02]  /*1c100*/  FMUL R8, R28, c[0x0][0x188] ;  /* 0x000062001c087a20 */ /* 0x000fe40000400000 */
[----:B------:R-:W2:Y:S03]  /*1c110*/  LDL R28, [R1+0x43c] ;  /* 0x00043c00011c7983 */ /* 0x000ea60000100800 */
[----:B------:R-:W-:Y:S02]  /*1c120*/  FMNMX R2, R8, R2, !PT ;  /* 0x0000000208027209 */ /* 0x000fe40007800000 */
[----:B------:R-:W2:Y:S01]  /*1c130*/  LDL R8, [R1+0x418] ;  /* 0x0004180001087983 */ /* 0x000ea20000100800 */
[----:B-----5:R-:W-:-:S05]  /*1c140*/  FMUL R10, R10, c[0x0][0x188] ;  /* 0x000062000a0a7a20 */ /* 0x020fca0000400000 */
[----:B------:R-:W-:Y:S02]  /*1c150*/  FMNMX R3, R10, R3, !PT ;  /* 0x000000030a037209 */ /* 0x000fe40007800000 */
[----:B------:R-:W5:Y:S01]  /*1c160*/  LDL R10, [R1+0x424] ;  /* 0x00042400010a7983 */ /* 0x000f620000100800 */
[----:B--2---:R-:W-:-:S05]  /*1c170*/  FMUL R8, R8, c[0x0][0x188] ;  /* 0x0000620008087a20 */ /* 0x004fca0000400000 */
[----:B------:R-:W-:Y:S01]  /*1c180*/  FMNMX R0, R8, R0, !PT ;  /* 0x0000000008007209 */ /* 0x000fe20007800000 */
[----:B------:R-:W-:Y:S02]  /*1c190*/  FMUL R8, R4, c[0x0][0x188] ;  /* 0x0000620004087a20 */ /* 0x000fe40000400000 */
[----:B------:R-:W2:Y:S03]  /*1c1a0*/  LDL R4, [R1+0x458] ;  /* 0x0004580001047983 */ /* 0x000ea60000100800 */
[----:B------:R-:W-:Y:S01]  /*1c1b0*/  FMNMX R2, R8, R2, !PT ;  /* 0x0000000208027209 */ /* 0x000fe20007800000 */
[----:B------:R-:W-:Y:S02]  /*1c1c0*/  FMUL R8, R26, c[0x0][0x188] ;  /* 0x000062001a087a20 */ /* 0x000fe40000400000 */
[----:B------:R-:W2:Y:S03]  /*1c1d0*/  LDL R26, [R1+0x47c] ;  /* 0x00047c00011a7983 */ /* 0x000ea60000100800 */
[----:B------:R-:W-:Y:S01]  /*1c1e0*/  FMNMX R0, R8, R0, !PT ;  /* 0x0000000008007209 */ /* 0x000fe20007800000 */
[----:B----4-:R-:W-:-:S02]  /*1c1f0*/  FMUL R8, R25, c[0x0][0x188] ;  /* 0x0000620019087a20 */ /* 0x010fc40000400000 */
[----:B------:R-:W4:Y:S03]  /*1c200*/  LDL R25, [R1+0x45c] ;  /* 0x00045c0001197983 */ /* 0x000f260000100800 */
[----:B------:R-:W-:Y:S02]  /*1c210*/  FMNMX R2, R8, R2, !PT ;  /* 0x0000000208027209 */ /* 0x000fe40007800000 */
[----:B------:R-:W2:Y:S01]  /*1c220*/  LDL R8, [R1+0x428] ;  /* 0x0004280001087983 */ /* 0x000ea20000100800 */
[----:B-----5:R-:W-:-:S05]  /*1c230*/  FMUL R10, R10, c[0x0][0x188] ;  /* 0x000062000a0a7a20 */ /* 0x020fca0000400000 */
[----:B------:R-:W-:Y:S01]  /*1c240*/  FMNMX R9, R10, R9, !PT ;  /* 0x000000090a097209 */ /* 0x000fe20007800000 */
[----:B------:R-:W-:Y:S02]  /*1c250*/  FMUL R10, R7, c[0x0][0x188] ;  /* 0x00006200070a7a20 */ /* 0x000fe40000400000 */
[----:B------:R-:W5:Y:S03]  /*1c260*/  LDL R7, [R1+0x464] ;  /* 0x0004640001077983 */ /* 0x000f660000100800 */
        /* <DEDUP_REMOVED lines=14> */
[----:B------:R-:W3:Y:S03]  /*1c350*/  LDL R29, [R1+0x4a4] ;  /* 0x0004a400011d7983 */ /* 0x000ee60000100800 */
[----:B------:R-:W-:Y:S01]  /*1c360*/  FMNMX R9, R10, R9, !PT ;  /* 0x000000090a097209 */ /* 0x000fe20007800000 */
[----:B------:R-:W-:Y:S02]  /*1c370*/  FMUL R10, R11, c[0x0][0x188] ;  /* 0x000062000b0a7a20 */ /* 0x000fe40000400000 */
[----:B------:R-:W3:Y:S03]  /*1c380*/  LDL R11, [R1+0x4c4] ;  /* 0x0004c400010b7983 */ /* 0x000ee60000100800 */
[----:B------:R-:W-:-:S02]  /*1c390*/  FMNMX R3, R10, R3, !PT ;  /* 0x000000030a037209 */ /* 0x000fc40007800000 */
[----:B------:R-:W3:Y:S01]  /*1c3a0*/  LDL R10, [R1+0x490] ;  /* 0x00049000010a7983 */ /* 0x000ee20000100800 */
[----:B--2---:R-:W-:-:S05]  /*1c3b0*/  FMUL R8, R8, c[0x0][0x188] ;  /* 0x0000620008087a20 */ /* 0x004fca0000400000 */
[----:B------:R-:W-:Y:S01]  /*1c3c0*/  FMNMX R0, R8, R0, !PT ;  /* 0x0000000008007209 */ /* 0x000fe20007800000 */
[----:B------:R-:W-:Y:S02]  /*1c3d0*/  FMUL R8, R28, c[0x0][0x188] ;  /* 0x000062001c087a20 */ /* 0x000fe40000400000 */
[----:B------:R-:W2:Y:S03]  /*1c3e0*/  LDL R28, [R1+0x46c] ;  /* 0x00046c00011c7983 */ /* 0x000ea60000100800 */
        /* <DEDUP_REMOVED lines=25> */
[----:B-----5:R-:W-:Y:S02]  /*1c580*/  FMUL R10, R7, c[0x0][0x188] ;  /* 0x00006200070a7a20 */ /* 0x020fe40000400000 */
[----:B------:R-:W3:Y:S03]  /*1c590*/  LDL R7, [R1+0x4d4] ;  /* 0x0004d40001077983 */ /* 0x000ee60000100800 */
[----:B------:R-:W-:Y:S02]  /*1c5a0*/  FMNMX R3, R10, R3, !PT ;  /* 0x000000030a037209 */ /* 0x000fe40007800000 */
[----:B------:R-:W5:Y:S01]  /*1c5b0*/  LDL R10, [R1+0x4a0] ;  /* 0x0004a000010a7983 */ /* 0x000f620000100800 */
[----:B--2---:R-:W-:-:S05]  /*1c5c0*/  FMUL R8, R8, c[0x0][0x188] ;  /* 0x0000620008087a20 */ /* 0x004fca0000400000 */
        /* <DEDUP_REMOVED lines=12> */
[----:B------:R-:W-:Y:S01]  /*1c690*/  FMNMX R3, R10, R3, !PT ;  /* 0x000000030a037209 */ /* 0x000fe20007800000 */
[----:B------:R-:W-:Y:S02]  /*1c6a0*/  FMUL R10, R29, c[0x0][0x188] ;  /* 0x000062001d0a7a20 */ /* 0x000fe40000400000 */
[----:B------:R-:W5:Y:S03]  /*1c6b0*/  LDL R29, [R1+0x504] ;  /* 0x00050400011d7983 */ /* 0x000f660000100800 */
        /* <DEDUP_REMOVED lines=33> */
[----:B------:R-:W-:Y:S02]  /*1c8d0*/  FMNMX R3, R10, R3, !PT ;  /* 0x000000030a037209 */ /* 0x000fe40007800000 */
        /* <DEDUP_REMOVED lines=23> */
[----:B------:R-:W-:Y:S01]  /*1ca50*/  FMNMX R3, R10, R3, !PT ;  /* 0x000000030a037209 */ /* 0x000fe20007800000 */
[----:B-----5:R-:W-:Y:S02]  /*1ca60*/  FMUL R10, R29, c[0x0][0x188] ;  /* 0x000062001d0a7a20 */ /* 0x020fe40000400000 */
[----:B------:R-:W3:Y:S03]  /*1ca70*/  LDL R29, [R1+0x524] ;  /* 0x00052400011d7983 */ /* 0x000ee60000100800 */
[----:B------:R-:W-:Y:S01]  /*1ca80*/  FMNMX R9, R10, R9, !PT ;  /* 0x000000090a097209 */ /* 0x000fe20007800000 */
[----:B------:R-:W-:Y:S02]  /*1ca90*/  FMUL R10, R11, c[0x0][0x188] ;  /* 0x000062000b0a7a20 */ /* 0x000fe40000400000 */
[----:B------:R-:W5:Y:S03]  /*1caa0*/  LDL R11, [R1+0x554] ;  /* 0x00055400010b7983 */ /* 0x000f660000100800 */
[----:B------:R-:W-:-:S02]  /*1cab0*/  FMNMX R3, R10, R3, !PT ;  /* 0x000000030a037209 */ /* 0x000fc40007800000 */
        /* <DEDUP_REMOVED lines=48> */
[----:B-----5:R-:W-:Y:S02]  /*1cdc0*/  FMUL R10, R11, c[0x0][0x188] ;  /* 0x000062000b0a7a20 */ /* 0x020fe40000400000 */
[----:B------:R-:W5:Y:S03]  /*1cdd0*/  LDL R11, [R1+0x58c] ;  /* 0x00058c00010b7983 */ /* 0x000f660000100800 */
[----:B------:R-:W-:-:S02]  /*1cde0*/  FMNMX R3, R10, R3, !PT ;  /* 0x000000030a037209 */ /* 0x000fc40007800000 */
[----:B------:R-:W3:Y:S01]  /*1cdf0*/  LDL R10, [R1+0x530] ;  /* 0x00053000010a7983 */ /* 0x000ee20000100800 */
[----:B--2---:R-:W-:Y:S02]  /*1ce00*/  FMUL R8, R8, c[0x0][0x188] ;  /* 0x0000620008087a20 */ /* 0x004fe40000400000 */
[----:B---3--:R-:W-:-:S05]  /*1ce10*/  FMUL R10, R10, c[0x0][0x188] ;  /* 0x000062000a0a7a20 */ /* 0x008fca0000400000 */
[----:B------:R-:W-:Y:S02]  /*1ce20*/  FMNMX R9, R10, R9, !PT ;  /* 0x000000090a097209 */ /* 0x000fe40007800000 */
[----:B------:R-:W2:Y:S02]  /*1ce30*/  LDL R10, [R1+0x540] ;  /* 0x00054000010a7983 */ /* 0x000ea40000100800 */
[----:B------:R-:W-:Y:S02]  /*1ce40*/  FMNMX R9, R8, R9, !PT ;  /* 0x0000000908097209 */ /* 0x000fe40007800000 */
[----:B------:R-:W3:Y:S01]  /*1ce50*/  LDL R8, [R1+0x590] ;  /* 0x0005900001087983 */ /* 0x000ee20000100800 */
[----:B--2---:R-:W-:-:S05]  /*1ce60*/  FMUL R10, R10, c[0x0][0x188] ;  /* 0x000062000a0a7a20 */ /* 0x004fca0000400000 */
[----:B------:R-:W-:Y:S01]  /*1ce70*/  FMNMX R3, R10, R3, !PT ;  /* 0x000000030a037209 */ /* 0x000fe20007800000 */
[----:B------:R-:W-:Y:S02]  /*1ce80*/  FMUL R10, R7, c[0x0][0x188] ;  /* 0x00006200070a7a20 */ /* 0x000fe40000400000 */
[----:B---3--:R-:W-:Y:S01]  /*1ce90*/  FMUL R8, R8, c[0x0][0x188] ;  /* 0x0000620008087a20 */ /* 0x008fe20000400000 */
[----:B------:R-:W2:Y:S02]  /*1cea0*/  LDL R7, [R1+0x57c] ;  /* 0x00057c0001077983 */ /* 0x000ea40000100800 */
[----:B------:R-:W-:Y:S02]  /*1ceb0*/  FMNMX R0, R10, R0, !PT ;  /* 0x000000000a007209 */ /* 0x000fe40007800000 */
[----:B------:R-:W-:Y:S01]  /*1cec0*/  FMNMX R9, R8, R9, !PT ;  /* 0x0000000908097209 */ /* 0x000fe20007800000 */
[----:B------:R-:W3:Y:S04]  /*1ced0*/  LDL R10, [R1+0x598] ;  /* 0x00059800010a7983 */ /* 0x000ee80000100800 */
[----:B------:R-:W2:Y:S01]  /*1cee0*/  LDL R8, [R1+0x594] ;  /* 0x0005940001087983 */ /* 0x000ea20000100800 */
[----:B---3--:R-:W-:-:S02]  /*1cef0*/  FMUL R10, R10, c[0x0][0x188] ;  /* 0x000062000a0a7a20 */ /* 0x008fc40000400000 */
[----:B--2---:R-:W-:-:S03]  /*1cf00*/  FMUL R8, R8, c[0x0][0x188] ;  /* 0x0000620008087a20 */ /* 0x004fc60000400000 */
[----:B------:R-:W-:Y:S01]  /*1cf10*/  FMNMX R0, R10, R0, !PT ;  /* 0x000000000a007209 */ /* 0x000fe20007800000 */
[----:B------:R-:W-:Y:S01]  /*1cf20*/  FMUL R10, R28, c[0x0][0x188] ;  /* 0x000062001c0a7a20 */ /* 0x000fe20000400000 */
[----:B------:R-:W-:Y:S01]  /*1cf30*/  FMNMX R9, R8, R9, !PT ;  /* 0x0000000908097209 */ /* 0x000fe20007800000 */
[----:B------:R-:W2:Y:S04]  /*1cf40*/  LDL R28, [R1+0x56c] ;  /* 0x00056c00011c7983 */ /* 0x000ea80000100800 */
[----:B------:R-:W3:Y:S01]  /*1cf50*/  LDL R8, [R1+0x580] ;  /* 0x0005800001087983 */ /* 0x000ee20000100800 */
[----:B------:R-:W-:-:S03]  /*1cf60*/  FMNMX R0, R10, R0, !PT ;  /* 0x000000000a007209 */ /* 0x000fc60007800000 */
[----:B------:R-:W2:Y:S01]  /*1cf70*/  LDL R10, [R1+0x588] ;  /* 0x00058800010a7983 */ /* 0x000ea20000100800 */
[----:B------:R-:W-:Y:S02]  /*1cf80*/  FMUL R20, R20, c[0x0][0x188] ;  /* 0x0000620014147a20 */ /* 0x000fe40000400000 */
[----:B---3--:R-:W-:Y:S02]  /*1cf90*/  FMUL R8, R8, c[0x0][0x188] ;  /* 0x0000620008087a20 */ /* 0x008fe40000400000 */
[----:B--2---:R-:W-:-:S03]  /*1cfa0*/  FMUL R10, R10, c[0x0][0x188] ;  /* 0x000062000a0a7a20 */ /* 0x004fc60000400000 */
[----:B------:R-:W-:Y:S01]  /*1cfb0*/  FMNMX R9, R8, R9, !PT ;  /* 0x0000000908097209 */ /* 0x000fe20007800000 */
[----:B------:R-:W-:Y:S01]  /*1cfc0*/  FMUL R8, R4, c[0x0][0x188] ;  /* 0x0000620004087a20 */ /* 0x000fe20000400000 */
[----:B------:R-:W-:Y:S01]  /*1cfd0*/  FMNMX R0, R10, R0, !PT ;  /* 0x000000000a007209 */ /* 0x000fe20007800000 */
[----:B------:R-:W-:-:S03]  /*1cfe0*/  FMUL R10, R29, c[0x0][0x188] ;  /* 0x000062001d0a7a20 */ /* 0x000fc60000400000 */
[----:B------:R-:W-:Y:S01]  /*1cff0*/  FMNMX R9, R8, R9, !PT ;  /* 0x0000000908097209 */ /* 0x000fe20007800000 */
[----:B-----5:R-:W-:Y:S01]  /*1d000*/  FMUL R8, R11, c[0x0][0x188] ;  /* 0x000062000b087a20 */ /* 0x020fe20000400000 */
[----:B------:R-:W-:Y:S01]  /*1d010*/  FMNMX R2, R10, R2, !PT ;  /* 0x000000020a027209 */ /* 0x000fe20007800000 */
[----:B------:R-:W-:-:S03]  /*1d020*/  FMUL R10, R26, c[0x0][0x188] ;  /* 0x000062001a0a7a20 */ /* 0x000fc60000400000 */
[----:B------:R-:W-:Y:S01]  /*1d030*/  FMNMX R8, R8, R0, !PT ;  /* 0x0000000008087209 */ /* 0x000fe20007800000 */
[----:B----4-:R-:W-:Y:S02]  /*1d040*/  FMUL R0, R25, c[0x0][0x188] ;  /* 0x0000620019007a20 */ /* 0x010fe40000400000 */
[----:B------:R-:W2:Y:S01]  /*1d050*/  LDL.LU R25, [R1+0x10] ;  /* 0x0000100001197983 */ /* 0x000ea20000300800 */
[----:B------:R-:W3:Y:S02]  /*1d060*/  LDL.LU R26, [R1+0xa8] ;  /* 0x0000a800011a7983 */ /* 0x000ee40000300800 */
[----:B------:R-:W4:Y:S01]  /*1d070*/  LDL.LU R29, [R1+0x8c] ;  /* 0x00008c00011d7983 */ /* 0x000f220000300800 */
[----:B------:R-:W-:Y:S02]  /*1d080*/  FMNMX R3, R10, R3, !PT ;  /* 0x000000030a037209 */ /* 0x000fe40007800000 */
[----:B------:R-:W-:Y:S01]  /*1d090*/  FMNMX R2, R0, R2, !PT ;  /* 0x0000000200027209 */ /* 0x000fe20007800000 */
[----:B------:R-:W5:Y:S04]  /*1d0a0*/  LDL R10, [R1+0x578] ;  /* 0x00057800010a7983 */ /* 0x000f680000100800 */
[----:B------:R-:W0:Y:S01]  /*1d0b0*/  SHFL.BFLY PT, R11, R9, 0x2, 0x1f ;  /* 0x0c401f00090b7f89 */ /* 0x000e2200000e0000 */
[----:B------:R-:W-:-:S02]  /*1d0c0*/  FMNMX R3, R20, R3, !PT ;  /* 0x0000000314037209 */ /* 0x000fc40007800000 */
[----:B------:R-:W2:Y:S01]  /*1d0d0*/  LDL R20, [R1+0x574] ;  /* 0x0005740001147983 */ /* 0x000ea20000100800 */
[----:B------:R-:W3:Y:S01]  /*1d0e0*/  LDL R4, [R1+0xbf4] ;  /* 0x000bf40001047983 */ /* 0x000ee20000100800 */
[----:B-----5:R-:W-:Y:S02]  /*1d0f0*/  FMUL R10, R10, c[0x0][0x188] ;  /* 0x000062000a0a7a20 */ /* 0x020fe40000400000 */
[----:B--2---:R-:W-:-:S03]  /*1d100*/  FMUL R20, R20, c[0x0][0x188] ;  /* 0x0000620014147a20 */ /* 0x004fc60000400000 */
[----:B------:R-:W-:Y:S01]  /*1d110*/  FMNMX R2, R10, R2, !PT ;  /* 0x000000020a027209 */ /* 0x000fe20007800000 */
[----:B------:R-:W-:Y:S01]  /*1d120*/  FMUL R10, R7, c[0x0][0x188] ;  /* 0x00006200070a7a20 */ /* 0x000fe20000400000 */
[----:B------:R-:W-:Y:S02]  /*1d130*/  FMNMX R3, R20, R3, !PT ;  /* 0x0000000314037209 */ /* 0x000fe40007800000 */
[----:B0-----:R-:W-:Y:S01]  /*1d140*/  FMNMX R11, R9, R11, !PT ;  /* 0x0000000b090b7209 */ /* 0x001fe20007800000 */
[----:B------:R-:W2:Y:S01]  /*1d150*/  LDL R20, [R1+0x568] ;  /* 0x0005680001147983 */ /* 0x000ea20000100800 */
[----:B------:R-:W-:Y:S02]  /*1d160*/  FMNMX R2, R10, R2, !PT ;  /* 0x000000020a027209 */ /* 0x000fe40007800000 */
[----:B------:R-:W5:Y:S01]  /*1d170*/  LDL R10, [R1+0x560] ;  /* 0x00056000010a7983 */ /* 0x000f620000100800 */
[----:B------:R-:W3:Y:S04]  /*1d180*/  LDL R7, [R1+0x7a4] ;  /* 0x0007a40001077983 */ /* 0x000ee80000100800 */
[----:B------:R0:W-:Y:S01]  /*1d190*/  STS.U16 [R27+0x15a00], R25 ;  /* 0x015a00191b007388 */ /* 0x0001e20000000400 */
[----:B--2---:R-:W-:-:S02]  /*1d1a0*/  FMUL R9, R20, c[0x0][0x188] ;  /* 0x0000620014097a20 */ /* 0x004fc40000400000 */
[----:B-----5:R-:W-:-:S03]  /*1d1b0*/  FMUL R10, R10, c[0x0][0x188] ;  /* 0x000062000a0a7a20 */ /* 0x020fc60000400000 */
[----:B------:R-:W-:Y:S01]  /*1d1c0*/  FMNMX R2, R9, R2, !PT ;  /* 0x0000000209027209 */ /* 0x000fe20007800000 */
[----:B------:R-:W-:Y:S01]  /*1d1d0*/  FMUL R9, R28, c[0x0][0x188] ;  /* 0x000062001c097a20 */ /* 0x000fe20000400000 */
[----:B------:R-:W-:Y:S02]  /*1d1e0*/  FMNMX R3, R10, R3, !PT ;  /* 0x000000030a037209 */ /* 0x000fe40007800000 */
[----:B------:R-:W2:Y:S01]  /*1d1f0*/  LDL R10, [R1+0x564] ;  /* 0x00056400010a7983 */ /* 0x000ea20000100800 */
[----:B------:R-:W5:Y:S02]  /*1d200*/  LDL.LU R28, [R1+0x7ac] ;  /* 0x0007ac00011c7983 */ /* 0x000f640000300800 */
[----:B0-----:R-:W2:Y:S01]  /*1d210*/  LDL.LU R25, [R1+0x1f94] ;  /* 0x001f940001197983 */ /* 0x001ea20000300800 */
[----:B------:R-:W0:Y:S04]  /*1d220*/  SHFL.BFLY PT, R0, R8, 0x2, 0x1f ;  /* 0x0c401f0008007f89 */ /* 0x000e2800000e0000 */
[----:B------:R-:W1:Y:S01]  /*1d230*/  SHFL.BFLY PT, R20, R11, 0x1, 0x1f ;  /* 0x0c201f000b147f89 */ /* 0x000e6200000e0000 */
[----:B------:R-:W-:-:S03]  /*1d240*/  FMNMX R2, R9, R2, !PT ;  /* 0x0000000209027209 */ /* 0x000fc60007800000 */
[----:B--2---:R2:W-:Y:S01]  /*1d250*/  STS.U16 [R27+0x16200], R25 ;  /* 0x016200191b007388 */ /* 0x0045e20000000400 */
[----:B------:R0:W-:Y:S02]  /*1d260*/  STS.U16 [R27+0x16a00], R23 ;  /* 0x016a00171b007388 */ /* 0x0001e40000000400 */
[----:B------:R1:W-:Y:S01]  /*1d270*/  STS.U16 [R27+0x17200], R22 ;  /* 0x017200161b007388 */ /* 0x0003e20000000400 */
[----:B--2---:R-:W2:Y:S01]  /*1d280*/  LDL.LU R25, [R1+0x6c] ;  /* 0x00006c0001197983 */ /* 0x004ea20000300800 */
[----:B0-----:R-:W3:Y:S02]  /*1d290*/  LDL.LU R23, [R1+0xbc] ;  /* 0x0000bc0001177983 */ /* 0x001ee40000300800 */
[----:B-1----:R-:W2:Y:S02]  /*1d2a0*/  LDL.LU R27, [R1+0x1f90] ;  /* 0x001f9000011b7983 */ /* 0x002ea40000300800 */
[----:B------:R-:W2:Y:S01]  /*1d2b0*/  LDL R22, [R1+0xbf8] ;  /* 0x000bf80001167983 */ /* 0x000ea20000100800 */
[----:B------:R-:W-:Y:S01]  /*1d2c0*/  FMNMX R0, R8, R0, !PT ;  /* 0x0000000008007209 */ /* 0x000fe20007800000 */
[----:B------:R-:W-:-:S05]  /*1d2d0*/  FMUL R8, R10, c[0x0][0x188] ;  /* 0x000062000a087a20 */ /* 0x000fca0000400000 */
[----:B------:R-:W-:Y:S01]  /*1d2e0*/  FMNMX R8, R8, R3, !PT ;  /* 0x0000000308087209 */ /* 0x000fe20007800000 */
[----:B------:R-:W0:Y:S04]  /*1d2f0*/  SHFL.BFLY PT, R10, R0, 0x1, 0x1f ;  /* 0x0c201f00000a7f89 */ /* 0x000e2800000e0000 */
[----:B------:R-:W1:Y:S01]  /*1d300*/  SHFL.BFLY PT, R9, R8, 0x2, 0x1f ;  /* 0x0c401f0008097f89 */ /* 0x000e6200000e0000 */
[----:B------:R-:W-:-:S03]  /*1d310*/  FMNMX R11, R11, R20, !PT ;  /* 0x000000140b0b7209 */ /* 0x000fc60007800000 */
[----:B------:R-:W4:Y:S01]  /*1d320*/  SHFL.BFLY PT, R3, R2, 0x2, 0x1f ;  /* 0x0c401f0002037f89 */ /* 0x000f2200000e0000 */
[----:B0-----:R-:W-:Y:S02]  /*1d330*/  FMNMX R10, R0, R10, !PT ;  /* 0x0000000a000a7209 */ /* 0x001fe40007800000 */
[----:B-1----:R-:W-:Y:S02]  /*1d340*/  FMNMX R0, R8, R9, !PT ;  /* 0x0000000908007209 */ /* 0x002fe40007800000 */
[----:B-----5:R-:W-:Y:S02]  /*1d350*/  FMNMX R20, R10, R28, !PT ;  /* 0x0000001c0a147209 */ /* 0x020fe40007800000 */
[----:B----4-:R-:W-:-:S03]  /*1d360*/  FMNMX R2, R2, R3, !PT ;  /* 0x0000000302027209 */ /* 0x010fc60007800000 */
[----:B------:R-:W-:Y:S01]  /*1d370*/  FFMA R10, R14, c[0x0][0x188], -R20 ;  /* 0x000062000e0a7a23 */ /* 0x000fe20000000814 */
[----:B--2---:R0:W-:Y:S01]  /*1d380*/  STS.U16 [R22+0x17a00], R21 ;  /* 0x017a001516007388 */ /* 0x0041e20000000400 */
[----:B---3--:R1:W-:Y:S02]  /*1d390*/  STS.U16 [R4+0x10400], R23 ;  /* 0x0104001704007388 */ /* 0x0083e40000000400 */
[----:B------:R2:W-:Y:S01]  /*1d3a0*/  STS.U16 [R4+0x10c00], R26 ;  /* 0x010c001a04007388 */ /* 0x0005e20000000400 */
[----:B0-----:R-:W3:Y:S01]  /*1d3b0*/  LDL.LU R21, [R1+0x3c] ;  /* 0x00003c0001157983 */ /* 0x001ee20000300800 */
[----:B-1----:R-:W4:Y:S01]  /*1d3c0*/  LDL.LU R23, [R1+0x38] ;  /* 0x0000380001177983 */ /* 0x002f220000300800 */
[----:B--2---:R-:W-:Y:S01]  /*1d3d0*/  FMNMX R26, R11, R7, !PT ;  /* 0x000000070b1a7209 */ /* 0x004fe20007800000 */
[----:B------:R0:W-:Y:S01]  /*1d3e0*/  STS.U16 [R4+0x11400], R29 ;  /* 0x0114001d04007388 */ /* 0x0001e20000000400 */
[----:B------:R-:W2:Y:S01]  /*1d3f0*/  LDL.LU R7, [R1+0x20] ;  /* 0x0000200001077983 */ /* 0x000ea20000300800 */
[----:B------:R-:W5:Y:S02]  /*1d400*/  LDL.LU R22, [R1+0x18] ;  /* 0x0000180001167983 */ /* 0x000f640000300800 */
[----:B------:R-:W-:-:S04]  /*1d410*/  FFMA R11, R12, c[0x0][0x188], -R26 ;  /* 0x000062000c0b7a23 */ /* 0x000fc8000000081a */
[----:B------:R-:W-:Y:S01]  /*1d420*/  FMUL R11, R11, 1.4426950216293334961 ;  /* 0x3fb8aa3b0b0b7820 */ /* 0x000fe20000400000 */
[----:B0-----:R-:W2:Y:S03]  /*1d430*/  LDL R29, [R1+0xbf0] ;  /* 0x000bf000011d7983 */ /* 0x001ea60000100800 */
[----:B------:R0:W1:Y:S01]  /*1d440*/  MUFU.EX2 R8, R11 ;  /* 0x0000000b00087308 */ /* 0x0000620000000800 */
[----:B------:R-:W-:Y:S01]  /*1d450*/  STL [R1+0x404], R26 ;  /* 0x0004041a01007387 */ /* 0x000fe20000100800 */
[----:B------:R-:W2:Y:S01]  /*1d460*/  LDL.LU R12, [R1+0x4c] ;  /* 0x00004c00010c7983 */ /* 0x000ea20000300800 */
[----:B------:R-:W2:Y:S02]  /*1d470*/  LDL.LU R9, [R1+0x7c] ;  /* 0x00007c0001097983 */ /* 0x000ea40000300800 */
[----:B------:R-:W-:Y:S02]  /*1d480*/  FFMA R3, R13, c[0x0][0x188], -R26 ;  /* 0x000062000d037a23 */ /* 0x000fe4000000081a */
[----:B------:R-:W2:Y:S01]  /*1d490*/  LDL.LU R13, [R1+0x5c] ;  /* 0x00005c00010d7983 */ /* 0x000ea20000300800 */
[----:B------:R-:W-:Y:S02]  /*1d4a0*/  STL [R1+0x400], R20 ;  /* 0x0004001401007387 */ /* 0x000fe40000100800 */
[----:B0-----:R-:W2:Y:S01]  /*1d4b0*/  LDL.LU R11, [R1+0x9c] ;  /* 0x00009c00010b7983 */ /* 0x001ea20000300800 */
[----:B-1----:R0:W-:Y:S01]  /*1d4c0*/  STL [R1+0x7c4], R8 ;  /* 0x0007c40801007387 */ /* 0x0021e20000100800 */
[----:B------:R-:W2:Y:S02]  /*1d4d0*/  LDL.LU R14, [R1+0xac] ;  /* 0x0000ac00010e7983 */ /* 0x000ea40000300800 */
[----:B------:R-:W-:-:S06]  /*1d4e0*/  FMUL R3, R3, 1.4426950216293334961 ;  /* 0x3fb8aa3b03037820 */ /* 0x000fcc0000400000 */
[----:B------:R-:W1:Y:S01]  /*1d4f0*/  MUFU.EX2 R3, R3 ;  /* 0x0000000300037308 */ /* 0x000e620000000800 */
[----:B0-----:R-:W-:Y:S01]  /*1d500*/  FFMA R8, R15, c[0x0][0x188], -R20 ;  /* 0x000062000f087a23 */ /* 0x001fe20000000814 */
[----:B--2---:R-:W-:Y:S01]  /*1d510*/  STS.U16 [R4+0x11c00], R14 ;  /* 0x011c000e04007388 */ /* 0x004fe20000000400 */
[----:B------:R-:W-:Y:S02]  /*1d520*/  STS.U16 [R4+0x12400], R11 ;  /* 0x0124000b04007388 */ /* 0x000fe40000000400 */
[----:B------:R0:W-:Y:S02]  /*1d530*/  STS.U16 [R4+0x12c00], R9 ;  /* 0x012c000904007388 */ /* 0x0001e40000000400 */
[----:B0-----:R-:W-:Y:S02]  /*1d540*/  FFMA R9, R16, c[0x0][0x188], -R26 ;  /* 0x0000620010097a23 */ /* 0x001fe4000000081a */
[----:B------:R-:W2:Y:S01]  /*1d550*/  LDL.LU R16, [R1+0xb8] ;  /* 0x0000b80001107983 */ /* 0x000ea20000300800 */
[----:B-1----:R0:W-:Y:S02]  /*1d560*/  STL [R1+0x7c0], R3 ;  /* 0x0007c00301007387 */ /* 0x0021e40000100800 */
[----:B0-----:R-:W-:-:S06]  /*1d570*/  FMUL R3, R9, 1.4426950216293334961 ;  /* 0x3fb8aa3b09037820 */ /* 0x001fcc0000400000 */
[----:B------:R-:W0:Y:S01]  /*1d580*/  MUFU.EX2 R3, R3 ;  /* 0x0000000300037308 */ /* 0x000e220000000800 */
[----:B------:R1:W-:Y:S01]  /*1d590*/  STS.U16 [R4+0x13400], R25 ;  /* 0x0134001904007388 */ /* 0x0003e20000000400 */
[----:B------:R5:W-:Y:S02]  /*1d5a0*/  STS.U16 [R4+0x13c00], R13 ;  /* 0x013c000d04007388 */ /* 0x000be40000000400 */
[----:B------:R0:W-:Y:S02]  /*1d5b0*/  STS.U16 [R4+0x14400], R12 ;  /* 0x0144000c04007388 */ /* 0x0001e40000000400 */
[----:B---3--:R3:W-:Y:S01]  /*1d5c0*/  STS.U16 [R4+0x14c00], R21 ;  /* 0x014c001504007388 */ /* 0x0087e20000000400 */
[----:B----4-:R4:W-:Y:S04]  /*1d5d0*/  STS.U16 [R4+0x15400], R23 ;  /* 0x0154001704007388 */ /* 0x0109e80000000400 */
[----:B-1----:R-:W2:Y:S01]  /*1d5e0*/  LDL.LU R25, [R1+0x98] ;  /* 0x0000980001197983 */ /* 0x002ea20000300800 */
[----:B------:R-:W2:Y:S02]  /*1d5f0*/  LDL.LU R15, [R1+0x88] ;  /* 0x00008800010f7983 */ /* 0x000ea40000300800 */
[----:B------:R-:W2:Y:S02]  /*1d600*/  LDL.LU R14, [R1+0x78] ;  /* 0x00007800010e7983 */ /* 0x000ea40000300800 */
[----:B------:R-:W2:Y:S01]  /*1d610*/  LDL.LU R11, [R1+0x68] ;  /* 0x00006800010b7983 */ /* 0x000ea20000300800 */
[----:B-----5:R-:W5:Y:S01]  /*1d620*/  LDL.LU R13, [R1+0x58] ;  /* 0x00005800010d7983 */ /* 0x020f620000300800 */
[----:B0-----:R-:W2:Y:S02]  /*1d630*/  LDL.LU R12, [R1+0x48] ;  /* 0x00004800010c7983 */ /* 0x001ea40000300800 */
[----:B---3--:R-:W3:Y:S02]  /*1d640*/  LDL.LU R21, [R1+0x2c] ;  /* 0x00002c0001157983 */ /* 0x008ee40000300800 */
[----:B----4-:R-:W4:Y:S02]  /*1d650*/  LDL.LU R23, [R1+0x24] ;  /* 0x0000240001177983 */ /* 0x010f240000300800 */
[----:B------:R-:W-:-:S02]  /*1d660*/  FFMA R9, R17, c[0x0][0x188], -R26 ;  /* 0x0000620011097a23 */ /* 0x000fc4000000081a */
[----:B------:R-:W2:Y:S01]  /*1d670*/  LDL.LU R17, [R1+0xc8] ;  /* 0x0000c80001117983 */ /* 0x000ea20000300800 */
[----:B------:R0:W-:Y:S03]  /*1d680*/  STL [R1+0x7cc], R3 ;  /* 0x0007cc0301007387 */ /* 0x0001e60000100800 */
[----:B0-----:R-:W2:Y:S04]  /*1d690*/  LDL.LU R3, [R1+0x28] ;  /* 0x0000280001037983 */ /* 0x001ea80000300800 */
[----:B--2---:R0:W-:Y:S01]  /*1d6a0*/  STS.U16 [R4+0x15c00], R3 ;  /* 0x015c000304007388 */ /* 0x0041e20000000400 */
[----:B------:R1:W-:Y:S02]  /*1d6b0*/  STS.U16 [R4+0x16400], R7 ;  /* 0x0164000704007388 */ /* 0x0003e40000000400 */
[----:B------:R2:W-:Y:S02]  /*1d6c0*/  STS.U16 [R4+0x16c00], R22 ;  /* 0x016c001604007388 */ /* 0x0005e40000000400 */
[----:B0-----:R-:W-:Y:S01]  /*1d6d0*/  FMUL R3, R9, 1.4426950216293334961 ;  /* 0x3fb8aa3b09037820 */ /* 0x001fe20000400000 */
[----:B-1----:R-:W3:Y:S01]  /*1d6e0*/  LDL.LU R7, [R1+0x1c] ;  /* 0x00001c0001077983 */ /* 0x002ee20000300800 */
[----:B--2---:R-:W2:Y:S02]  /*1d6f0*/  LDL.LU R22, [R1+0x14] ;  /* 0x0000140001167983 */ /* 0x004ea40000300800 */
[----:B------:R-:W2:Y:S02]  /*1d700*/  LDL.LU R9, [R1+0x7a4] ;  /* 0x0007a40001097983 */ /* 0x000ea40000300800 */
[----:B------:R-:W0:Y:S01]  /*1d710*/  MUFU.EX2 R3, R3 ;  /* 0x0000000300037308 */ /* 0x000e220000000800 */
[----:B------:R1:W-:Y:S01]  /*1d720*/  STS.U16 [R4+0x17400], R27 ;  /* 0x0174001b04007388 */ /* 0x0003e20000000400 */
[----:B------:R4:W-:Y:S03]  /*1d730*/  STS.U16 [R4+0x17c00], R24 ;  /* 0x017c001804007388 */ /* 0x0009e60000000400 */
[----:B-1----:R-:W3:Y:S01]  /*1d740*/  LDL.LU R27, [R1+0xcc] ;  /* 0x0000cc00011b7983 */ /* 0x002ee20000300800 */
[----:B----4-:R-:W4:Y:S02]  /*1d750*/  LDL.LU R4, [R1+0x1f8c] ;  /* 0x001f8c0001047983 */ /* 0x010f240000300800 */
[----:B------:R-:W3:Y:S02]  /*1d760*/  LDL.LU R24, [R1+0xd8] ;  /* 0x0000d80001187983 */ /* 0x000ee40000300800 */
[----:B--2---:R-:W-:-:S02]  /*1d770*/  FADD R9, -R26, R9 ;  /* 0x000000091a097221 */ /* 0x004fc40000000100 */
[----:B------:R-:W2:Y:S01]  /*1d780*/  LDL.LU R26, [R1+0x1f88] ;  /* 0x001f8800011a7983 */ /* 0x000ea20000300800 */
[----:B0-----:R0:W-:Y:S03]  /*1d790*/  STL [R1+0x7d4], R3 ;  /* 0x0007d40301007387 */ /* 0x0011e60000100800 */
[----:B0-----:R-:W2:Y:S01]  /*1d7a0*/  LDL.LU R3, [R1+0xdc] ;  /* 0x0000dc0001037983 */ /* 0x001ea20000300800 */
[----:B------:R-:W-:-:S03]  /*1d7b0*/  FMUL R10, R10, 1.4426950216293334961 ;  /* 0x3fb8aa3b0a0a7820 */ /* 0x000fc60000400000 */
[----:B--2---:R-:W-:Y:S01]  /*1d7c0*/  STS.U16 [R29+0x10600], R3 ;  /* 0x010600031d007388 */ /* 0x004fe20000000400 */
[----:B---3--:R-:W-:Y:S02]  /*1d7d0*/  STS.U16 [R29+0x10e00], R24 ;  /* 0x010e00181d007388 */ /* 0x008fe40000000400 */
[----:B------:R-:W-:Y:S02]  /*1d7e0*/  STS.U16 [R29+0x11600], R27 ;  /* 0x0116001b1d007388 */ /* 0x000fe40000000400 */
[----:B------:R-:W-:Y:S01]  /*1d7f0*/  STS.U16 [R29+0x11e00], R17 ;  /* 0x011e00111d007388 */ /* 0x000fe20000000400 */
[----:B------:R-:W-:Y:S01]  /*1d800*/  STS.U16 [R29+0x12600], R16 ;  /* 0x012600101d007388 */ /* 0x000fe20000000400 */
[----:B------:R-:W-:Y:S02]  /*1d810*/  STS.U16 [R29+0x12e00], R25 ;  /* 0x012e00191d007388 */ /* 0x000fe40000000400 */
[----:B------:R-:W-:Y:S02]  /*1d820*/  STS.U16 [R29+0x13600], R15 ;  /* 0x0136000f1d007388 */ /* 0x000fe40000000400 */
[----:B------:R-:W-:Y:S01]  /*1d830*/  STS.U16 [R29+0x13e00], R14 ;  /* 0x013e000e1d007388 */ /* 0x000fe20000000400 */
[----:B------:R-:W-:Y:S01]  /*1d840*/  STS.U16 [R29+0x14600], R11 ;  /* 0x0146000b1d007388 */ /* 0x000fe20000000400 */
[----:B-----5:R-:W-:Y:S02]  /*1d850*/  STS.U16 [R29+0x14e00], R13 ;  /* 0x014e000d1d007388 */ /* 0x020fe40000000400 */
[----:B------:R-:W-:Y:S02]  /*1d860*/  STS.U16 [R29+0x15600], R12 ;  /* 0x0156000c1d007388 */ /* 0x000fe40000000400 */
[----:B------:R-:W-:Y:S01]  /*1d870*/  STS.U16 [R29+0x15e00], R21 ;  /* 0x015e00151d007388 */ /* 0x000fe20000000400 */
[----:B------:R0:W-:Y:S04]  /*1d880*/  STS.U16 [R29+0x16600], R23 ;  /* 0x016600171d007388 */ /* 0x0001e80000000400 */
[----:B0-----:R-:W0:Y:S01]  /*1d890*/  S2R R23, SR_TID.X ;  /* 0x0000000000177919 */ /* 0x001e220000002100 */
[----:B------:R0:W-:Y:S02]  /*1d8a0*/  STS.U16 [R29+0x16e00], R7 ;  /* 0x016e00071d007388 */ /* 0x0001e40000000400 */
[----:B------:R-:W-:Y:S02]  /*1d8b0*/  STS.U16 [R29+0x17600], R22 ;  /* 0x017600161d007388 */ /* 0x000fe40000000400 */
[----:B------:R1:W-:Y:S01]  /*1d8c0*/  STS.U16 [R29+0x17e00], R26 ;  /* 0x017e001a1d007388 */ /* 0x0003e20000000400 */
[C---:B0-----:R-:W-:Y:S01]  /*1d8d0*/  LOP3.LUT R7, R23.reuse, 0x7, RZ, 0xc0, !PT ;  /* 0x0000000717077812 */ /* 0x041fe200078ec0ff */
[----:B------:R-:W-:-:S04]  /*1d8e0*/  SHF.L.U32 R23, R23, 0x1, RZ ;  /* 0x0000000117177819 */ /* 0x000fc800000006ff */
[----:B------:R-:W-:-:S05]  /*1d8f0*/  IMAD R27, R7, 0x110, RZ ;  /* 0x00000110071b7824 */ /* 0x000fca00078e02ff */
[----:B------:R-:W-:Y:S01]  /*1d900*/  LOP3.LUT R27, R27, 0x30, R23, 0x78, !PT ;  /* 0x000000301b1b7812 */ /* 0x000fe200078e7817 */
[----:B------:R-:W-:Y:S01]  /*1d910*/  BAR.SYNC.DEFER_BLOCKING 0x0 ;  /* 0x0000000000007b1d */ /* 0x000fe20000010000 */
[----:B------:R-:W-:-:S05]  /*1d920*/  FMUL R3, R9, 1.4426950216293334961 ;  /* 0x3fb8aa3b09037820 */ /* 0x000fca0000400000 */
[----:B------:R0:W-:Y:S01]  /*1d930*/  MUFU.EX2 R17, R10 ;  /* 0x0000000a00117308 */ /* 0x0001e20000000800 */
[----:B------:R-:W2:Y:S01]  /*1d940*/  LDSM.16.M88.4 R12, [R27+0x10000] ;  /* 0x010000001b0c783b */ /* 0x000ea20000000200 */
[----:B0-----:R-:W-:-:S06]  /*1d950*/  FMUL R10, R8, 1.4426950216293334961 ;  /* 0x3fb8aa3b080a7820 */ /* 0x001fcc0000400000 */
[----:B------:R-:W0:Y:S08]  /*1d960*/  MUFU.EX2 R25, R3 ;  /* 0x0000000300197308 */ /* 0x000e300000000800 */
[----:B------:R-:W3:Y:S01]  /*1d970*/  MUFU.EX2 R10, R10 ;  /* 0x0000000a000a7308 */ /* 0x000ee20000000800 */
[----:B0-----:R-:W-:Y:S01]  /*1d980*/  STL [R1+0x7a8], R25 ;  /* 0x0007a81901007387 */ /* 0x001fe20000100800 */
[----:B------:R-:W-:Y:S02]  /*1d990*/  STL [R1+0x7bc], R17 ;  /* 0x0007bc1101007387 */ /* 0x000fe40000100800 */
[----:B------:R-:W5:Y:S02]  /*1d9a0*/  LDL.LU R7, [R1+0x7b0] ;  /* 0x0007b00001077983 */ /* 0x000f640000300800 */
[----:B-1----:R-:W4:Y:S01]  /*1d9b0*/  LDL.LU R26, [R1+0x7b4] ;  /* 0x0007b400011a7983 */ /* 0x002f220000300800 */
[----:B---3--:R0:W-:Y:S01]  /*1d9c0*/  STL [R1+0x7b8], R10 ;  /* 0x0007b80a01007387 */ /* 0x0081e20000100800 */
[----:B------:R-:W-:-:S03]  /*1d9d0*/  FFMA R8, R18, c[0x0][0x188], -R20 ;  /* 0x0000620012087a23 */ /* 0x000fc60000000814 */
[----:B--2---:R-:W-:Y:S01]  /*1d9e0*/  STL.64 [R1+0x1d0], R12 ;  /* 0x0001d00c01007387 */ /* 0x004fe20000100a00 */
[----:B------:R-:W-:Y:S02]  /*1d9f0*/  STL.64 [R1+0x1d8], R14 ;  /* 0x0001d80e01007387 */ /* 0x000fe40000100a00 */
[----:B------:R-:W1:Y:S04]  /*1da00*/  LDSM.16.M88.4 R12, [R27+0x10800] ;  /* 0x010800001b0c783b */ /* 0x000e680000000200 */
[----:B------:R-:W-:Y:S02]  /*1da10*/  FMUL R8, R8, 1.4426950216293334961 ;  /* 0x3fb8aa3b08087820 */ /* 0x000fe40000400000 */
[----:B0-----:R-:W-:Y:S02]  /*1da20*/  FADD R10, -R20, R28 ;  /* 0x0000001c140a7221 */ /* 0x001fe40000000100 */
[----:B------:R0:W2:Y:S02]  /*1da30*/  MUFU.EX2 R11, R8 ;  /* 0x00000008000b7308 */ /* 0x0000a40000000800 */
[----:B0-----:R-:W-:-:S06]  /*1da40*/  FMUL R8, R10, 1.4426950216293334961 ;  /* 0x3fb8aa3b0a087820 */ /* 0x001fcc0000400000 */
[----:B------:R0:W3:Y:S01]  /*1da50*/  MUFU.EX2 R10, R8 ;  /* 0x00000008000a7308 */ /* 0x0000e20000000800 */
[----:B--2---:R-:W-:Y:S04]  /*1da60*/  STL [R1+0x7c8], R11 ;  /* 0x0007c80b01007387 */ /* 0x004fe80000100800 */
[----:B0-----:R-:W2:Y:S04]  /*1da70*/  LDL.LU R8, [R1] ;  /* 0x0000000001087983 */ /* 0x001ea80000300800 */
[----:B-1----:R-:W-:Y:S01]  /*1da80*/  STL.64 [R1+0x1c0], R12 ;  /* 0x0001c00c01007387 */ /* 0x002fe20000100a00 */
[----:B------:R-:W-:Y:S02]  /*1da90*/  STL.64 [R1+0x1c8], R14 ;  /* 0x0001c80e01007387 */ /* 0x000fe40000100a00 */
[----:B------:R-:W2:Y:S02]  /*1daa0*/  LDL R16, [R1+0x7c4] ;  /* 0x0007c40001107983 */ /* 0x000ea40000100800 */
[----:B---3--:R0:W-:Y:S01]  /*1dab0*/  STL [R1+0x7a4], R10 ;  /* 0x0007a40a01007387 */ /* 0x0081e20000100800 */
[----:B------:R-:W3:Y:S04]  /*1dac0*/  LDL R18, [R1+0x7cc] ;  /* 0x0007cc0001127983 */ /* 0x000ee80000100800 */
[----:B0-----:R-:W2:Y:S01]  /*1dad0*/  LDL R10, [R1+0x7c8] ;  /* 0x0007c800010a7983 */ /* 0x001ea20000100800 */
[----:B------:R-:W2:Y:S03]  /*1dae0*/  LDL.LU R11, [R1+0x4] ;  /* 0x00000400010b7983 */ /* 0x000ea60000300800 */
[----:B------:R-:W0:Y:S02]  /*1daf0*/  SHFL.BFLY PT, R9, R0, 0x1, 0x1f ;  /* 0x0c201f0000097f89 */ /* 0x000e2400000e0000 */
[----:B0-----:R-:W-:Y:S01]  /*1db00*/  FMNMX R9, R0, R9, !PT ;  /* 0x0000000900097209 */ /* 0x001fe20007800000 */
[----:B------:R-:W-:-:S02]  /*1db10*/  FFMA R0, R19, c[0x0][0x188], -R20 ;  /* 0x0000620013007a23 */ /* 0x000fc40000000814 */
[----:B------:R-:W-:Y:S04]  /*1db20*/  LDSM.16.M88.4 R20, [R27+0x11000] ;  /* 0x011000001b14783b */ /* 0x000fe80000000200 */
[----:B------:R-:W0:Y:S02]  /*1db30*/  SHFL.BFLY PT, R3, R2, 0x1, 0x1f ;  /* 0x0c201f0002037f89 */ /* 0x000e2400000e0000 */
[----:B0-----:R-:W-:Y:S01]  /*1db40*/  FMNMX R2, R2, R3, !PT ;  /* 0x0000000302027209 */ /* 0x001fe20007800000 */
[----:B------:R-:W-:-:S04]  /*1db50*/  FMUL R0, R0, 1.4426950216293334961 ;  /* 0x3fb8aa3b00007820 */ /* 0x000fc80000400000 */
[----:B------:R0:W1:Y:S01]  /*1db60*/  MUFU.EX2 R19, R0 ;  /* 0x0000000000137308 */ /* 0x0000620000000800 */
[----:B-----5:R-:W-:Y:S01]  /*1db70*/  FMNMX R28, R9, R7, !PT ;  /* 0x00000007091c7209 */ /* 0x020fe20007800000 */
[----:B--2---:R-:W-:Y:S01]  /*1db80*/  STL.64 [R1+0x1f80], R10 ;  /* 0x001f800a01007387 */ /* 0x004fe20000100a00 */
[----:B------:R-:W-:Y:S02]  /*1db90*/  STL [R1+0x1f78], R8 ;  /* 0x001f780801007387 */ /* 0x000fe40000100800 */
[----:B------:R-:W2:Y:S04]  /*1dba0*/  LDSM.16.M88.4 R8, [R27+0x11800] ;  /* 0x011800001b08783b */ /* 0x000ea80000000200 */
[----:B------:R-:W5:Y:S01]  /*1dbb0*/  LDL.LU R12, [R1+0x790] ;  /* 0x00079000010c7983 */ /* 0x000f620000300800 */
[----:B------:R-:W3:Y:S04]  /*1dbc0*/  LDL.LU R13, [R1+0x794] ;  /* 0x00079400010d7983 */ /* 0x000ee80000300800 */
[----:B--2---:R-:W-:Y:S01]  /*1dbd0*/  STL.64 [R1+0x1a0], R8 ;  /* 0x0001a00801007387 */ /* 0x004fe20000100a00 */
[----:B------:R-:W-:Y:S02]  /*1dbe0*/  STL.64 [R1+0x1a8], R10 ;  /* 0x0001a80a01007387 */ /* 0x000fe40000100a00 */
[----:B------:R-:W2:Y:S04]  /*1dbf0*/  LDSM.16.M88.4 R8, [R27+0x12000] ;  /* 0x012000001b08783b */ /* 0x000ea80000000200 */
[----:B------:R-:W3:Y:S01]  /*1dc00*/  LDL.LU R14, [R1+0x798] ;  /* 0x00079800010e7983 */ /* 0x000ee20000300800 */
[----:B------:R-:W3:Y:S01]  /*1dc10*/  LDL.LU R15, [R1+0x79c] ;  /* 0x00079c00010f7983 */ /* 0x000ee20000300800 */
[----:B------:R-:W-:Y:S02]  /*1dc20*/  STL.64 [R1+0x1b0], R20 ;  /* 0x0001b01401007387 */ /* 0x000fe40000100a00 */
[----:B------:R0:W-:Y:S01]  /*1dc30*/  STL.64 [R1+0x1b8], R22 ;  /* 0x0001b81601007387 */ /* 0x0001e20000100a00 */
[----:B----4-:R-:W-:Y:S01]  /*1dc40*/  FMNMX R29, R2, R26, !PT ;  /* 0x0000001a021d7209 */ /* 0x010fe20007800000 */
[----:B0-----:R-:W4:Y:S04]  /*1dc50*/  LDL R22, [R1+0x7b8] ;  /* 0x0007b80001167983 */ /* 0x001f280000100800 */
[----:B------:R-:W3:Y:S01]  /*1dc60*/  LDL R23, [R1+0x7d4] ;  /* 0x0007d40001177983 */ /* 0x000ee20000100800 */
[----:B------:R0:W-:Y:S03]  /*1dc70*/  STL [R1+0x1f2c], R26 ;  /* 0x001f2c1a01007387 */ /* 0x0001e60000100800 */
[----:B0-----:R-:W3:Y:S04]  /*1dc80*/  LDL R26, [R1+0x7a4] ;  /* 0x0007a400011a7983 */ /* 0x001ee80000100800 */
[----:B--2---:R-:W-:Y:S01]  /*1dc90*/  STL.64 [R1+0x190], R8 ;  /* 0x0001900801007387 */ /* 0x004fe20000100a00 */
[----:B------:R-:W-:Y:S02]  /*1dca0*/  STL.64 [R1+0x198], R10 ;  /* 0x0001980a01007387 */ /* 0x000fe40000100a00 */
[----:B------:R-:W0:Y:S04]  /*1dcb0*/  LDSM.16.M88.4 R8, [R27+0x12800] ;  /* 0x012800001b08783b */ /* 0x000e280000000200 */
[--C-:B------:R-:W-:Y:S01]  /*1dcc0*/  FFMA R0, R5, c[0x0][0x188], -R28.reuse ;  /* 0x0000620005007a23 */ /* 0x100fe2000000081c */
[----:B0-----:R-:W-:Y:S01]  /*1dcd0*/  STL.64 [R1+0x170], R8 ;  /* 0x0001700801007387 */ /* 0x001fe20000100a00 */
[----:B------:R0:W-:Y:S03]  /*1dce0*/  STL.64 [R1+0x178], R10 ;  /* 0x0001780a01007387 */ /* 0x0001e60000100a00 */
[----:B0-----:R-:W2:Y:S01]  /*1dcf0*/  LDL.LU.64 R10, [R1+0x1f80] ;  /* 0x001f8000010a7983 */ /* 0x001ea20000300a00 */
[----:B------:R-:W2:Y:S02]  /*1dd00*/  LDL.LU R8, [R1+0x1f78] ;  /* 0x001f780001087983 */ /* 0x000ea40000300800 */
[----:B------:R-:W3:Y:S02]  /*1dd10*/  LDL R5, [R1+0x7c0] ;  /* 0x0007c00001057983 */ /* 0x000ee40000100800 */
[----:B------:R-:W-:-:S02]  /*1dd20*/  FFMA R2, R4, c[0x0][0x188], -R28 ;  /* 0x0000620004027a23 */ /* 0x000fc4000000081c */
[----:B------:R-:W-:Y:S02]  /*1dd30*/  FMUL R4, R0, 1.4426950216293334961 ;  /* 0x3fb8aa3b00047820 */ /* 0x000fe40000400000 */
[----:B------:R-:W-:-:S04]  /*1dd40*/  FMUL R3, R2, 1.4426950216293334961 ;  /* 0x3fb8aa3b02037820 */ /* 0x000fc80000400000 */
[----:B------:R0:W0:Y:S01]  /*1dd50*/  MUFU.EX2 R0, R3 ;  /* 0x0000000300007308 */ /* 0x0000220000000800 */
[----:B-1----:R-:W-:Y:S01]  /*1dd60*/  STL [R1+0x7d0], R19 ;  /* 0x0007d01301007387 */ /* 0x002fe20000100800 */
[----:B------:R-:W-:Y:S02]  /*1dd70*/  FFMA R24, R6, c[0x0][0x188], -R29 ;  /* 0x0000620006187a23 */ /* 0x000fe4000000081d */
[--C-:B--2---:R-:W-:Y:S02]  /*1dd80*/  FFMA R2, R8, c[0x0][0x188], -R28.reuse ;  /* 0x0000620008027a23 */ /* 0x104fe4000000081c */
[----:B------:R-:W2:Y:S01]  /*1dd90*/  LDL.LU R8, [R1+0x780] ;  /* 0x0007800001087983 */ /* 0x000ea20000300800 */
[----:B------:R-:W2:Y:S02]  /*1dda0*/  LDL.LU R9, [R1+0x784] ;  /* 0x0007840001097983 */ /* 0x000ea40000300800 */
[----:B0-----:R-:W-:Y:S02]  /*1ddb0*/  FMUL R3, R2, 1.4426950216293334961 ;  /* 0x3fb8aa3b02037820 */ /* 0x001fe40000400000 */
[----:B------:R0:W1:Y:S01]  /*1ddc0*/  MUFU.EX2 R2, R4 ;  /* 0x0000000400027308 */ /* 0x0000620000000800 */
[----:B------:R0:W-:Y:S01]  /*1ddd0*/  STL [R1+0x7ac], R0 ;  /* 0x0007ac0001007387 */ /* 0x0001e20000100800 */
[----:B------:R-:W2:Y:S01]  /*1dde0*/  LDL.LU R6, [R1+0x788] ;  /* 0x0007880001067983 */ /* 0x000ea20000300800 */
[----:B---3--:R-:W-:Y:S01]  /*1ddf0*/  F2FP.PACK_AB R16, R5, R16 ;  /* 0x000000100510723e */ /* 0x008fe200000000ff */
[----:B0-----:R-:W-:-:S02]  /*1de00*/  FFMA R0, R11, c[0x0][0x188], -R28 ;  /* 0x000062000b007a23 */ /* 0x001fc4000000081c */
[----:B------:R-:W3:Y:S01]  /*1de10*/  LDL.LU R11, [R1+0x78c] ;  /* 0x00078c00010b7983 */ /* 0x000ee20000300800 */
[----:B------:R0:W-:Y:S02]  /*1de20*/  STL [R1+0x1f74], R7 ;  /* 0x001f740701007387 */ /* 0x0001e40000100800 */
[----:B------:R-:W2:Y:S02]  /*1de30*/  LDL R4, [R1+0x1d0] ;  /* 0x0001d00001047983 */ /* 0x000ea40000100800 */
[----:B-1----:R-:W-:Y:S01]  /*1de40*/  STL [R1+0x790], R2 ;  /* 0x0007900201007387 */ /* 0x002fe20000100800 */
[----:B------:R-:W2:Y:S01]  /*1de50*/  LDL R5, [R1+0x1d4] ;  /* 0x0001d40001057983 */ /* 0x000ea20000100800 */
[C---:B-----5:R-:W-:Y:S02]  /*1de60*/  FMUL R12, R25.reuse, R12 ;  /* 0x0000000c190c7220 */ /* 0x060fe40000400000 */
[----:B------:R-:W-:Y:S02]  /*1de70*/  FMUL R13, R25, R13 ;  /* 0x0000000d190d7220 */ /* 0x000fe40000400000 */
[----:B------:R-:W-:-:S02]  /*1de80*/  FMUL R14, R26, R14 ;  /* 0x0000000e1a0e7220 */ /* 0x000fc40000400000 */
[----:B------:R-:W-:Y:S01]  /*1de90*/  FMUL R15, R26, R15 ;  /* 0x0000000f1a0f7220 */ /* 0x000fe20000400000 */
[----:B----4-:R-:W-:Y:S02]  /*1dea0*/  F2FP.PACK_AB R17, R22, R17 ;  /* 0x000000111611723e */ /* 0x010fe400000000ff */
[----:B------:R-:W-:Y:S02]  /*1deb0*/  F2FP.PACK_AB R18, R23, R18 ;  /* 0x000000121712723e */ /* 0x000fe400000000ff */
[----:B------:R-:W-:Y:S01]  /*1dec0*/  F2FP.PACK_AB R19, R19, R10 ;  /* 0x0000000a1313723e */ /* 0x000fe200000000ff */
[----:B------:R-:W4:Y:S01]  /*1ded0*/  LDL.LU R23, [R1+0x77c] ;  /* 0x00077c0001177983 */ /* 0x000f220000300800 */
[----:B0-----:R-:W5:Y:S05]  /*1dee0*/  LDL.LU R7, [R1+0x1f74] ;  /* 0x001f740001077983 */ /* 0x001f6a0000300800 */
[----:B--2---:R-:W-:Y:S11]  /*1def0*/  HMMA.16816.F32 R12, R16, R4, R12 ;  /* 0x00000004100c723c */ /* 0x004ff6000000180c */
[----:B------:R-:W-:Y:S11]  /*1df00*/  @!UPT UIADD3 URZ, URZ, URZ, URZ ;  /* 0x0000003f3f3ff290 */ /* 0x000ff6000fffe03f */
[----:B------:R-:W-:Y:S01]  /*1df10*/  @!UPT UIADD3 URZ, URZ, URZ, URZ ;  /* 0x0000003f3f3ff290 */ /* 0x000fe2000fffe03f */
[----:B------:R0:W-:Y:S01]  /*1df20*/  STL.64 [R1+0x90], R12 ;  /* 0x0000900c01007387 */ /* 0x0001e20000100a00 */
[----:B------:R1:W-:Y:S03]  /*1df30*/  STL.64 [R1+0x98], R14 ;  /* 0x0000980e01007387 */ /* 0x0003e60000100a00 */
[----:B0-----:R-:W2:Y:S01]  /*1df40*/  LDL.LU R13, [R1+0x770] ;  /* 0x00077000010d7983 */ /* 0x001ea20000300800 */
[----:B-1----:R-:W2:Y:S02]  /*1df50*/  LDL.LU R14, [R1+0x774] ;  /* 0x00077400010e7983 */ /* 0x002ea40000300800 */
[----:B------:R-:W2:Y:S02]  /*1df60*/  LDL.LU R15, [R1+0x778] ;  /* 0x00077800010f7983 */ /* 0x000ea40000300800 */
[----:B------:R-:W4:Y:S01]  /*1df70*/  LDL.LU R22, [R1+0x760] ;  /* 0x0007600001167983 */ /* 0x000f220000300800 */
[----:B------:R-:W0:Y:S01]  /*1df80*/  MUFU.EX2 R3, R3 ;  /* 0x0000000300037308 */ /* 0x000e220000000800 */
[----:B------:R-:W-:-:S02]  /*1df90*/  FMUL R10, R26, R6 ;  /* 0x000000061a0a7220 */ /* 0x000fc40000400000 */
[----:B-----5:R-:W-:Y:S02]  /*1dfa0*/  FADD R2, -R28, R7 ;  /* 0x000000071c027221 */ /* 0x020fe40000000100 */
[C---:B------:R-:W-:Y:S02]  /*1dfb0*/  FMUL R8, R25.reuse, R8 ;  /* 0x0000000819087220 */ /* 0x040fe40000400000 */
[----:B------:R-:W-:Y:S01]  /*1dfc0*/  FMUL R9, R25, R9 ;  /* 0x0000000919097220 */ /* 0x000fe20000400000 */
[----:B----4-:R-:W-:Y:S01]  /*1dfd0*/  STL.64 [R1+0x1f68], R22 ;  /* 0x001f681601007387 */ /* 0x010fe20000100a00 */
[----:B------:R1:W-:Y:S03]  /*1dfe0*/  STL.64 [R1+0x1f60], R20 ;  /* 0x001f601401007387 */ /* 0x0003e60000100a00 */
[----:B-1----:R-:W4:Y:S04]  /*1dff0*/  LDL R20, [R1+0x1c0] ;  /* 0x0001c00001147983 */ /* 0x002f280000100800 */
[----:B------:R-:W4:Y:S01]  /*1e000*/  LDL R21, [R1+0x1c4] ;  /* 0x0001c40001157983 */ /* 0x000f220000100800 */
[----:B------:R-:W5:Y:S02]  /*1e010*/  LDL.LU R6, [R1+0x764] ;  /* 0x0007640001067983 */ /* 0x000f640000300800 */
[----:B------:R-:W5:Y:S02]  /*1e020*/  LDL.LU R5, [R1+0x768] ;  /* 0x0007680001057983 */ /* 0x000f640000300800 */
[----:B------:R-:W5:Y:S01]  /*1e030*/  LDL.LU R7, [R1+0x1f70] ;  /* 0x001f700001077983 */ /* 0x000f620000300800 */
[----:B------:R-:W-:Y:S01]  /*1e040*/  STL [R1+0x1e68], R28 ;  /* 0x001e681c01007387 */ /* 0x000fe20000100800 */
[----:B------:R-:W5:Y:S02]  /*1e050*/  LDL.LU R4, [R1+0x76c] ;  /* 0x00076c0001047983 */ /* 0x000f640000300800 */
[----:B---3--:R-:W-:-:S02]  /*1e060*/  FMUL R11, R26, R11 ;  /* 0x0000000b1a0b7220 */ /* 0x008fc40000400000 */
[----:B0-----:R-:W-:Y:S01]  /*1e070*/  STL [R1+0x780], R3 ;  /* 0x0007800301007387 */ /* 0x001fe20000100800 */
[----:B------:R-:W3:Y:S01]  /*1e080*/  LDL.LU.64 R22, [R1+0x1f68] ;  /* 0x001f680001167983 */ /* 0x000ee20000300a00 */
[----:B--2---:R-:W-:-:S03]  /*1e090*/  FMUL R12, R25, R13 ;  /* 0x0000000d190c7220 */ /* 0x004fc60000400000 */
[----:B----4-:R-:W-:Y:S01]  /*1e0a0*/  HMMA.16816.F32 R8, R16, R20, R8 ;  /* 0x000000141008723c */ /* 0x010fe20000001808 */
[----:B------:R-:W2:Y:S01]  /*1e0b0*/  LDL.LU.64 R20, [R1+0x1f60] ;  /* 0x001f600001147983 */ /* 0x000ea20000300a00 */
[----:B------:R-:W-:Y:S02]  /*1e0c0*/  FMUL R13, R25, R14 ;  /* 0x0000000e190d7220 */ /* 0x000fe40000400000 */
[C---:B------:R-:W-:Y:S02]  /*1e0d0*/  FMUL R14, R26.reuse, R15 ;  /* 0x0000000f1a0e7220 */ /* 0x040fe40000400000 */
[----:B---3--:R-:W-:Y:S02]  /*1e0e0*/  FMUL R15, R26, R23 ;  /* 0x000000171a0f7220 */ /* 0x008fe40000400000 */
[----:B------:R-:W-:-:S06]  /*1e0f0*/  FMUL R0, R0, 1.4426950216293334961 ;  /* 0x3fb8aa3b00007820 */ /* 0x000fcc0000400000 */
[----:B------:R-:W0:Y:S09]  /*1e100*/  MUFU.EX2 R0, R0 ;  /* 0x0000000000007308 */ /* 0x000e320000000800 */
[----:B------:R1:W-:Y:S01]  /*1e110*/  STL.64 [R1+0xf0], R8 ;  /* 0x0000f00801007387 */ /* 0x0003e20000100a00 */
[----:B------:R5:W-:Y:S03]  /*1e120*/  STL.64 [R1+0xf8], R10 ;  /* 0x0000f80a01007387 */ /* 0x000be60000100a00 */
[----:B0-----:R-:W-:Y:S01]  /*1e130*/  STL [R1+0x770], R0 ;  /* 0x0007700001007387 */ /* 0x001fe20000100800 */
[----:B-1----:R-:W-:-:S02]  /*1e140*/  FMUL R8, R25, R22 ;  /* 0x0000001619087220 */ /* 0x002fc40000400000 */
[C---:B-----5:R-:W-:Y:S02]  /*1e150*/  FMUL R11, R26.reuse, R4 ;  /* 0x000000041a0b7220 */ /* 0x060fe40000400000 */
[----:B------:R-:W-:Y:S01]  /*1e160*/  FMUL R10, R26, R5 ;  /* 0x000000051a0a7220 */ /* 0x000fe20000400000 */
[----:B--2---:R-:W-:Y:S11]  /*1e170*/  HMMA.16816.F32 R12, R16, R20, R12 ;  /* 0x00000014100c723c */ /* 0x004ff6000000180c */
[----:B------:R-:W-:Y:S11]  /*1e180*/  @!UPT UIADD3 URZ, URZ, URZ, URZ ;  /* 0x0000003f3f3ff290 */ /* 0x000ff6000fffe03f */
[----:B------:R-:W-:Y:S01]  /*1e190*/  @!UPT UIADD3 URZ, URZ, URZ, URZ ;  /* 0x0000003f3f3ff290 */ /* 0x000fe2000fffe03f */
[----:B------:R0:W-:Y:S01]  /*1e1a0*/  STL.64 [R1+0xe0], R12 ;  /* 0x0000e00c01007387 */ /* 0x0001e20000100a00 */
[----:B------:R1:W-:Y:S01]  /*1e1b0*/  STL [R1+0xec], R15 ;  /* 0x0000ec0f01007387 */ /* 0x0003e20000100800 */
[----:B------:R-:W-:Y:S01]  /*1e1c0*/  MOV R28, R14 ;  /* 0x0000000e001c7202 */ /* 0x000fe20000000f00 */
[----:B------:R-:W2:Y:S01]  /*1e1d0*/  LDL.LU R20, [R1+0x750] ;  /* 0x0007500001147983 */ /* 0x000ea20000300800 */
[----:B------:R-:W3:Y:S04]  /*1e1e0*/  LDL.LU R21, [R1+0x754] ;  /* 0x0007540001157983 */ /* 0x000ee80000300800 */
[----:B0-----:R-:W4:Y:S01]  /*1e1f0*/  LDL.LU R12, [R1+0x740] ;  /* 0x00074000010c7983 */ /* 0x001f220000300800 */
[----:B------:R-:W5:Y:S02]  /*1e200*/  LDL.LU R13, [R1+0x744] ;  /* 0x00074400010d7983 */ /* 0x000f640000300800 */
[----:B------:R0:W-:Y:S02]  /*1e210*/  STL [R1+0x1e6c], R28 ;  /* 0x001e6c1c01007387 */ /* 0x0001e40000100800 */
[----:B------:R-:W2:Y:S01]  /*1e220*/  LDL.LU R4, [R1+0x730] ;  /* 0x0007300001047983 */ /* 0x000ea20000300800 */
[----:B------:R-:W2:Y:S01]  /*1e230*/  LDL.LU R22, [R1+0x758] ;  /* 0x0007580001167983 */ /* 0x000ea20000300800 */
[----:B------:R-:W2:Y:S02]  /*1e240*/  LDL.LU R23, [R1+0x75c] ;  /* 0x00075c0001177983 */ /* 0x000ea40000300800 */
[----:B------:R-:W2:Y:S02]  /*1e250*/  LDL.LU R5, [R1+0x734] ;  /* 0x0007340001057983 */ /* 0x000ea40000300800 */
[----:B------:R-:W2:Y:S01]  /*1e260*/  LDL.LU R14, [R1+0x748] ;  /* 0x00074800010e7983 */ /* 0x000ea20000300800 */
[----:B-1----:R-:W2:Y:S01]  /*1e270*/  LDL.LU R15, [R1+0x74c] ;  /* 0x00074c00010f7983 */ /* 0x002ea20000300800 */
[----:B------:R-:W-:-:S02]  /*1e280*/  FMUL R9, R25, R6 ;  /* 0x0000000619097220 */ /* 0x000fc40000400000 */
[----:B------:R-:W-:Y:S02]  /*1e290*/  FFMA R3, R7, c[0x0][0x188], -R29 ;  /* 0x0000620007037a23 */ /* 0x000fe4000000081d */
[----:B------:R-:W3:Y:S01]  /*1e2a0*/  LDL.LU R6, [R1+0x738] ;  /* 0x0007380001067983 */ /* 0x000ee20000300800 */
[----:B------:R-:W3:Y:S01]  /*1e2b0*/  LDL.LU R7, [R1+0x73c] ;  /* 0x00073c0001077983 */ /* 0x000ee20000300800 */
[----:B0-----:R-:W3:Y:S02]  /*1e2c0*/  LDL.LU R28, [R1+0x728] ;  /* 0x00072800011c7983 */ /* 0x001ee40000300800 */
[----:B------:R-:W3:Y:S02]  /*1e2d0*/  LDL.LU R0, [R1+0x8] ;  /* 0x0000080001007983 */ /* 0x000ee40000300800 */
[C---:B----4-:R-:W-:Y:S02]  /*1e2e0*/  FMUL R12, R25.reuse, R12 ;  /* 0x0000000c190c7220 */ /* 0x050fe40000400000 */
[----:B-----5:R-:W-:Y:S01]  /*1e2f0*/  FMUL R13, R25, R13 ;  /* 0x0000000d190d7220 */ /* 0x020fe20000400000 */
[----:B--2---:R-:W-:Y:S04]  /*1e300*/  STL.64 [R1+0x1f58], R14 ;  /* 0x001f580e01007387 */ /* 0x004fe80000100a00 */
[----:B------:R0:W-:Y:S02]  /*1e310*/  STL.64 [R1+0x1f50], R12 ;  /* 0x001f500c01007387 */ /* 0x0001e40000100a00 */
[----:B0-----:R-:W2:Y:S04]  /*1e320*/  LDL R12, [R1+0x1a0] ;  /* 0x0001a000010c7983 */ /* 0x001ea80000100800 */
[----:B------:R-:W2:Y:S01]  /*1e330*/  LDL R13, [R1+0x1a4] ;  /* 0x0001a400010d7983 */ /* 0x000ea20000100800 */
[----:B------:R-:W4:Y:S01]  /*1e340*/  LDL.LU.64 R14, [R1+0x1f58] ;  /* 0x001f5800010e7983 */ /* 0x000f220000300a00 */
[----:B--2---:R-:W-:Y:S02]  /*1e350*/  HMMA.16816.F32 R8, R16, R12, R8 ;  /* 0x0000000c1008723c */ /* 0x004fe40000001808 */
[----:B------:R-:W2:Y:S01]  /*1e360*/  LDL.LU.64 R12, [R1+0x1f50] ;  /* 0x001f5000010c7983 */ /* 0x000ea20000300a00 */
[----:B----4-:R-:W-:-:S02]  /*1e370*/  FMUL R14, R26, R14 ;  /* 0x0000000e1a0e7220 */ /* 0x010fc40000400000 */
[----:B------:R-:W-:Y:S11]  /*1e380*/  FMUL R15, R26, R15 ;  /* 0x0000000f1a0f7220 */ /* 0x000ff60000400000 */
[----:B------:R-:W-:Y:S07]  /*1e390*/  @!UPT UIADD3 URZ, URZ, URZ, URZ ;  /* 0x0000003f3f3ff290 */ /* 0x000fee000fffe03f */
[----:B------:R-:W-:Y:S01]  /*1e3a0*/  STL.64 [R1+0xd0], R8 ;  /* 0x0000d00801007387 */ /* 0x000fe20000100a00 */
[----:B------:R0:W-:Y:S03]  /*1e3b0*/  STL.64 [R1+0xd8], R10 ;  /* 0x0000d80a01007387 */ /* 0x0001e60000100a00 */
[----:B0-----:R-:W4:Y:S01]  /*1e3c0*/  LDL.LU R10, [R1+0x720] ;  /* 0x00072000010a7983 */ /* 0x001f220000300800 */
[----:B------:R-:W5:Y:S02]  /*1e3d0*/  LDL.LU R11, [R1+0x724] ;  /* 0x00072400010b7983 */ /* 0x000f640000300800 */
[----:B------:R-:W-:Y:S01]  /*1e3e0*/  STL.64 [R1+0x1f48], R14 ;  /* 0x001f480e01007387 */ /* 0x000fe20000100a00 */
[----:B--2---:R0:W-:Y:S04]  /*1e3f0*/  STL.64 [R1+0x1f40], R12 ;  /* 0x001f400c01007387 */ /* 0x0041e80000100a00 */
[----:B0-----:R-:W2:Y:S04]  /*1e400*/  LDL R12, [R1+0x190] ;  /* 0x00019000010c7983 */ /* 0x001ea80000100800 */
[----:B------:R-:W2:Y:S01]  /*1e410*/  LDL R13, [R1+0x194] ;  /* 0x00019400010d7983 */ /* 0x000ea20000100800 */
[----:B------:R-:W-:-:S02]  /*1e420*/  FMUL R20, R25, R20 ;  /* 0x0000001419147220 */ /* 0x000fc40000400000 */
[C---:B---3--:R-:W-:Y:S02]  /*1e430*/  FMUL R21, R25.reuse, R21 ;  /* 0x0000001519157220 */ /* 0x048fe40000400000 */
[C---:B------:R-:W-:Y:S02]  /*1e440*/  FMUL R22, R26.reuse, R22 ;  /* 0x000000161a167220 */ /* 0x040fe40000400000 */
[----:B------:R-:W-:Y:S02]  /*1e450*/  FMUL R23, R26, R23 ;  /* 0x000000171a177220 */ /* 0x000fe40000400000 */
[----:B-----5:R-:W-:-:S05]  /*1e460*/  FMUL R9, R25, R11 ;  /* 0x0000000b19097220 */ /* 0x020fca0000400000 */
[----:B--2---:R-:W-:Y:S01]  /*1e470*/  HMMA.16816.F32 R12, R16, R12, R20 ;  /* 0x0000000c100c723c */ /* 0x004fe20000001814 */
[----:B------:R-:W2:Y:S11]  /*1e480*/  LDL R20, [R1+0x170] ;  /* 0x0001700001147983 */ /* 0x000eb60000100800 */
[----:B------:R-:W-:Y:S11]  /*1e490*/  @!UPT UIADD3 URZ, URZ, URZ, URZ ;  /* 0x0000003f3f3ff290 */ /* 0x000ff6000fffe03f */
[----:B------:R-:W-:Y:S01]  /*1e4a0*/  STL.64 [R1+0xc0], R12 ;  /* 0x0000c00c01007387 */ /* 0x000fe20000100a00 */
[----:B------:R-:W-:Y:S02]  /*1e4b0*/  STL.64 [R1+0xc8], R14 ;  /* 0x0000c80e01007387 */ /* 0x000fe40000100a00 */
[----:B------:R-:W0:Y:S04]  /*1e4c0*/  LDSM.16.M88.4 R12, [R27+0x13000] ;  /* 0x013000001b0c783b */ /* 0x000e280000000200 */
[----:B------:R-:W2:Y:S01]  /*1e4d0*/  LDL R21, [R1+0x174] ;  /* 0x0001740001157983 */ /* 0x000ea20000100800 */
[----:B------:R-:W3:Y:S04]  /*1e4e0*/  LDL.LU R11, [R1+0x72c] ;  /* 0x00072c00010b7983 */ /* 0x000ee80000300800 */
[----:B0-----:R-:W-:Y:S01]  /*1e4f0*/  STL.64 [R1+0x150], R12 ;  /* 0x0001500c01007387 */ /* 0x001fe20000100a00 */
[----:B------:R0:W-:Y:S02]  /*1e500*/  STL.64 [R1+0x158], R14 ;  /* 0x0001580e01007387 */ /* 0x0001e40000100a00 */
[----:B------:R-:W-:Y:S01]  /*1e510*/  IMAD.MOV.U32 R23, RZ, RZ, R12 ;  /* 0x000000ffff177224 */ /* 0x000fe200078e000c */
[----:B------:R-:W-:Y:S01]  /*1e520*/  MOV R22, R13 ;  /* 0x0000000d00167202 */ /* 0x000fe20000000f00 */
[----:B0-----:R-:W2:Y:S01]  /*1e530*/  LDL.LU.64 R14, [R1+0x1f48] ;  /* 0x001f4800010e7983 */ /* 0x001ea20000300a00 */
[----:B------:R-:W2:Y:S02]  /*1e540*/  LDL.LU.64 R12, [R1+0x1f40] ;  /* 0x001f4000010c7983 */ /* 0x000ea40000300a00 */
[----:B----4-:R-:W-:-:S02]  /*1e550*/  FMUL R8, R25, R10 ;  /* 0x0000000a19087220 */ /* 0x010fc40000400000 */
[----:B------:R-:W-:-:S05]  /*1e560*/  FMUL R10, R26, R28 ;  /* 0x0000001c1a0a7220 */ /* 0x000fca0000400000 */
[----:B---3--:R-:W-:Y:S01]  /*1e570*/  STL.64 [R1+0x1f38], R10 ;  /* 0x001f380a01007387 */ /* 0x008fe20000100a00 */
[----:B------:R0:W-:Y:S02]  /*1e580*/  STL.64 [R1+0x1f30], R8 ;  /* 0x001f300801007387 */ /* 0x0001e40000100a00 */
[----:B0-----:R-:W-:Y:S02]  /*1e590*/  MOV R8, R23 ;  /* 0x0000001700087202 */ /* 0x001fe40000000f00 */
[----:B------:R-:W3:Y:S01]  /*1e5a0*/  LDL.LU R23, [R1+0x714] ;  /* 0x0007140001177983 */ /* 0x000ee20000300800 */
[----:B--2---:R-:W-:Y:S11]  /*1e5b0*/  HMMA.16816.F32 R12, R16, R20, R12 ;  /* 0x00000014100c723c */ /* 0x004ff6000000180c */
[----:B------:R-:W-:Y:S11]  /*1e5c0*/  @!UPT UIADD3 URZ, URZ, URZ, URZ ;  /* 0x0000003f3f3ff290 */ /* 0x000ff6000fffe03f */
[----:B------:R-:W-:Y:S01]  /*1e5d0*/  @!UPT UIADD3 URZ, URZ, URZ, URZ ;  /* 0x0000003f3f3ff290 */ /* 0x000fe2000fffe03f */
[----:B------:R-:W-:Y:S01]  /*1e5e0*/  STL.64 [R1+0xb0], R12 ;  /* 0x0000b00c01007387 */ /* 0x000fe20000100a00 */
[----:B------:R-:W-:Y:S02]  /*1e5f0*/  STL.64 [R1+0xb8], R14 ;  /* 0x0000b80e01007387 */ /* 0x000fe40000100a00 */
[----:B------:R-:W0:Y:S04]  /*1e600*/  LDSM.16.M88.4 R12, [R27+0x13800] ;  /* 0x013800001b0c783b */ /* 0x000e280000000200 */
[----:B------:R-:W-:Y:S01]  /*1e610*/  IMAD.MOV.U32 R9, RZ, RZ, R22 ;  /* 0x000000ffff097224 */ /* 0x000fe200078e0016 */
[----:B0-----:R-:W-:Y:S01]  /*1e620*/  STL.64 [R1+0x130], R12 ;  /* 0x0001300c01007387 */ /* 0x001fe20000100a00 */
[----:B------:R-:W-:Y:S02]  /*1e630*/  STL.64 [R1+0x138], R14 ;  /* 0x0001380e01007387 */ /* 0x000fe40000100a00 */
[----:B------:R-:W2:Y:S02]  /*1e640*/  LDL.LU R22, [R1+0x718] ;  /* 0x0007180001167983 */ /* 0x000ea40000300800 */
[----:B------:R-:W4:Y:S01]  /*1e650*/  LDL.LU R20, [R1+0x71c] ;  /* 0x00071c0001147983 */ /* 0x000f220000300800 */
[----:B------:R-:W-:-:S02]  /*1e660*/  MOV R11, R12 ;  /* 0x0000000c000b7202 */ /* 0x000fc40000000f00 */
[----:B------:R-:W-:Y:S02]  /*1e670*/  MOV R10, R13 ;  /* 0x0000000d000a7202 */ /* 0x000fe40000000f00 */
[----:B------:R-:W0:Y:S04]  /*1e680*/  LDSM.16.M88.4 R12, [R27+0x14000] ;  /* 0x014000001b0c783b */ /* 0x000e280000000200 */
[----:B0-----:R-:W-:Y:S01]  /*1e690*/  STL.64 [R1+0x120], R12 ;  /* 0x0001200c01007387 */ /* 0x001fe20000100a00 */
[----:B------:R-:W-:Y:S02]  /*1e6a0*/  STL.64 [R1+0x128], R14 ;  /* 0x0001280e01007387 */ /* 0x000fe40000100a00 */
[----:B------:R-:W0:Y:S04]  /*1e6b0*/  LDSM.16.M88.4 R12, [R27+0x14800] ;  /* 0x014800001b0c783b */ /* 0x000e280000000200 */
[----:B------:R-:W-:-:S02]  /*1e6c0*/  FMUL R4, R25, R4 ;  /* 0x0000000419047220 */ /* 0x000fc40000400000 */
[----:B------:R-:W-:Y:S02]  /*1e6d0*/  FMUL R5, R25, R5 ;  /* 0x0000000519057220 */ /* 0x000fe40000400000 */
[C---:B------:R-:W-:Y:S02]  /*1e6e0*/  FMUL R6, R26.reuse, R6 ;  /* 0x000000061a067220 */ /* 0x040fe40000400000 */
[----:B------:R-:W-:Y:S01]  /*1e6f0*/  FMUL R7, R26, R7 ;  /* 0x000000071a077220 */ /* 0x000fe20000400000 */
[----:B------:R-:W-:-:S06]  /*1e700*/  MOV R21, R10 ;  /* 0x0000000a00157202 */ /* 0x000fcc0000000f00 */
[----:B------:R-:W-:Y:S01]  /*1e710*/  HMMA.16816.F32 R4, R16, R8, R4 ;  /* 0x000000081004723c */ /* 0x000fe20000001804 */
[----:B----4-:R1:W-:Y:S01]  /*1e720*/  STL [R1+0x1f28], R20 ;  /* 0x001f281401007387 */ /* 0x0103e20000100800 */
[----:B0-----:R-:W-:Y:S02]  /*1e730*/  STL.64 [R1+0x80], R12 ;  /* 0x0000800c01007387 */ /* 0x001fe40000100a00 */
[----:B------:R-:W-:Y:S02]  /*1e740*/  STL.64 [R1+0x88], R14 ;  /* 0x0000880e01007387 */ /* 0x000fe40000100a00 */
[----:B------:R-:W0:Y:S01]  /*1e750*/  LDSM.16.M88.4 R12, [R27+0x15000] ;  /* 0x015000001b0c783b */ /* 0x000e220000000200 */
[----:B-1----:R-:W-:-:S03]  /*1e760*/  IMAD.MOV.U32 R20, RZ, RZ, R11 ;  /* 0x000000ffff147224 */ /* 0x002fc600078e000b */
[----:B------:R-:W4:Y:S01]  /*1e770*/  LDL.LU.64 R10, [R1+0x1f38] ;  /* 0x001f3800010a7983 */ /* 0x000f220000300a00 */
[----:B------:R-:W5:Y:S02]  /*1e780*/  LDL.LU.64 R8, [R1+0x1f30] ;  /* 0x001f300001087983 */ /* 0x000f640000300a00 */
[----:B------:R-:W-:-:S04]  /*1e790*/  FMUL R2, R2, 1.4426950216293334961 ;  /* 0x3fb8aa3b02027820 */ /* 0x000fc80000400000 */
[----:B------:R-:W1:Y:S06]  /*1e7a0*/  MUFU.EX2 R28, R2 ;  /* 0x00000002001c7308 */ /* 0x000e6c0000000800 */
[----:B------:R-:W-:Y:S01]  /*1e7b0*/  STL.64 [R1+0xa0], R4 ;  /* 0x0000a00401007387 */ /* 0x000fe20000100a00 */
[----:B------:R2:W-:Y:S03]  /*1e7c0*/  STL.64 [R1+0xa8], R6 ;  /* 0x0000a80601007387 */ /* 0x0005e60000100a00 */
[----:B--2---:R-:W2:Y:S01]  /*1e7d0*/  LDL.LU R7, [R1+0x710] ;  /* 0x0007100001077983 */ /* 0x004ea20000300800 */
[----:B----4-:R-:W-:-:S03]  /*1e7e0*/  FMUL R11, R26, R11 ;  /* 0x0000000b1a0b7220 */ /* 0x010fc60000400000 */
[----:B------:R-:W4:Y:S01]  /*1e7f0*/  LDL.LU R26, [R1+0x1f2c] ;  /* 0x001f2c00011a7983 */ /* 0x000f220000300800 */
[----:B0-----:R-:W-:Y:S02]  /*1e800*/  STL.64 [R1+0x10], R12 ;  /* 0x0000100c01007387 */ /* 0x001fe40000100a00 */
[----:B------:R-:W-:Y:S02]  /*1e810*/  STL.64 [R1+0x18], R14 ;  /* 0x0000180e01007387 */ /* 0x000fe40000100a00 */
[----:B-1----:R-:W-:Y:S01]  /*1e820*/  STL [R1+0x40c], R28 ;  /* 0x00040c1c01007387 */ /* 0x002fe20000100800 */
[----:B------:R0:W-:Y:S01]  /*1e830*/  STL [R1+0x1ee8], R28 ;  /* 0x001ee81c01007387 */ /* 0x0001e20000100800 */
[----:B-----5:R-:W-:Y:S03]  /*1e840*/  HMMA.16816.F32 R8, R16, R20, R8 ;  /* 0x000000141008723c */ /* 0x020fe60000001808 */
[----:B0-----:R-:W5:Y:S01]  /*1e850*/  LDL R28, [R1+0x7a4] ;  /* 0x0007a400011c7983 */ /* 0x001f620000100800 */
[----:B------:R-:W5:Y:S02]  /*1e860*/  LDL.LU R20, [R1+0x1f28] ;  /* 0x001f280001147983 */ /* 0x000f640000300800 */
[----:B------:R-:W-:-:S04]  /*1e870*/  FMUL R24, R24, 1.4426950216293334961 ;  /* 0x3fb8aa3b18187820 */ /* 0x000fc80000400000 */
[----:B------:R0:W1:Y:S01]  /*1e880*/  MUFU.EX2 R14, R24 ;  /* 0x00000018000e7308 */ /* 0x0000620000000800 */
[C---:B--2---:R-:W-:Y:S11]  /*1e890*/  FMUL R4, R25.reuse, R7 ;  /* 0x0000000719047220 */ /* 0x044ff60000400000 */
[----:B------:R-:W-:Y:S01]  /*1e8a0*/  @!UPT UIADD3 URZ, URZ, URZ, URZ ;  /* 0x0000003f3f3ff290 */ /* 0x000fe2000fffe03f */
[----:B------:R2:W-:Y:S01]  /*1e8b0*/  STL.64 [R1+0x2a0], R8 ;  /* 0x0002a00801007387 */ /* 0x0005e20000100a00 */
[----:B------:R0:W-:Y:S02]  /*1e8c0*/  STL.64 [R1+0x2a8], R10 ;  /* 0x0002a80a01007387 */ /* 0x0001e40000100a00 */
[----:B---3--:R-:W-:Y:S01]  /*1e8d0*/  FMUL R5, R25, R23 ;  /* 0x0000001719057220 */ /* 0x008fe20000400000 */
[----:B--2---:R-:W2:Y:S01]  /*1e8e0*/  LDL.LU R8, [R1+0x700] ;  /* 0x0007000001087983 */ /* 0x004ea20000300800 */
[----:B------:R-:W3:Y:S02]  /*1e8f0*/  LDL.LU R9, [R1+0x704] ;  /* 0x0007040001097983 */ /* 0x000ee40000300800 */
[----:B0-----:R-:W2:Y:S02]  /*1e900*/  LDL.LU R10, [R1+0x708] ;  /* 0x00070800010a7983 */ /* 0x001ea40000300800 */
[----:B------:R-:W2:Y:S02]  /*1e910*/  LDL.LU R11, [R1+0x70c] ;  /* 0x00070c00010b7983 */ /* 0x000ea40000300800 */
[----:B----4-:R-:W-:-:S02]  /*1e920*/  FADD R2, -R29, R26 ;  /* 0x0000001a1d027221 */ /* 0x010fc40000000100 */
[C---:B-----5:R-:W-:Y:S02]  /*1e930*/  FMUL R7, R28.reuse, R20 ;  /* 0x000000141c077220 */ /* 0x060fe40000400000 */
[----:B------:R-:W4:Y:S01]  /*1e940*/  LDL.LU R20, [R1+0x6c0] ;  /* 0x0006c00001147983 */ /* 0x000f220000300800 */
[----:B------:R-:W5:Y:S02]  /*1e950*/  LDL.LU R24, [R1+0x6fc] ;  /* 0x0006fc0001187983 */ /* 0x000f640000300800 */
[----:B-1----:R-:W-:Y:S02]  /*1e960*/  STL [R1+0x710], R14 ;  /* 0x0007100e01007387 */ /* 0x002fe40000100800 */
[----:B------:R-:W4:Y:S01]  /*1e970*/  LDL.LU R21, [R1+0x6c4] ;  /* 0x0006c40001157983 */ /* 0x000f220000300800 */
[----:B------:R-:W2:Y:S01]  /*1e980*/  LDL.LU R26, [R1+0x6b0] ;  /* 0x0006b000011a7983 */ /* 0x000ea20000300800 */
[----:B------:R-:W-:Y:S02]  /*1e990*/  FMUL R6, R28, R22 ;  /* 0x000000161c067220 */ /* 0x000fe40000400000 */
[----:B------:R-:W2:Y:S02]  /*1e9a0*/  LDL.LU R23, [R1+0x6b4] ;  /* 0x0006b40001177983 */ /* 0x000ea40000300800 */
[----:B------:R-:W2:Y:S02]  /*1e9b0*/  LDL.LU R22, [R1+0x6c8] ;  /* 0x0006c80001167983 */ /* 0x000ea40000300800 */
[----:B--2---:R-:W-:Y:S01]  /*1e9c0*/  STL.64 [R1+0x1f20], R22 ;  /* 0x001f201601007387 */ /* 0x004fe20000100a00 */
[----:B----4-:R0:W-:Y:S03]  /*1e9d0*/  STL.64 [R1+0x1f18], R20 ;  /* 0x001f181401007387 */ /* 0x0101e60000100a00 */
[----:B0-----:R-:W2:Y:S04]  /*1e9e0*/  LDL R20, [R1+0x120] ;  /* 0x0001200001147983 */ /* 0x001ea80000100800 */
[----:B------:R-:W2:Y:S01]  /*1e9f0*/  LDL R21, [R1+0x124] ;  /* 0x0001240001157983 */ /* 0x000ea20000100800 */
[----:B------:R-:W4:Y:S02]  /*1ea00*/  LDL.LU R15, [R1+0x6cc] ;  /* 0x0006cc00010f7983 */ /* 0x000f240000300800 */
[----:B------:R-:W3:Y:S01]  /*1ea10*/  LDL.LU.64 R22, [R1+0x1f20] ;  /* 0x001f200001167983 */ /* 0x000ee20000300a00 */
[----:B--2---:R-:W-:Y:S01]  /*1ea20*/  HMMA.16816.F32 R4, R16, R20, R4 ;  /* 0x000000141004723c */ /* 0x004fe20000001804 */
[----:B------:R-:W2:Y:S11]  /*1ea30*/  LDL.LU.64 R20, [R1+0x1f18] ;  /* 0x001f180001147983 */ /* 0x000eb60000300a00 */
[----:B------:R-:W-:Y:S11]  /*1ea40*/  @!UPT UIADD3 URZ, URZ, URZ, URZ ;  /* 0x0000003f3f3ff290 */ /* 0x000ff6000fffe03f */
[----:B------:R0:W-:Y:S01]  /*1ea50*/  STL.64 [R1+0x290], R4 ;  /* 0x0002900401007387 */ /* 0x0001e20000100a00 */
[----:B------:R1:W-:Y:S03]  /*1ea60*/  STL.64 [R1+0x298], R6 ;  /* 0x0002980601007387 */ /* 0x0003e60000100a00 */
[----:B0-----:R-:W2:Y:S01]  /*1ea70*/  LDL.LU R5, [R1+0x6f0] ;  /* 0x0006f00001057983 */ /* 0x001ea20000300800 */
[----:B-1----:R-:W2:Y:S02]  /*1ea80*/  LDL.LU R6, [R1+0x6f4] ;  /* 0x0006f40001067983 */ /* 0x002ea40000300800 */
[----:B------:R-:W2:Y:S02]  /*1ea90*/  LDL.LU R7, [R1+0x6f8] ;  /* 0x0006f80001077983 */ /* 0x000ea40000300800 */
[----:B------:R-:W4:Y:S02]  /*1eaa0*/  LDL.LU R14, [R1+0x6b8] ;  /* 0x0006b800010e7983 */ /* 0x000f240000300800 */
[----:B------:R-:W-:-:S02]  /*1eab0*/  FFMA R0, R0, c[0x0][0x188], -R29 ;  /* 0x0000620000007a23 */ /* 0x000fc4000000081d */
[----:B------:R-:W-:Y:S02]  /*1eac0*/  FMUL R3, R3, 1.4426950216293334961 ;  /* 0x3fb8aa3b03037820 */ /* 0x000fe40000400000 */
[C---:B------:R-:W-:Y:S02]  /*1ead0*/  FMUL R8, R25.reuse, R8 ;  /* 0x0000000819087220 */ /* 0x040fe40000400000 */
[----:B---3--:R-:W-:Y:S02]  /*1eae0*/  FMUL R9, R25, R9 ;  /* 0x0000000919097220 */ /* 0x008fe40000400000 */
[----:B------:R-:W-:Y:S01]  /*1eaf0*/  FMUL R10, R28, R10 ;  /* 0x0000000a1c0a7220 */ /* 0x000fe20000400000 */
[----:B----4-:R-:W-:Y:S01]  /*1eb00*/  STL.64 [R1+0x1f10], R14 ;  /* 0x001f100e01007387 */ /* 0x010fe20000100a00 */
[----:B------:R0:W-:Y:S03]  /*1eb10*/  STL.64 [R1+0x1f08], R12 ;  /* 0x001f080c01007387 */ /* 0x0001e60000100a00 */
[----:B0-----:R-:W3:Y:S04]  /*1eb20*/  LDL R12, [R1+0x80] ;  /* 0x00008000010c7983 */ /* 0x001ee80000100800 */
[----:B------:R-:W3:Y:S01]  /*1eb30*/  LDL R13, [R1+0x84] ;  /* 0x00008400010d7983 */ /* 0x000ee20000100800 */
[----:B------:R-:W-:-:S02]  /*1eb40*/  FMUL R14, R0, 1.4426950216293334961 ;  /* 0x3fb8aa3b000e7820 */ /* 0x000fc40000400000 */
[----:B------:R-:W0:Y:S01]  /*1eb50*/  MUFU.EX2 R0, R3 ;  /* 0x0000000300007308 */ /* 0x000e220000000800 */
[----:B------:R-:W-:Y:S02]  /*1eb60*/  FMUL R11, R28, R11 ;  /* 0x0000000b1c0b7220 */ /* 0x000fe40000400000 */
[----:B------:R1:W-:Y:S04]  /*1eb70*/  STL [R1], R14 ;  /* 0x0000000e01007387 */ /* 0x0003e80000100800 */
[----:B0-----:R0:W-:Y:S01]  /*1eb80*/  STL [R1+0x700], R0 ;  /* 0x0007000001007387 */ /* 0x0011e20000100800 */
[----:B-1----:R-:W4:Y:S01]  /*1eb90*/  LDL.LU.64 R14, [R1+0x1f10] ;  /* 0x001f1000010e7983 */ /* 0x002f220000300a00 */
[----:B---3--:R-:W-:Y:S02]  /*1eba0*/  HMMA.16816.F32 R8, R16, R12, R8 ;  /* 0x0000000c1008723c */ /* 0x008fe40000001808 */
[----:B------:R-:W3:Y:S01]  /*1ebb0*/  LDL.LU.64 R12, [R1+0x1f08] ;  /* 0x001f0800010c7983 */ /* 0x000ee20000300a00 */
[----:B--2---:R-:W-:-:S02]  /*1ebc0*/  FMUL R4, R25, R5 ;  /* 0x0000000519047220 */ /* 0x004fc40000400000 */
[C---:B------:R-:W-:Y:S02]  /*1ebd0*/  FMUL R5, R25.reuse, R6 ;  /* 0x0000000619057220 */ /* 0x040fe40000400000 */
[C---:B------:R-:W-:Y:S02]  /*1ebe0*/  FMUL R6, R28.reuse, R7 ;  /* 0x000000071c067220 */ /* 0x040fe40000400000 */
[----:B-----5:R-:W-:Y:S02]  /*1ebf0*/  FMUL R7, R28, R24 ;  /* 0x000000181c077220 */ /* 0x020fe40000400000 */
[C---:B------:R-:W-:Y:S02]  /*1ec00*/  FMUL R20, R25.reuse, R20 ;  /* 0x0000001419147220 */ /* 0x040fe40000400000 */
[C---:B------:R-:W-:Y:S02]  /*1ec10*/  FMUL R21, R25.reuse, R21 ;  /* 0x0000001519157220 */ /* 0x040fe40000400000 */
[----:B------:R-:W-:-:S02]  /*1ec20*/  FMUL R24, R25, R26 ;  /* 0x0000001a19187220 */ /* 0x000fc40000400000 */
[----:B------:R-:W-:Y:S02]  /*1ec30*/  FMUL R25, R25, R23 ;  /* 0x0000001719197220 */ /* 0x000fe40000400000 */
[C---:B------:R-:W-:Y:S02]  /*1ec40*/  FMUL R22, R28.reuse, R22 ;  /* 0x000000161c167220 */ /* 0x040fe40000400000 */
[C---:B----4-:R-:W-:Y:S02]  /*1ec50*/  FMUL R23, R28.reuse, R15 ;  /* 0x0000000f1c177220 */ /* 0x050fe40000400000 */
[----:B------:R-:W-:Y:S01]  /*1ec60*/  STL.64 [R1+0x280], R8 ;  /* 0x0002800801007387 */ /* 0x000fe20000100a00 */
[----:B------:R-:W-:Y:S02]  /*1ec70*/  STL.64 [R1+0x288], R10 ;  /* 0x0002880a01007387 */ /* 0x000fe40000100a00 */
[----:B0-----:R-:W2:Y:S02]  /*1ec80*/  LDL.LU R0, [R1+0xc] ;  /* 0x00000c0001007983 */ /* 0x001ea40000300800 */
[----:B------:R-:W-:Y:S01]  /*1ec90*/  STL.64 [R1+0x1f00], R22 ;  /* 0x001f001601007387 */ /* 0x000fe20000100a00 */
[----:B------:R-:W-:Y:S01]  /*1eca0*/  STL.64 [R1+0x1ef8], R20 ;  /* 0x001ef81401007387 */ /* 0x000fe20000100a00 */
[----:B------:R-:W-:-:S02]  /*1ecb0*/  FMUL R26, R28, R14 ;  /* 0x0000000e1c1a7220 */ /* 0x000fc40000400000 */
[----:B------:R-:W4:Y:S01]  /*1ecc0*/  LDL.LU R3, [R1+0x6bc] ;  /* 0x0006bc0001037983 */ /* 0x000f220000300800 */
[----:B------:R-:W-:Y:S01]  /*1ecd0*/  LDSM.16.M88.4 R8, [R27+0x16800] ;  /* 0x016800001b08783b */ /* 0x000fe20000000200 */
[----:B------:R-:W-:Y:S01]  /*1ece0*/  LDSM.16.M88.4 R20, [R27+0x17000] ;  /* 0x017000001b14783b */ /* 0x000fe20000000200 */
[----:B---3--:R-:W-:Y:S02]  /*1ecf0*/  HMMA.16816.F32 R4, R16, R12, R4 ;  /* 0x0000000c1004723c */ /* 0x008fe40000001804 */
[----:B------:R-:W0:Y:S11]  /*1ed00*/  LDSM.16.M88.4 R12, [R27+0x15800] ;  /* 0x015800001b0c783b */ /* 0x000e360000000200 */
[----:B------:R-:W-:Y:S10]  /*1ed10*/  @!UPT UIADD3 URZ, URZ, URZ, URZ ;  /* 0x0000003f3f3ff290 */ /* 0x000ff4000fffe03f */
[----:B------:R-:W-:Y:S01]  /*1ed20*/  STL.64 [R1+0x270], R4 ;  /* 0x0002700401007387 */ /* 0x000fe20000100a00 */
[----:B------:R-:W-:Y:S02]  /*1ed30*/  STL.64 [R1+0x278], R6 ;  /* 0x0002780601007387 */ /* 0x000fe40000100a00 */
[----:B------:R-:W1:Y:S01]  /*1ed40*/  LDSM.16.M88.4 R4, [R27+0x16000] ;  /* 0x016000001b04783b */ /* 0x000e620000000200 */
[----:B0-----:R-:W-:Y:S03]  /*1ed50*/  STL [R1+0x1df4], R14 ;  /* 0x001df40e01007387 */ /* 0x001fe60000100800 */
[----:B------:R-:W-:Y:S01]  /*1ed60*/  STL [R1+0x1df0], R15 ;  /* 0x001df00f01007387 */ /* 0x000fe20000100800 */
[----:B-1----:R-:W-:Y:S01]  /*1ed70*/  STL [R1+0x1dfc], R6 ;  /* 0x001dfc0601007387 */ /* 0x002fe20000100800 */
[----:B------:R-:W-:Y:S02]  /*1ed80*/  STL [R1+0x1df8], R7 ;  /* 0x001df80701007387 */ /* 0x000fe40000100800 */
[----:B------:R0:W-:Y:S02]  /*1ed90*/  STL [R1+0x1d84], R10 ;  /* 0x001d840a01007387 */ /* 0x0001e40000100800 */
[----:B0-----:R-:W3:Y:S01]  /*1eda0*/  LDL.LU R10, [R1] ;  /* 0x00000000010a7983 */ /* 0x001ee20000300800 */
[----:B------:R-:W-:Y:S02]  /*1edb0*/  STL [R1+0x1d80], R11 ;  /* 0x001d800b01007387 */ /* 0x000fe40000100800 */
[----:B------:R-:W-:Y:S02]  /*1edc0*/  STL.64 [R1+0x100], R20 ;  /* 0x0001001401007387 */ /* 0x000fe40000100a00 */
[----:B------:R-:W-:Y:S02]  /*1edd0*/  STL.64 [R1+0x108], R22 ;  /* 0x0001081601007387 */ /* 0x000fe40000100a00 */
[----:B------:R-:W0:Y:S04]  /*1ede0*/  LDSM.16.M88.4 R20, [R27+0x17800] ;  /* 0x017800001b14783b */ /* 0x000e280000000200 */
[----:B0-----:R-:W-:Y:S01]  /*1edf0*/  STL.64 [R1+0x110], R20 ;  /* 0x0001101401007387 */ /* 0x001fe20000100a00 */
[----:B------:R0:W-:Y:S03]  /*1ee00*/  STL.64 [R1+0x118], R22 ;  /* 0x0001181601007387 */ /* 0x0001e60000100a00 */
[----:B0-----:R-:W5:Y:S01]  /*1ee10*/  LDL.LU.64 R22, [R1+0x1f00] ;  /* 0x001f000001167983 */ /* 0x001f620000300a00 */
[----:B------:R-:W5:Y:S02]  /*1ee20*/  LDL.LU.64 R20, [R1+0x1ef8] ;  /* 0x001ef80001147983 */ /* 0x000f640000300a00 */
[----:B----4-:R-:W-:-:S02]  /*1ee30*/  FMUL R27, R28, R3 ;  /* 0x000000031c1b7220 */ /* 0x010fc40000400000 */
[----:B--2---:R-:W-:Y:S01]  /*1ee40*/  FFMA R0, R0, c[0x0][0x188], -R29 ;  /* 0x0000620000007a23 */ /* 0x004fe2000000081d */
[C---:B-----5:R-:W-:Y:S11]  /*1ee50*/  HMMA.16816.F32 R20, R16.reuse, R12, R20 ;  /* 0x0000000c1014723c */ /* 0x060ff60000001814 */
[----:B------:R-:W-:Y:S11]  /*1ee60*/  @!UPT UIADD3 URZ, URZ, URZ, URZ ;  /* 0x0000003f3f3ff290 */ /* 0x000ff6000fffe03f */
[----:B------:R-:W-:Y:S02]  /*1ee70*/  @!UPT UIADD3 URZ, URZ, URZ, URZ ;  /* 0x0000003f3f3ff290 */ /* 0x000fe4000fffe03f */
[----:B------:R-:W-:Y:S01]  /*1ee80*/  MOV R6, R20 ;  /* 0x0000001400067202 */ /* 0x000fe20000000f00 */
[----:B------:R-:W-:Y:S01]  /*1ee90*/  IMAD.MOV.U32 R7, RZ, RZ, R21 ;  /* 0x000000ffff077224 */ /* 0x000fe200078e0015 */
[----:B------:R-:W2:Y:S01]  /*1eea0*/  LDL.LU R20, [R1+0x690] ;  /* 0x0006900001147983 */ /* 0x000ea20000300800 */
[----:B------:R-:W-:Y:S01]  /*1eeb0*/  MOV R14, R22 ;  /* 0x00000016000e7202 */ /* 0x000fe20000000f00 */
[----:B------:R-:W4:Y:S01]  /*1eec0*/  LDL.LU R21, [R1+0x694] ;  /* 0x0006940001157983 */ /* 0x000f220000300800 */
[----:B------:R-:W-:Y:S01]  /*1eed0*/  MOV R15, R23 ;  /* 0x00000017000f7202 */ /* 0x000fe20000000f00 */
[----:B------:R-:W5:Y:S01]  /*1eee0*/  LDL.LU R22, [R1+0x698] ;  /* 0x0006980001167983 */ /* 0x000f620000300800 */
[----:B------:R0:W-:Y:S03]  /*1eef0*/  STL [R1+0x1e74], R6 ;  /* 0x001e740601007387 */ /* 0x0001e60000100800 */
[----:B0-----:R-:W2:Y:S01]  /*1ef00*/  LDL R6, [R1+0x7a8] ;  /* 0x0007a80001067983 */ /* 0x001ea20000100800 */
[----:B------:R3:W-:Y:S02]  /*1ef10*/  STL [R1+0x1e08], R7 ;  /* 0x001e080701007387 */ /* 0x0007e40000100800 */
[----:B------:R-:W-:Y:S02]  /*1ef20*/  STL [R1+0x1e04], R14 ;  /* 0x001e040e01007387 */ /* 0x000fe40000100800 */
[----:B------:R-:W-:Y:S01]  /*1ef30*/  STL [R1+0x1e00], R15 ;  /* 0x001e000f01007387 */ /* 0x000fe20000100800 */
[----:B------:R-:W4:Y:S01]  /*1ef40*/  LDL.LU R3, [R1+0x69c] ;  /* 0x00069c0001037983 */ /* 0x000f220000300800 */
[----:B---3--:R-:W0:Y:S03]  /*1ef50*/  MUFU.EX2 R7, R10 ;  /* 0x0000000a00077308 */ /* 0x008e260000000800 */
[----:B------:R1:W-:Y:S04]  /*1ef60*/  STL [R1+0x1e70], R29 ;  /* 0x001e701d01007387 */ /* 0x0003e80000100800 */
[----:B-1----:R-:W3:Y:S01]  /*1ef70*/  LDL.LU R29, [R1+0x660] ;  /* 0x00066000011d7983 */ /* 0x002ee20000300800 */
[----:B------:R-:W3:Y:S03]  /*1ef80*/  LDL.LU R11, [R1+0x664] ;  /* 0x00066400010b7983 */ /* 0x000ee60000300800 */
[----:B0-----:R0:W-:Y:S01]  /*1ef90*/  STL [R1+0x6b0], R7 ;  /* 0x0006b00701007387 */ /* 0x0011e20000100800 */
[----:B------:R-:W3:Y:S01]  /*1efa0*/  LDL.LU R10, [R1+0x668] ;  /* 0x00066800010a7983 */ /* 0x000ee20000300800 */
[----:B------:R-:W-:Y:S01]  /*1efb0*/  HMMA.16816.F32 R24, R16, R4, R24 ;  /* 0x000000041018723c */ /* 0x000fe20000001818 */
[----:B------:R-:W-:Y:S11]  /*1efc0*/  FMUL R2, R2, 1.4426950216293334961 ;  /* 0x3fb8aa3b02027820 */ /* 0x000ff60000400000 */
[----:B------:R-:W-:Y:S11]  /*1efd0*/  @!UPT UIADD3 URZ, URZ, URZ, URZ ;  /* 0x0000003f3f3ff290 */ /* 0x000ff6000fffe03f */
[----:B------:R-:W-:Y:S01]  /*1efe0*/  @!UPT UIADD3 URZ, URZ, URZ, URZ ;  /* 0x0000003f3f3ff290 */ /* 0x000fe2000fffe03f */
[----:B------:R-:W-:Y:S02]  /*1eff0*/  MOV R14, R25 ;  /* 0x00000019000e7202 */ /* 0x000fe40000000f00 */
[----:B------:R-:W-:Y:S01]  /*1f000*/  MOV R15, R26 ;  /* 0x0000001a000f7202 */ /* 0x000fe20000000f00 */
[----:B------:R-:W-:Y:S04]  /*1f010*/  STL [R1+0x25c], R27 ;  /* 0x00025c1b01007387 */ /* 0x000fe80000100800 */
[----:B------:R1:W-:Y:S01]  /*1f020*/  STL.64 [R1+0x1e80], R14 ;  /* 0x001e800e01007387 */ /* 0x0003e20000100a00 */
[----:B------:R1:W-:Y:S02]  /*1f030*/  STL.64 [R1+0x1e78], R12 ;  /* 0x001e780c01007387 */ /* 0x0003e40000100a00 */
[----:B0-----:R-:W-:Y:S01]  /*1f040*/  IMAD.MOV.U32 R7, RZ, RZ, R24 ;  /* 0x000000ffff077224 */ /* 0x001fe200078e0018 */
[----:B-1----:R-:W3:Y:S01]  /*1f050*/  LDL.LU R14, [R1+0x66c] ;  /* 0x00066c00010e7983 */ /* 0x002ee20000300800 */
[----:B------:R-:W3:Y:S02]  /*1f060*/  LDL.LU R13, [R1+0x610] ;  /* 0x00061000010d7983 */ /* 0x000ee40000300800 */
[----:B------:R-:W3:Y:S02]  /*1f070*/  LDL.LU R12, [R1+0x614] ;  /* 0x00061400010c7983 */ /* 0x000ee40000300800 */
[----:B-----5:R-:W-:-:S02]  /*1f080*/  FMUL R22, R28, R22 ;  /* 0x000000161c167220 */ /* 0x020fc40000400000 */
[C---:B--2---:R-:W-:Y:S02]  /*1f090*/  FMUL R20, R6.reuse, R20 ;  /* 0x0000001406147220 */ /* 0x044fe40000400000 */
[----:B----4-:R-:W-:Y:S02]  /*1f0a0*/  FMUL R21, R6, R21 ;  /* 0x0000001506157220 */ /* 0x010fe40000400000 */
[----:B------:R-:W-:Y:S02]  /*1f0b0*/  FMUL R23, R28, R3 ;  /* 0x000000031c177220 */ /* 0x000fe40000400000 */
[----:B------:R-:W0:Y:S05]  /*1f0c0*/  MUFU.EX2 R3, R2 ;  /* 0x0000000200037308 */ /* 0x000e2a0000000800 */
[----:B------:R-:W-:Y:S01]  /*1f0d0*/  HMMA.16816.F32 R20, R16, R8, R20 ;  /* 0x000000081014723c */ /* 0x000fe20000001814 */
[C---:B---3--:R-:W-:Y:S01]  /*1f0e0*/  FMUL R24, R6.reuse, R29 ;  /* 0x0000001d06187220 */ /* 0x048fe20000400000 */
[----:B0-----:R-:W-:Y:S01]  /*1f0f0*/  STL [R1+0x408], R3 ;  /* 0x0004080301007387 */ /* 0x001fe20000100800 */
[----:B------:R-:W-:-:S02]  /*1f100*/  FMUL R25, R6, R11 ;  /* 0x0000000b06197220 */ /* 0x000fc40000400000 */
[----:B------:R-:W2:Y:S02]  /*1f110*/  LDL.LU R29, [R1+0x618] ;  /* 0x00061800011d7983 */ /* 0x000ea40000300800 */
[----:B------:R-:W3:Y:S02]  /*1f120*/  LDL R11, [R1+0x790] ;  /* 0x00079000010b7983 */ /* 0x000ee40000100800 */
[----:B------:R-:W-:Y:S11]  /*1f130*/  FMUL R26, R28, R10 ;  /* 0x0000000a1c1a7220 */ /* 0x000ff60000400000 */
[----:B------:R-:W-:Y:S03]  /*1f140*/  @!UPT UIADD3 URZ, URZ, URZ, URZ ;  /* 0x0000003f3f3ff290 */ /* 0x000fe6000fffe03f */
[----:B------:R-:W-:Y:S01]  /*1f150*/  STL.64 [R1+0x240], R20 ;  /* 0x0002401401007387 */ /* 0x000fe20000100a00 */
[----:B------:R-:W-:Y:S02]  /*1f160*/  STL.64 [R1+0x248], R22 ;  /* 0x0002481601007387 */ /* 0x000fe40000100a00 */
[----:B------:R-:W3:Y:S02]  /*1f170*/  LDL R10, [R1+0x7ac] ;  /* 0x0007ac00010a7983 */ /* 0x000ee40000100800 */
[----:B---3--:R-:W-:Y:S01]  /*1f180*/  STL.64 [R1+0x1ee0], R10 ;  /* 0x001ee00a01007387 */ /* 0x008fe20000100a00 */
[----:B------:R0:W-:Y:S03]  /*1f190*/  STL.64 [R1+0x1ed8], R8 ;  /* 0x001ed80801007387 */ /* 0x0001e60000100a00 */
[----:B0-----:R-:W3:Y:S01]  /*1f1a0*/  LDL.LU.64 R8, [R1+0x110] ;  /* 0x0001100001087983 */ /* 0x001ee20000300a00 */
[----:B------:R-:W-:-:S06]  /*1f1b0*/  FMUL R0, R0, 1.4426950216293334961 ;  /* 0x3fb8aa3b00007820 */ /* 0x000fcc0000400000 */
[----:B------:R-:W0:Y:S01]  /*1f1c0*/  MUFU.EX2 R0, R0 ;  /* 0x0000000000007308 */ /* 0x000e220000000800 */
[----:B------:R-:W-:Y:S02]  /*1f1d0*/  FMUL R27, R28, R14 ;  /* 0x0000000e1c1b7220 */ /* 0x000fe40000400000 */
[C---:B------:R-:W-:Y:S02]  /*1f1e0*/  FMUL R20, R6.reuse, R13 ;  /* 0x0000000d06147220 */ /* 0x040fe40000400000 */
[----:B------:R-:W-:Y:S01]  /*1f1f0*/  FMUL R21, R6, R12 ;  /* 0x0000000c06157220 */ /* 0x000fe20000400000 */
[----:B---3--:R1:W-:Y:S04]  /*1f200*/  STL.64 [R1+0x1ef0], R8 ;  /* 0x001ef00801007387 */ /* 0x0083e80000100a00 */
[----:B-1----:R-:W3:Y:S01]  /*1f210*/  LDL.LU.64 R8, [R1+0x100] ;  /* 0x0001000001087983 */ /* 0x002ee20000300a00 */
[----:B------:R-:W4:Y:S02]  /*1f220*/  LDL R2, [R1+0x770] ;  /* 0x0007700001027983 */ /* 0x000f240000100800 */
[----:B------:R-:W4:Y:S02]  /*1f230*/  LDL R14, [R1+0x780] ;  /* 0x00078000010e7983 */ /* 0x000f240000100800 */
[----:B------:R-:W5:Y:S01]  /*1f240*/  LDL.LU R6, [R1+0x61c] ;  /* 0x00061c0001067983 */ /* 0x000f620000300800 */
[----:B------:R-:W2:Y:S01]  /*1f250*/  LDL.LU R12, [R1+0x1c0] ;  /* 0x0001c000010c7983 */ /* 0x000ea20000300800 */
[----:B0-----:R-:W-:Y:S02]  /*1f260*/  STL [R1+0x660], R0 ;  /* 0x0006600001007387 */ /* 0x001fe40000100800 */
[----:B------:R-:W2:Y:S02]  /*1f270*/  LDL.LU R13, [R1+0x1c4] ;  /* 0x0001c400010d7983 */ /* 0x000ea40000300800 */
[----:B------:R-:W4:Y:S01]  /*1f280*/  LDL R15, [R1+0x6b0] ;  /* 0x0006b000010f7983 */ /* 0x000f220000100800 */
[C---:B---3--:R-:W-:Y:S01]  /*1f290*/  HMMA.16816.F32 R24, R16.reuse, R8, R24 ;  /* 0x000000081018723c */ /* 0x048fe20000001818 */
[----:B--2---:R0:W-:Y:S04]  /*1f2a0*/  STL.64 [R1+0x1ed0], R12 ;  /* 0x001ed00c01007387 */ /* 0x0041e80000100a00 */
[----:B0-----:R-:W2:Y:S01]  /*1f2b0*/  LDL.LU R12, [R1+0x1d0] ;  /* 0x0001d000010c7983 */ /* 0x001ea20000300800 */
[----:B------:R-:W2:Y:S11]  /*1f2c0*/  LDL.LU R13, [R1+0x1d4] ;  /* 0x0001d400010d7983 */ /* 0x000eb60000300800 */
[----:B------:R-:W-:Y:S06]  /*1f2d0*/  @!UPT UIADD3 URZ, URZ, URZ, URZ ;  /* 0x0000003f3f3ff290 */ /* 0x000fec000fffe03f */
[----:B------:R0:W-:Y:S01]  /*1f2e0*/  STL.64 [R1+0x230], R24 ;  /* 0x0002301801007387 */ /* 0x0001e20000100a00 */
[----:B------:R1:W-:Y:S02]  /*1f2f0*/  STL.64 [R1+0x238], R26 ;  /* 0x0002381a01007387 */ /* 0x0003e40000100a00 */
[----:B0-----:R-:W-:Y:S01]  /*1f300*/  IMAD.MOV.U32 R24, RZ, RZ, R8 ;  /* 0x000000ffff187224 */ /* 0x001fe200078e0008 */
[----:B------:R-:W-:Y:S02]  /*1f310*/  MOV R25, R9 ;  /* 0x0000000900197202 */ /* 0x000fe40000000f00 */
[----:B------:R-:W3:Y:S01]  /*1f320*/  LDL.LU.64 R8, [R1+0x1ef0] ;  /* 0x001ef00001087983 */ /* 0x000ee20000300a00 */
[C---:B------:R-:W-:Y:S02]  /*1f330*/  FMUL R22, R28.reuse, R29 ;  /* 0x0000001d1c167220 */ /* 0x040fe40000400000 */
[----:B-----5:R-:W-:Y:S02]  /*1f340*/  FMUL R23, R28, R6 ;  /* 0x000000061c177220 */ /* 0x020fe40000400000 */
[----:B-1----:R-:W5:Y:S01]  /*1f350*/  LDL R26, [R1+0x700] ;  /* 0x00070000011a7983 */ /* 0x002f620000100800 */
[----:B------:R-:W5:Y:S01]  /*1f360*/  LDL R27, [R1+0x710] ;  /* 0x00071000011b7983 */ /* 0x000f620000100800 */
[----:B------:R0:W-:Y:S03]  /*1f370*/  STL.64 [R1+0x1ea8], R24 ;  /* 0x001ea81801007387 */ /* 0x0001e60000100a00 */
[----:B0-----:R-:W2:Y:S01]  /*1f380*/  LDL.LU R24, [R1+0x5a8] ;  /* 0x0005a80001187983 */ /* 0x001ea20000300800 */
[----:B------:R-:W2:Y:S02]  /*1f390*/  LDL.LU R25, [R1+0x5ac] ;  /* 0x0005ac0001197983 */ /* 0x000ea40000300800 */
[----:B------:R-:W2:Y:S01]  /*1f3a0*/  LDL.LU R28, [R1+0x1ee8] ;  /* 0x001ee800011c7983 */ /* 0x000ea20000300800 */
[----:B---3--:R-:W-:Y:S11]  /*1f3b0*/  HMMA.16816.F32 R16, R16, R8, R20 ;  /* 0x000000081010723c */ /* 0x008ff60000001814 */
[----:B------:R-:W-:Y:S11]  /*1f3c0*/  @!UPT UIADD3 URZ, URZ, URZ, URZ ;  /* 0x0000003f3f3ff290 */ /* 0x000ff6000fffe03f */
[----:B------:R-:W-:Y:S01]  /*1f3d0*/  @!UPT UIADD3 URZ, URZ, URZ, URZ ;  /* 0x0000003f3f3ff290 */ /* 0x000fe2000fffe03f */
[----:B------:R-:W-:Y:S01]  /*1f3e0*/  STL.64 [R1+0x220], R16 ;  /* 0x0002201001007387 */ /* 0x000fe20000100a00 */
[----:B------:R2:W-:Y:S02]  /*1f3f0*/  STL.64 [R1+0x228], R18 ;  /* 0x0002281201007387 */ /* 0x0005e40000100a00 */
[----:B------:R-:W3:Y:S01]  /*1f400*/  LDL.LU.64 R10, [R1+0x1ee0] ;  /* 0x001ee000010a7983 */ /* 0x000ee20000300a00 */
[----:B------:R-:W-:Y:S01]  /*1f410*/  MOV R6, R8 ;  /* 0x0000000800067202 */ /* 0x000fe20000000f00 */
[----:B------:R-:W-:Y:S02]  /*1f420*/  IMAD.MOV.U32 R29, RZ, RZ, R9 ;  /* 0x000000ffff1d7224 */ /* 0x000fe400078e0009 */
[----:B------:R-:W4:Y:S01]  /*1f430*/  LDL.LU.64 R8, [R1+0x1ed8] ;  /* 0x001ed80001087983 */ /* 0x000f220000300a00 */
[----:B------:R-:W4:Y:S02]  /*1f440*/  LDL.LU R22, [R1+0x5a0] ;  /* 0x0005a00001167983 */ /* 0x000f240000300800 */
[----:B------:R-:W4:Y:S02]  /*1f450*/  LDL.LU R23, [R1+0x5a4] ;  /* 0x0005a40001177983 */ /* 0x000f240000300800 */
[----:B------:R0:W-:Y:S01]  /*1f460*/  STL.64 [R1+0x1e90], R6 ;  /* 0x001e900601007387 */ /* 0x0001e20000100a00 */
[----:B------:R-:W-:Y:S01]  /*1f470*/  STL.64 [R1+0x1e88], R4 ;  /* 0x001e880401007387 */ /* 0x000fe20000100a00 */
[----:B--2---:R-:W-:-:S02]  /*1f480*/  FMUL R18, R3, R24 ;  /* 0x0000001803127220 */ /* 0x004fc40000400000 */
[----:B------:R-:W-:Y:S01]  /*1f490*/  FMUL R19, R3, R25 ;  /* 0x0000001903137220 */ /* 0x000fe20000400000 */
[----:B---3--:R-:W-:Y:S02]  /*1f4a0*/  F2FP.PACK_AB R20, R11, R10 ;  /* 0x0000000a0b14723e */ /* 0x008fe400000000ff */
[----:B------:R-:W2:Y:S01]  /*1f4b0*/  LDL.LU R11, [R1+0x600] ;  /* 0x00060000010b7983 */ /* 0x000ea20000300800 */
[----:B------:R-:W3:Y:S02]  /*1f4c0*/  LDL.LU R10, [R1+0x604] ;  /* 0x00060400010a7983 */ /* 0x000ee40000300800 */
[----:B0-----:R-:W2:Y:S02]  /*1f4d0*/  LDL.LU R7, [R1+0x608] ;  /* 0x0006080001077983 */ /* 0x001ea40000300800 */
[----:B------:R-:W2:Y:S01]  /*1f4e0*/  LDL.LU R6, [R1+0x60c] ;  /* 0x00060c0001067983 */ /* 0x000ea20000300800 */
[----:B------:R-:W2:Y:S01]  /*1f4f0*/  LDL.LU R24, [R1+0x1a0] ;  /* 0x0001a00001187983 */ /* 0x000ea20000300800 */
[----:B------:R-:W2:Y:S02]  /*1f500*/  LDL.LU R25, [R1+0x1a4] ;  /* 0x0001a40001197983 */ /* 0x000ea40000300800 */
[----:B----4-:R-:W-:-:S02]  /*1f510*/  FMUL R16, R28, R22 ;  /* 0x000000161c107220 */ /* 0x010fc40000400000 */
[----:B------:R-:W-:Y:S01]  /*1f520*/  FMUL R17, R28, R23 ;  /* 0x000000171c117220 */ /* 0x000fe20000400000 */
[----:B-----5:R-:W-:Y:S02]  /*1f530*/  F2FP.PACK_AB R21, R26, R27 ;  /* 0x0000001b1a15723e */ /* 0x020fe400000000ff */
[----:B------:R-:W-:Y:S02]  /*1f540*/  F2FP.PACK_AB R22, R2, R14 ;  /* 0x0000000e0216723e */ /* 0x000fe400000000ff */
[----:B------:R-:W-:-:S07]  /*1f550*/  F2FP.PACK_AB R23, R0, R15 ;  /* 0x0000000f0017723e */ /* 0x000fce00000000ff */
[----:B------:R-:W-:Y:S01]  /*1f560*/  HMMA.16816.F32 R16, R20, R12, R16 ;  /* 0x0000000c1410723c */ /* 0x000fe20000001810 */
[----:B--2---:R0:W-:Y:S04]  /*1f570*/  STL.64 [R1+0x1ec8], R24 ;  /* 0x001ec81801007387 */ /* 0x0041e80000100a00 */
[----:B0-----:R-:W2:Y:S01]  /*1f580*/  LDL.LU R24, [R1+0x1b0] ;  /* 0x0001b00001187983 */ /* 0x001ea20000300800 */
[----:B------:R-:W2:Y:S02]  /*1f590*/  LDL.LU R25, [R1+0x1b4] ;  /* 0x0001b40001197983 */ /* 0x000ea40000300800 */
[----:B------:R-:W4:Y:S02]  /*1f5a0*/  LDL.LU.64 R12, [R1+0x1ed0] ;  /* 0x001ed000010c7983 */ /* 0x000f240000300a00 */
[----:B------:R-:W5:Y:S01]  /*1f5b0*/  LDL.LU R5, [R1+0x5f0] ;  /* 0x0005f00001057983 */ /* 0x000f620000300800 */
[----:B------:R-:W2:Y:S11]  /*1f5c0*/  LDL.LU R4, [R1+0x5f4] ;  /* 0x0005f40001047983 */ /* 0x000eb60000300800 */
[----:B------:R-:W-:Y:S01]  /*1f5d0*/  @!UPT UIADD3 URZ, URZ, URZ, URZ ;  /* 0x0000003f3f3ff290 */ /* 0x000fe2000fffe03f */
[----:B------:R0:W-:Y:S02]  /*1f5e0*/  STL.64 [R1+0x210], R16 ;  /* 0x0002101001007387 */ /* 0x0001e40000100a00 */
[----:B------:R1:W-:Y:S02]  /*1f5f0*/  STL.64 [R1+0x218], R18 ;  /* 0x0002181201007387 */ /* 0x0003e40000100a00 */
[----:B------:R-:W2:Y:S01]  /*1f600*/  LDL.LU R2, [R1+0x5f8] ;  /* 0x0005f80001027983 */ /* 0x000ea20000300800 */
[----:B------:R-:W2:Y:S01]  /*1f610*/  LDL.LU R0, [R1+0x5fc] ;  /* 0x0005fc0001007983 */ /* 0x000ea20000300800 */
[C---:B0-----:R-:W-:Y:S02]  /*1f620*/  FMUL R16, R28.reuse, R11 ;  /* 0x0000000b1c107220 */ /* 0x041fe40000400000 */
[----:B---3--:R-:W-:Y:S02]  /*1f630*/  FMUL R17, R28, R10 ;  /* 0x0000000a1c117220 */ /* 0x008fe40000400000 */
[----:B-1----:R-:W-:-:S02]  /*1f640*/  FMUL R18, R3, R7 ;  /* 0x0000000703127220 */ /* 0x002fc40000400000 */
[----:B------:R-:W-:-:S07]  /*1f650*/  FMUL R19, R3, R6 ;  /* 0x0000000603137220 */ /* 0x000fce0000400000 */
[----:B----4-:R-:W-:Y:S07]  /*1f660*/  HMMA.16816.F32 R12, R20, R12, R16 ;  /* 0x0000000c140c723c */ /* 0x010fee0000001810 */
[C---:B-----5:R-:W-:Y:S02]  /*1f670*/  FMUL R16, R28.reuse, R5 ;  /* 0x000000051c107220 */ /* 0x060fe40000400000 */
[----:B--2---:R-:W-:Y:S02]  /*1f680*/  FMUL R17, R28, R4 ;  /* 0x000000041c117220 */ /* 0x004fe40000400000 */
[----:B------:R-:W-:-:S02]  /*1f690*/  FMUL R18, R3, R2 ;  /* 0x0000000203127220 */ /* 0x000fc40000400000 */
[----:B------:R-:W-:-:S10]  /*1f6a0*/  FMUL R19, R3, R0 ;  /* 0x0000000003137220 */ /* 0x000fd40000400000 */
[----:B------:R0:W-:Y:S01]  /*1f6b0*/  STL.64 [R1+0x200], R12 ;  /* 0x0002000c01007387 */ /* 0x0001e20000100a00 */
[----:B------:R-:W-:Y:S02]  /*1f6c0*/  MOV R11, R15 ;  /* 0x0000000f000b7202 */ /* 0x000fe40000000f00 */
[----:B------:R-:W-:Y:S01]  /*1f6d0*/  MOV R10, R14 ;  /* 0x0000000e000a7202 */ /* 0x000fe20000000f00 */
[----:B0-----:R-:W2:Y:S01]  /*1f6e0*/  LDL.LU R12, [R1+0x190] ;  /* 0x00019000010c7983 */ /* 0x001ea20000300800 */
[----:B------:R-:W2:Y:S02]  /*1f6f0*/  LDL.LU R13, [R1+0x194] ;  /* 0x00019400010d7983 */ /* 0x000ea40000300800 */
[----:B------:R-:W3:Y:S02]  /*1f700*/  LDL.LU R15, [R1+0x5e0] ;  /* 0x0005e000010f7983 */ /* 0x000ee40000300800 */
[----:B------:R-:W4:Y:S01]  /*1f710*/  LDL.LU R14, [R1+0x5e4] ;  /* 0x0005e400010e7983 */ /* 0x000f220000300800 */
[----:B------:R-:W5:Y:S01]  /*1f720*/  LDL.LU R7, [R1+0x5e8] ;  /* 0x0005e80001077983 */ /* 0x000f620000300800 */
[----:B------:R-:W2:Y:S02]  /*1f730*/  LDL.LU R6, [R1+0x5ec] ;  /* 0x0005ec0001067983 */ /* 0x000ea40000300800 */
[----:B------:R0:W-:Y:S02]  /*1f740*/  STL [R1+0x1d8c], R10 ;  /* 0x001d8c0a01007387 */ /* 0x0001e40000100800 */
[----:B------:R1:W-:Y:S01]  /*1f750*/  STL [R1+0x1d88], R11 ;  /* 0x001d880b01007387 */ /* 0x0003e20000100800 */
[----:B------:R-:W-:Y:S01]  /*1f760*/  HMMA.16816.F32 R16, R20, R24, R16 ;  /* 0x000000181410723c */ /* 0x000fe20000001810 */
[----:B------:R-:W2:Y:S11]  /*1f770*/  LDL.LU.64 R24, [R1+0x1ec8] ;  /* 0x001ec80001187983 */ /* 0x000eb60000300a00 */
[----:B------:R-:W-:Y:S11]  /*1f780*/  @!UPT UIADD3 URZ, URZ, URZ, URZ ;  /* 0x0000003f3f3ff290 */ /* 0x000ff6000fffe03f */
[----:B------:R3:W-:Y:S01]  /*1f790*/  STL [R1+0x1f0], R16 ;  /* 0x0001f01001007387 */ /* 0x0007e20000100800 */
[----:B0-----:R-:W-:Y:S02]  /*1f7a0*/  IMAD.MOV.U32 R10, RZ, RZ, R17 ;  /* 0x000000ffff0a7224 */ /* 0x001fe400078e0011 */
[----:B------:R2:W-:Y:S01]  /*1f7b0*/  STL [R1+0x1fc], R19 ;  /* 0x0001fc1301007387 */ /* 0x0005e20000100800 */
[----:B-1----:R-:W-:Y:S01]  /*1f7c0*/  MOV R11, R18 ;  /* 0x00000012000b7202 */ /* 0x002fe20000000f00 */
[----:B------:R-:W2:Y:S01]  /*1f7d0*/  LDL.LU R5, [R1+0x5d0] ;  /* 0x0005d00001057983 */ /* 0x000ea20000300800 */
[----:B------:R-:W2:Y:S02]  /*1f7e0*/  LDL.LU R4, [R1+0x5d4] ;  /* 0x0005d40001047983 */ /* 0x000ea40000300800 */
[----:B------:R-:W2:Y:S02]  /*1f7f0*/  LDL.LU R2, [R1+0x5d8] ;  /* 0x0005d80001027983 */ /* 0x000ea40000300800 */
[----:B------:R-:W2:Y:S01]  /*1f800*/  LDL.LU R0, [R1+0x5dc] ;  /* 0x0005dc0001007983 */ /* 0x000ea20000300800 */
[----:B------:R-:W-:Y:S01]  /*1f810*/  STL [R1+0x1d94], R11 ;  /* 0x001d940b01007387 */ /* 0x000fe20000100800 */
[----:B------:R-:W-:Y:S02]  /*1f820*/  STL [R1+0x1d90], R10 ;  /* 0x001d900a01007387 */ /* 0x000fe40000100800 */
[----:B---3--:R-:W-:-:S02]  /*1f830*/  FMUL R16, R28, R15 ;  /* 0x0000000f1c107220 */ /* 0x008fc40000400000 */
[----:B----4-:R-:W-:Y:S02]  /*1f840*/  FMUL R17, R28, R14 ;  /* 0x0000000e1c117220 */ /* 0x010fe40000400000 */
[C---:B-----5:R-:W-:Y:S02]  /*1f850*/  FMUL R18, R3.reuse, R7 ;  /* 0x0000000703127220 */ /* 0x060fe40000400000 */
[----:B--2---:R-:W-:-:S07]  /*1f860*/  FMUL R19, R3, R6 ;  /* 0x0000000603137220 */ /* 0x004fce0000400000 */
[----:B------:R-:W-:Y:S11]  /*1f870*/  HMMA.16816.F32 R24, R20, R24, R16 ;  /* 0x000000181418723c */ /* 0x000ff60000001810 */
[----:B------:R-:W-:Y:S11]  /*1f880*/  @!UPT UIADD3 URZ, URZ, URZ, URZ ;  /* 0x0000003f3f3ff290 */ /* 0x000ff6000fffe03f */
[----:B------:R-:W-:Y:S01]  /*1f890*/  @!UPT UIADD3 URZ, URZ, URZ, URZ ;  /* 0x0000003f3f3ff290 */ /* 0x000fe2000fffe03f */
[----:B------:R0:W-:Y:S04]  /*1f8a0*/  STL.64 [R1+0x1e0], R24 ;  /* 0x0001e01801007387 */ /* 0x0001e80000100a00 */
[----:B0-----:R-:W2:Y:S01]  /*1f8b0*/  LDL.LU R24, [R1+0x130] ;  /* 0x0001300001187983 */ /* 0x001ea20000300800 */
[----:B------:R-:W2:Y:S02]  /*1f8c0*/  LDL.LU R25, [R1+0x134] ;  /* 0x0001340001197983 */ /* 0x000ea40000300800 */
[C---:B------:R-:W-:Y:S02]  /*1f8d0*/  FMUL R16, R28.reuse, R5 ;  /* 0x000000051c107220 */ /* 0x040fe40000400000 */
[----:B------:R-:W-:Y:S02]  /*1f8e0*/  FMUL R17, R28, R4 ;  /* 0x000000041c117220 */ /* 0x000fe40000400000 */
[----:B------:R-:W-:-:S02]  /*1f8f0*/  FMUL R18, R3, R2 ;  /* 0x0000000203127220 */ /* 0x000fc40000400000 */
[----:B------:R-:W-:-:S07]  /*1f900*/  FMUL R19, R3, R0 ;  /* 0x0000000003137220 */ /* 0x000fce0000400000 */
[----:B------:R-:W-:Y:S01]  /*1f910*/  HMMA.16816.F32 R12, R20, R12, R16 ;  /* 0x0000000c140c723c */ /* 0x000fe20000001810 */
[----:B------:R-:W-:Y:S01]  /*1f920*/  MOV R11, R26 ;  /* 0x0000001a000b7202 */ /* 0x000fe20000000f00 */
[----:B------:R-:W-:Y:S01]  /*1f930*/  IMAD.MOV.U32 R10, RZ, RZ, R27 ;  /* 0x000000ffff0a7224 */ /* 0x000fe200078e001b */
[----:B--2---:R0:W-:Y:S04]  /*1f940*/  STL.64 [R1+0x1eb0], R24 ;  /* 0x001eb01801007387 */ /* 0x0041e80000100a00 */
[----:B0-----:R-:W2:Y:S01]  /*1f950*/  LDL.LU R24, [R1+0x150] ;  /* 0x0001500001187983 */ /* 0x001ea20000300800 */
[----:B------:R-:W2:Y:S02]  /*1f960*/  LDL.LU R25, [R1+0x154] ;  /* 0x0001540001197983 */ /* 0x000ea40000300800 */
[----:B------:R0:W-:Y:S02]  /*1f970*/  STL [R1+0x1d9c], R11 ;  /* 0x001d9c0b01007387 */ /* 0x0001e40000100800 */
[----:B------:R1:W-:Y:S01]  /*1f980*/  STL [R1+0x1d98], R10 ;  /* 0x001d980a01007387 */ /* 0x0003e20000100800 */
[----:B------:R-:W3:Y:S01]  /*1f990*/  LDL.LU R7, [R1+0x5c0] ;  /* 0x0005c00001077983 */ /* 0x000ee20000300800 */
[----:B------:R-:W4:Y:S02]  /*1f9a0*/  LDL.LU R6, [R1+0x5c4] ;  /* 0x0005c40001067983 */ /* 0x000f240000300800 */
[----:B------:R-:W5:Y:S02]  /*1f9b0*/  LDL.LU R5, [R1+0x5c8] ;  /* 0x0005c80001057983 */ /* 0x000f640000300800 */
[----:B------:R-:W2:Y:S05]  /*1f9c0*/  LDL.LU R4, [R1+0x5cc] ;  /* 0x0005cc0001047983 */ /* 0x000eaa0000300800 */
[----:B------:R-:W-:Y:S01]  /*1f9d0*/  STL.64 [R1+0x180], R12 ;  /* 0x0001800c01007387 */ /* 0x000fe20000100a00 */
[----:B------:R-:W2:Y:S02]  /*1f9e0*/  LDL.LU R27, [R1+0x5b0] ;  /* 0x0005b000011b7983 */ /* 0x000ea40000300800 */
[----:B------:R-:W2:Y:S01]  /*1f9f0*/  LDL.LU R26, [R1+0x5b4] ;  /* 0x0005b400011a7983 */ /* 0x000ea20000300800 */
[----:B0-----:R-:W-:-:S02]  /*1fa00*/  MOV R11, R14 ;  /* 0x0000000e000b7202 */ /* 0x001fc40000000f00 */
[----:B-1----:R-:W-:Y:S01]  /*1fa10*/  MOV R10, R15 ;  /* 0x0000000f000a7202 */ /* 0x002fe20000000f00 */
[----:B--2---:R-:W-:Y:S01]  /*1fa20*/  STL.64 [R1+0x1ec0], R26 ;  /* 0x001ec01a01007387 */ /* 0x004fe20000100a00 */
[----:B------:R0:W-:Y:S03]  /*1fa30*/  STL.64 [R1+0x1eb8], R24 ;  /* 0x001eb81801007387 */ /* 0x0001e60000100a00 */
[----:B0-----:R-:W2:Y:S01]  /*1fa40*/  LDL.LU R24, [R1+0x170] ;  /* 0x0001700001187983 */ /* 0x001ea20000300800 */
[----:B------:R-:W2:Y:S02]  /*1fa50*/  LDL.LU R25, [R1+0x174] ;  /* 0x0001740001197983 */ /* 0x000ea40000300800 */
[----:B------:R-:W2:Y:S02]  /*1fa60*/  LDL.LU R2, [R1+0x5b8] ;  /* 0x0005b80001027983 */ /* 0x000ea40000300800 */
[----:B------:R-:W2:Y:S01]  /*1fa70*/  LDL.LU R0, [R1+0x5bc] ;  /* 0x0005bc0001007983 */ /* 0x000ea20000300800 */
[----:B------:R-:W-:Y:S01]  /*1fa80*/  STL [R1+0x1da4], R11 ;  /* 0x001da40b01007387 */ /* 0x000fe20000100800 */
[----:B------:R-:W-:Y:S02]  /*1fa90*/  STL [R1+0x1da0], R10 ;  /* 0x001da00a01007387 */ /* 0x000fe40000100800 */
[----:B------:R-:W2:Y:S02]  /*1faa0*/  LDL.LU R15, [R1+0x630] ;  /* 0x00063000010f7983 */ /* 0x000ea40000300800 */
[C---:B---3--:R-:W-:Y:S01]  /*1fab0*/  FMUL R16, R28.reuse, R7 ;  /* 0x000000071c107220 */ /* 0x048fe20000400000 */
[----:B------:R-:W3:Y:S01]  /*1fac0*/  LDL.LU R14, [R1+0x634] ;  /* 0x00063400010e7983 */ /* 0x000ee20000300800 */
[----:B----4-:R-:W-:-:S02]  /*1fad0*/  FMUL R17, R28, R6 ;  /* 0x000000061c117220 */ /* 0x010fc40000400000 */
[----:B------:R-:W4:Y:S02]  /*1fae0*/  LDL.LU R7, [R1+0x638] ;  /* 0x0006380001077983 */ /* 0x000f240000300800 */
[C---:B------:R-:W-:Y:S01]  /*1faf0*/  FMUL R19, R3.reuse, R4 ;  /* 0x0000000403137220 */ /* 0x040fe20000400000 */
[----:B------:R-:W3:Y:S01]  /*1fb00*/  LDL.LU R6, [R1+0x63c] ;  /* 0x00063c0001067983 */ /* 0x000ee20000300800 */
[C---:B-----5:R-:W-:Y:S02]  /*1fb10*/  FMUL R18, R3.reuse, R5 ;  /* 0x0000000503127220 */ /* 0x060fe40000400000 */
[----:B------:R-:W5:Y:S02]  /*1fb20*/  LDL.LU R4, [R1+0x80] ;  /* 0x0000800001047983 */ /* 0x000f640000300800 */
[----:B------:R-:W5:Y:S01]  /*1fb30*/  LDL.LU R5, [R1+0x84] ;  /* 0x0000840001057983 */ /* 0x000f620000300800 */
[----:B------:R-:W3:Y:S02]  /*1fb40*/  LDL.LU.64 R26, [R1+0x1ec0] ;  /* 0x001ec000011a7983 */ /* 0x000ee40000300a00 */
[----:B--2---:R-:W-:Y:S02]  /*1fb50*/  HMMA.16816.F32 R16, R20, R24, R16 ;  /* 0x000000181410723c */ /* 0x004fe40000001810 */
[----:B------:R-:W2:Y:S01]  /*1fb60*/  LDL.LU.64 R24, [R1+0x1eb8] ;  /* 0x001eb80001187983 */ /* 0x000ea20000300a00 */
[----:B------:R-:W4:Y:S11]  /*1fb70*/  LDL.LU R12, [R1+0x10] ;  /* 0x00001000010c7983 */ /* 0x000f360000300800 */
[----:B------:R-:W-:Y:S09]  /*1fb80*/  @!UPT UIADD3 URZ, URZ, URZ, URZ ;  /* 0x0000003f3f3ff290 */ /* 0x000ff2000fffe03f */
[----:B------:R3:W-:Y:S01]  /*1fb90*/  STL.64 [R1+0x160], R16 ;  /* 0x0001601001007387 */ /* 0x0007e20000100a00 */
[----:B------:R0:W-:Y:S02]  /*1fba0*/  STL.64 [R1+0x168], R18 ;  /* 0x0001681201007387 */ /* 0x0001e40000100a00 */
[----:B------:R-:W4:Y:S02]  /*1fbb0*/  LDL.LU R13, [R1+0x14] ;  /* 0x00001400010d7983 */ /* 0x000f240000300800 */
[C---:B---3--:R-:W-:Y:S02]  /*1fbc0*/  FMUL R16, R28.reuse, R27 ;  /* 0x0000001b1c107220 */ /* 0x048fe40000400000 */
[----:B------:R-:W-:Y:S02]  /*1fbd0*/  FMUL R17, R28, R26 ;  /* 0x0000001a1c117220 */ /* 0x000fe40000400000 */
[C---:B0-----:R-:W-:Y:S02]  /*1fbe0*/  FMUL R18, R3.reuse, R2 ;  /* 0x0000000203127220 */ /* 0x041fe40000400000 */
[----:B------:R-:W-:-:S07]  /*1fbf0*/  FMUL R19, R3, R0 ;  /* 0x0000000003137220 */ /* 0x000fce0000400000 */
[----:B--2---:R-:W-:Y:S01]  /*1fc00*/  HMMA.16816.F32 R16, R20, R24, R16 ;  /* 0x000000181410723c */ /* 0x004fe20000001810 */
[----:B------:R-:W2:Y:S01]  /*1fc10*/  LDL.LU.64 R24, [R1+0x1eb0] ;  /* 0x001eb00001187983 */ /* 0x000ea20000300a00 */
[----:B------:R-:W3:Y:S02]  /*1fc20*/  LDL.LU R11, [R1+0x640] ;  /* 0x00064000010b7983 */ /* 0x000ee40000300800 */
[----:B------:R-:W3:Y:S11]  /*1fc30*/  LDL.LU R10, [R1+0x644] ;  /* 0x00064400010a7983 */ /* 0x000ef60000300800 */
[----:B------:R-:W-:Y:S08]  /*1fc40*/  @!UPT UIADD3 URZ, URZ, URZ, URZ ;  /* 0x0000003f3f3ff290 */ /* 0x000ff0000fffe03f */
[----:B------:R0:W-:Y:S01]  /*1fc50*/  STL.64 [R1+0x140], R16 ;  /* 0x0001401001007387 */ /* 0x0001e20000100a00 */
[----:B------:R4:W-:Y:S02]  /*1fc60*/  STL.64 [R1+0x148], R18 ;  /* 0x0001481201007387 */ /* 0x0009e40000100a00 */
[----:B------:R-:W3:Y:S02]  /*1fc70*/  LDL.LU R2, [R1+0x648] ;  /* 0x0006480001027983 */ /* 0x000ee40000300800 */
[----:B------:R-:W3:Y:S02]  /*1fc80*/  LDL.LU R0, [R1+0x64c] ;  /* 0x00064c0001007983 */ /* 0x000ee40000300800 */
[C---:B0-----:R-:W-:Y:S02]  /*1fc90*/  FMUL R16, R28.reuse, R15 ;  /* 0x0000000f1c107220 */ /* 0x041fe40000400000 */
[----:B------:R-:W-:Y:S02]  /*1fca0*/  FMUL R17, R28, R14 ;  /* 0x0000000e1c117220 */ /* 0x000fe40000400000 */
[----:B----4-:R-:W-:-:S02]  /*1fcb0*/  FMUL R18, R3, R7 ;  /* 0x0000000703127220 */ /* 0x010fc40000400000 */
[----:B------:R-:W-:-:S07]  /*1fcc0*/  FMUL R19, R3, R6 ;  /* 0x0000000603137220 */ /* 0x000fce0000400000 */
[----:B--2---:R-:W-:Y:S01]  /*1fcd0*/  HMMA.16816.F32 R16, R20, R24, R16 ;  /* 0x000000181410723c */ /* 0x004fe20000001810 */
[----:B------:R-:W2:Y:S01]  /*1fce0*/  LDL.LU.64 R24, [R1+0x1ea8] ;  /* 0x001ea80001187983 */ /* 0x000ea20000300a00 */
[----:B------:R-:W4:Y:S02]  /*1fcf0*/  LDL.LU R7, [R1+0x628] ;  /* 0x0006280001077983 */ /* 0x000f240000300800 */
[----:B------:R-:W4:Y:S11]  /*1fd00*/  LDL.LU R6, [R1+0x62c] ;  /* 0x00062c0001067983 */ /* 0x000f360000300800 */
[----:B------:R-:W-:Y:S08]  /*1fd10*/  @!UPT UIADD3 URZ, URZ, URZ, URZ ;  /* 0x0000003f3f3ff290 */ /* 0x000ff0000fffe03f */
[----:B------:R-:W-:Y:S01]  /*1fd20*/  STL.64 [R1+0x70], R16 ;  /* 0x0000701001007387 */ /* 0x000fe20000100a00 */
[----:B------:R-:W-:Y:S03]  /*1fd30*/  STL.64 [R1+0x78], R18 ;  /* 0x0000781201007387 */ /* 0x000fe60000100a00 */
[----:B----4-:R-:W-:Y:S01]  /*1fd40*/  STL.64 [R1+0x1ea0], R6 ;  /* 0x001ea00601007387 */ /* 0x010fe20000100a00 */
[----:B-----5:R0:W-:Y:S03]  /*1fd50*/  STL.64 [R1+0x1e98], R4 ;  /* 0x001e980401007387 */ /* 0x0201e60000100a00 */
[----:B0-----:R-:W4:Y:S01]  /*1fd60*/  LDL.LU R4, [R1+0x120] ;  /* 0x0001200001047983 */ /* 0x001f220000300800 */
[----:B------:R-:W4:Y:S02]  /*1fd70*/  LDL.LU R5, [R1+0x124] ;  /* 0x0001240001057983 */ /* 0x000f240000300800 */
[----:B---3--:R-:W-:-:S02]  /*1fd80*/  FMUL R16, R28, R11 ;  /* 0x0000000b1c107220 */ /* 0x008fc40000400000 */
[C---:B------:R-:W-:Y:S02]  /*1fd90*/  FMUL R17, R28.reuse, R10 ;  /* 0x0000000a1c117220 */ /* 0x040fe40000400000 */
[C---:B------:R-:W-:Y:S02]  /*1fda0*/  FMUL R18, R3.reuse, R2 ;  /* 0x0000000203127220 */ /* 0x040fe40000400000 */
[C---:B------:R-:W-:Y:S01]  /*1fdb0*/  FMUL R19, R3.reuse, R0 ;  /* 0x0000000003137220 */ /* 0x040fe20000400000 */
[----:B------:R-:W3:Y:S01]  /*1fdc0*/  LDL.LU R27, [R1+0x650] ;  /* 0x00065000011b7983 */ /* 0x000ee20000300800 */
[----:B------:R-:W5:Y:S02]  /*1fdd0*/  LDL.LU R26, [R1+0x654] ;  /* 0x00065400011a7983 */ /* 0x000f640000300800 */
[----:B------:R-:W2:Y:S02]  /*1fde0*/  LDL.LU R15, [R1+0x658] ;  /* 0x00065800010f7983 */ /* 0x000ea40000300800 */
[----:B------:R-:W2:Y:S01]  /*1fdf0*/  LDL.LU R14, [R1+0x65c] ;  /* 0x00065c00010e7983 */ /* 0x000ea20000300800 */
[----:B------:R-:W2:Y:S01]  /*1fe00*/  LDL.LU R11, [R1+0x670] ;  /* 0x00067000010b7983 */ /* 0x000ea20000300800 */
[----:B------:R-:W2:Y:S02]  /*1fe10*/  LDL.LU R10, [R1+0x674] ;  /* 0x00067400010a7983 */ /* 0x000ea40000300800 */
[----:B------:R-:W2:Y:S02]  /*1fe20*/  LDL.LU R2, [R1+0x678] ;  /* 0x0006780001027983 */ /* 0x000ea40000300800 */
[----:B------:R-:W2:Y:S01]  /*1fe30*/  LDL.LU R0, [R1+0x67c] ;  /* 0x00067c0001007983 */ /* 0x000ea20000300800 */
[----:B------:R-:W2:Y:S01]  /*1fe40*/  LDL.LU.64 R6, [R1+0x1ea0] ;  /* 0x001ea00001067983 */ /* 0x000ea20000300a00 */
[----:B----4-:R-:W-:Y:S03]  /*1fe50*/  HMMA.16816.F32 R16, R20, R4, R16 ;  /* 0x000000041410723c */ /* 0x010fe60000001810 */
[----:B------:R-:W4:Y:S11]  /*1fe60*/  LDL.LU.64 R4, [R1+0x1e98] ;  /* 0x001e980001047983 */ /* 0x000f360000300a00 */
[----:B------:R-:W-:Y:S09]  /*1fe70*/  @!UPT UIADD3 URZ, URZ, URZ, URZ ;  /* 0x0000003f3f3ff290 */ /* 0x000ff2000fffe03f */
[----:B------:R-:W-:Y:S01]  /*1fe80*/  STL.64 [R1+0x60], R16 ;  /* 0x0000601001007387 */ /* 0x000fe20000100a00 */
[----:B------:R0:W-:Y:S03]  /*1fe90*/  STL.64 [R1+0x68], R18 ;  /* 0x0000681201007387 */ /* 0x0001e60000100a00 */
[----:B0-----:R-:W2:Y:S01]  /*1fea0*/  LDL.LU R18, [R1+0x620] ;  /* 0x0006200001127983 */ /* 0x001ea20000300800 */
[----:B------:R-:W3:Y:S02]  /*1feb0*/  LDL.LU R19, [R1+0x624] ;  /* 0x0006240001137983 */ /* 0x000ee40000300800 */
[C---:B--2---:R-:W-:Y:S02]  /*1fec0*/  FMUL R16, R28.reuse, R18 ;  /* 0x000000121c107220 */ /* 0x044fe40000400000 */
[----:B---3--:R-:W-:Y:S02]  /*1fed0*/  FMUL R17, R28, R19 ;  /* 0x000000131c117220 */ /* 0x008fe40000400000 */
[----:B------:R-:W-:-:S02]  /*1fee0*/  FMUL R18, R3, R7 ;  /* 0x0000000703127220 */ /* 0x000fc40000400000 */
[C---:B------:R-:W-:Y:S02]  /*1fef0*/  FMUL R19, R3.reuse, R6 ;  /* 0x0000000603137220 */ /* 0x040fe40000400000 */
[----:B------:R-:W2:Y:S05]  /*1ff00*/  LDL.LU.64 R6, [R1+0x1e90] ;  /* 0x001e900001067983 */ /* 0x000eaa0000300a00 */
[C---:B----4-:R-:W-:Y:S01]  /*1ff10*/  HMMA.16816.F32 R16, R20.reuse, R4, R16 ;  /* 0x000000041410723c */ /* 0x050fe20000001810 */
[----:B------:R-:W3:Y:S11]  /*1ff20*/  LDL.LU.64 R4, [R1+0x1e88] ;  /* 0x001e880001047983 */ /* 0x000ef60000300a00 */
[----:B------:R-:W-:Y:S11]  /*1ff30*/  @!UPT UIADD3 URZ, URZ, URZ, URZ ;  /* 0x0000003f3f3ff290 */ /* 0x000ff6000fffe03f */
[----:B------:R0:W-:Y:S01]  /*1ff40*/  STL.64 [R1+0x50], R16 ;  /* 0x0000501001007387 */ /* 0x0001e20000100a00 */
[----:B------:R1:W-:Y:S02]  /*1ff50*/  STL.64 [R1+0x58], R18 ;  /* 0x0000581201007387 */ /* 0x0003e40000100a00 */
[C---:B0-----:R-:W-:Y:S02]  /*1ff60*/  FMUL R16, R28.reuse, R27 ;  /* 0x0000001b1c107220 */ /* 0x041fe40000400000 */
[C---:B-----5:R-:W-:Y:S02]  /*1ff70*/  FMUL R17, R28.reuse, R26 ;  /* 0x0000001a1c117220 */ /* 0x060fe40000400000 */
[C---:B-1----:R-:W-:Y:S02]  /*1ff80*/  FMUL R18, R3.reuse, R15 ;  /* 0x0000000f03127220 */ /* 0x042fe40000400000 */
[C---:B------:R-:W-:Y:S02]  /*1ff90*/  FMUL R19, R3.reuse, R14 ;  /* 0x0000000e03137220 */ /* 0x040fe40000400000 */
[----:B------:R-:W4:Y:S05]  /*1ffa0*/  LDL.LU.64 R14, [R1+0x1e80] ;  /* 0x001e8000010e7983 */ /* 0x000f2a0000300a00 */
[----:B------:R-:W-:Y:S01]  /*1ffb0*/  HMMA.16816.F32 R16, R20, R12, R16 ;  /* 0x0000000c1410723c */ /* 0x000fe20000001810 */
[----:B------:R-:W5:Y:S11]  /*1ffc0*/  LDL.LU.64 R12, [R1+0x1e78] ;  /* 0x001e7800010c7983 */ /* 0x000f760000300a00 */
[----:B------:R-:W-:Y:S11]  /*1ffd0*/  @!UPT UIADD3 URZ, URZ, URZ, URZ ;  /* 0x0000003f3f3ff290 */ /* 0x000ff6000fffe03f */
[----:B------:R0:W-:Y:S01]  /*1ffe0*/  STL.64 [R1+0x40], R16 ;  /* 0x0000401001007387 */ /* 0x0001e20000100a00 */
[----:B------:R1:W-:Y:S02]  /*1fff0*/  STL.64 [R1+0x48], R18 ;  /* 0x0000481201007387 */ /* 0x0003e40000100a00 */
[C---:B0-----:R-:W-:Y:S02]  /*20000*/  FMUL R16, R28.reuse, R11 ;  /* 0x0000000b1c107220 */ /* 0x041fe40000400000 */
[----:B------:R-:W-:Y:S02]  /*20010*/  FMUL R17, R28, R10 ;  /* 0x0000000a1c117220 */ /* 0x000fe40000400000 */
[C---:B-1----:R-:W-:Y:S02]  /*20020*/  FMUL R18, R3.reuse, R2 ;  /* 0x0000000203127220 */ /* 0x042fe40000400000 */
[----:B------:R-:W-:-:S07]  /*20030*/  FMUL R19, R3, R0 ;  /* 0x0000000003137220 */ /* 0x000fce0000400000 */
[----:B-----5:R-:W-:Y:S11]  /*20040*/  HMMA.16816.F32 R16, R20, R12, R16 ;  /* 0x0000000c1410723c */ /* 0x020ff60000001810 */
[----:B------:R-:W-:Y:S11]  /*20050*/  @!UPT UIADD3 URZ, URZ, URZ, URZ ;  /* 0x0000003f3f3ff290 */ /* 0x000ff6000fffe03f */
[----:B------:R-:W-:Y:S01]  /*20060*/  @!UPT UIADD3 URZ, URZ, URZ, URZ ;  /* 0x0000003f3f3ff290 */ /* 0x000fe2000fffe03f */
[----:B------:R0:W-:Y:S01]  /*20070*/  STL.64 [R1+0x30], R16 ;  /* 0x0000301001007387 */ /* 0x0001e20000100a00 */
[----:B------:R1:W-:Y:S03]  /*20080*/  STL.64 [R1+0x38], R18 ;  /* 0x0000381201007387 */ /* 0x0003e60000100a00 */
[----:B0-----:R-:W5:Y:S01]  /*20090*/  LDL.LU R16, [R1+0x680] ;  /* 0x0006800001107983 */ /* 0x001f620000300800 */
[----:B------:R-:W3:Y:S02]  /*200a0*/  LDL.LU R17, [R1+0x684] ;  /* 0x0006840001117983 */ /* 0x000ee40000300800 */
[----:B-1----:R-:W3:Y:S02]  /*200b0*/  LDL.LU R18, [R1+0x688] ;  /* 0x0006880001127983 */ /* 0x002ee40000300800 */
[----:B------:R-:W3:Y:S01]  /*200c0*/  LDL.LU R19, [R1+0x68c] ;  /* 0x00068c0001137983 */ /* 0x000ee20000300800 */
[----:B------:R-:W3:Y:S01]  /*200d0*/  LDL.LU R27, [R1+0x6a0] ;  /* 0x0006a000011b7983 */ /* 0x000ee20000300800 */
[----:B------:R-:W3:Y:S02]  /*200e0*/  LDL.LU R26, [R1+0x6a4] ;  /* 0x0006a400011a7983 */ /* 0x000ee40000300800 */
[----:B------:R-:W3:Y:S02]  /*200f0*/  LDL.LU R2, [R1+0x6a8] ;  /* 0x0006a80001027983 */ /* 0x000ee40000300800 */
[----:B------:R-:W3:Y:S01]  /*20100*/  LDL.LU R0, [R1+0x6ac] ;  /* 0x0006ac0001007983 */ /* 0x000ee20000300800 */
[----:B----4-:R0:W-:Y:S01]  /*20110*/  STL.64 [R1+0x1e40], R14 ;  /* 0x001e400e01007387 */ /* 0x0101e20000100a00 */
[----:B--2---:R-:W-:-:S02]  /*20120*/  IMAD.MOV.U32 R12, RZ, RZ, R6 ;  /* 0x000000ffff0c7224 */ /* 0x004fc400078e0006 */
[----:B------:R-:W2:Y:S01]  /*20130*/  LDL.LU R6, [R1+0x1e74] ;  /* 0x001e740001067983 */ /* 0x000ea20000300800 */
[----:B------:R-:W-:Y:S02]  /*20140*/  MOV R13, R29 ;  /* 0x0000001d000d7202 */ /* 0x000fe40000000f00 */
[----:B------:R-:W4:Y:S04]  /*20150*/  LDL.LU R29, [R1+0x1e70] ;  /* 0x001e7000011d7983 */ /* 0x000f280000300800 */
[----:B0-----:R-:W4:Y:S01]  /*20160*/  LDL.LU R15, [R1+0x6d0] ;  /* 0x0006d000010f7983 */ /* 0x001f220000300800 */
[----:B------:R-:W4:Y:S02]  /*20170*/  LDL.LU R14, [R1+0x6d4] ;  /* 0x0006d400010e7983 */ /* 0x000f240000300800 */
[----:B------:R-:W4:Y:S02]  /*20180*/  LDL.LU R11, [R1+0x6d8] ;  /* 0x0006d800010b7983 */ /* 0x000f240000300800 */
[----:B------:R-:W4:Y:S02]  /*20190*/  LDL.LU R10, [R1+0x6dc] ;  /* 0x0006dc00010a7983 */ /* 0x000f240000300800 */
[----:B-----5:R-:W-:-:S02]  /*201a0*/  FMUL R16, R28, R16 ;  /* 0x000000101c107220 */ /* 0x020fc40000400000 */
[----:B---3--:R-:W-:Y:S02]  /*201b0*/  FMUL R17, R28, R17 ;  /* 0x000000111c117220 */ /* 0x008fe40000400000 */
[C---:B------:R-:W-:Y:S02]  /*201c0*/  FMUL R18, R3.reuse, R18 ;  /* 0x0000001203127220 */ /* 0x040fe40000400000 */
[----:B------:R-:W-:-:S07]  /*201d0*/  FMUL R19, R3, R19 ;  /* 0x0000001303137220 */ /* 0x000fce0000400000 */
[----:B------:R-:W-:Y:S01]  /*201e0*/  HMMA.16816.F32 R16, R20, R4, R16 ;  /* 0x000000041410723c */ /* 0x000fe20000001810 */
[----:B--2---:R0:W-:Y:S11]  /*201f0*/  STL.64 [R1+0x1e28], R6 ;  /* 0x001e280601007387 */ /* 0x0041f60000100a00 */
[----:B------:R-:W-:Y:S11]  /*20200*/  @!UPT UIADD3 URZ, URZ, URZ, URZ ;  /* 0x0000003f3f3ff290 */ /* 0x000ff6000fffe03f */
[----:B------:R1:W-:Y:S01]  /*20210*/  STL.64 [R1+0x20], R16 ;  /* 0x0000201001007387 */ /* 0x0003e20000100a00 */
[----:B------:R2:W-:Y:S02]  /*20220*/  STL.64 [R1+0x28], R18 ;  /* 0x0000281201007387 */ /* 0x0005e40000100a00 */
[----:B0-----:R-:W3:Y:S02]  /*20230*/  LDL.LU R7, [R1+0x6e0] ;  /* 0x0006e00001077983 */ /* 0x001ee40000300800 */
[----:B------:R-:W5:Y:S02]  /*20240*/  LDL.LU R6, [R1+0x6e4] ;  /* 0x0006e40001067983 */ /* 0x000f640000300800 */
[C---:B-1----:R-:W-:Y:S02]  /*20250*/  FMUL R16, R28.reuse, R27 ;  /* 0x0000001b1c107220 */ /* 0x042fe40000400000 */
[----:B------:R-:W-:Y:S02]  /*20260*/  FMUL R17, R28, R26 ;  /* 0x0000001a1c117220 */ /* 0x000fe40000400000 */
[----:B--2---:R-:W-:-:S02]  /*20270*/  FMUL R18, R3, R2 ;  /* 0x0000000203127220 */ /* 0x004fc40000400000 */
[----:B------:R-:W-:-:S07]  /*20280*/  FMUL R19, R3, R0 ;  /* 0x0000000003137220 */ /* 0x000fce0000400000 */
[----:B------:R-:W-:Y:S11]  /*20290*/  HMMA.16816.F32 R16, R20, R8, R16 ;  /* 0x000000081410723c */ /* 0x000ff60000001810 */
[----:B------:R-:W-:Y:S11]  /*202a0*/  @!UPT UIADD3 URZ, URZ, URZ, URZ ;  /* 0x0000003f3f3ff290 */ /* 0x000ff6000fffe03f */
[----:B------:R-:W-:Y:S01]  /*202b0*/  @!UPT UIADD3 URZ, URZ, URZ, URZ ;  /* 0x0000003f3f3ff290 */ /* 0x000fe2000fffe03f */
[----:B------:R4:W-:Y:S01]  /*202c0*/  STL.64 [R1], R16 ;  /* 0x0000001001007387 */ /* 0x0009e20000100a00 */
[----:B------:R0:W-:Y:S02]  /*202d0*/  STL.64 [R1+0x8], R18 ;  /* 0x0000081201007387 */ /* 0x0001e40000100a00 */
[----:B------:R-:W2:Y:S02]  /*202e0*/  LDL.LU R4, [R1+0x6e8] ;  /* 0x0006e80001047983 */ /* 0x000ea40000300800 */
[----:B------:R-:W2:Y:S01]  /*202f0*/  LDL.LU R0, [R1+0x6ec] ;  /* 0x0006ec0001007983 */ /* 0x000ea20000300800 */
[----:B------:R-:W2:Y:S01]  /*20300*/  LDL.LU R2, [R1+0x2f0] ;  /* 0x0002f00001027983 */ /* 0x000ea20000300800 */
[----:B------:R-:W2:Y:S02]  /*20310*/  LDL.LU R8, [R1+0x2e0] ;  /* 0x0002e00001087983 */ /* 0x000ea40000300800 */
[----:B------:R-:W2:Y:S02]  /*20320*/  LDL.LU R5, [R1+0x2e4] ;  /* 0x0002e40001057983 */ /* 0x000ea40000300800 */
[----:B----4-:R-:W-:-:S02]  /*20330*/  FMUL R16, R28, R15 ;  /* 0x0000000f1c107220 */ /* 0x010fc40000400000 */
[----:B------:R-:W-:Y:S02]  /*20340*/  FMUL R17, R28, R14 ;  /* 0x0000000e1c117220 */ /* 0x000fe40000400000 */
[C---:B0-----:R-:W-:Y:S02]  /*20350*/  FMUL R18, R3.reuse, R11 ;  /* 0x0000000b03127220 */ /* 0x041fe40000400000 */
[----:B------:R-:W-:-:S07]  /*20360*/  FMUL R19, R3, R10 ;  /* 0x0000000a03137220 */ /* 0x000fce0000400000 */
[----:B------:R-:W-:Y:S11]  /*20370*/  HMMA.16816.F32 R16, R20, R24, R16 ;  /* 0x000000181410723c */ /* 0x000ff60000001810 */
[----:B------:R-:W-:Y:S11]  /*20380*/  @!UPT UIADD3 URZ, URZ, URZ, URZ ;  /* 0x0000003f3f3ff290 */ /* 0x000ff6000fffe03f */
[----:B------:R-:W-:Y:S01]  /*20390*/  @!UPT UIADD3 URZ, URZ, URZ, URZ ;  /* 0x0000003f3f3ff290 */ /* 0x000fe2000fffe03f */
[----:B------:R0:W-:Y:S04]  /*203a0*/  STL.64 [R1+0x1c28], R18 ;  /* 0x001c281201007387 */ /* 0x0001e80000100a00 */
[----:B0-----:R-:W4:Y:S01]  /*203b0*/  LDL R18, [R1+0x404] ;  /* 0x0004040001127983 */ /* 0x001f220000100800 */
[----:B------:R0:W-:Y:S03]  /*203c0*/  STL.64 [R1+0x1c20], R16 ;  /* 0x001c201001007387 */ /* 0x0001e60000100a00 */
[----:B0-----:R-:W4:Y:S01]  /*203d0*/  LDL.LU R16, [R1+0x2f4] ;  /* 0x0002f40001107983 */ /* 0x001f220000300800 */
[----:B------:R-:W4:Y:S02]  /*203e0*/  LDL R17, [R1+0x400] ;  /* 0x0004000001117983 */ /* 0x000f240000100800 */
[----:B---3--:R-:W-:-:S02]  /*203f0*/  FMUL R24, R28, R7 ;  /* 0x000000071c187220 */ /* 0x008fc40000400000 */
[----:B-----5:R-:W-:Y:S02]  /*20400*/  FMUL R25, R28, R6 ;  /* 0x000000061c197220 */ /* 0x020fe40000400000 */
[----:B------:R-:W3:Y:S01]  /*20410*/  LDL.LU R28, [R1+0x1e6c] ;  /* 0x001e6c00011c7983 */ /* 0x000ee20000300800 */
[----:B------:R-:W5:Y:S02]  /*20420*/  LDL.LU R9, [R1+0x2f8] ;  /* 0x0002f80001097983 */ /* 0x000f640000300800 */
[C---:B--2---:R-:W-:Y:S02]  /*20430*/  FMUL R26, R3.reuse, R4 ;  /* 0x00000004031a7220 */ /* 0x044fe40000400000 */
[----:B------:R-:W-:Y:S02]  /*20440*/  FMUL R27, R3, R0 ;  /* 0x00000000031b7220 */ /* 0x000fe40000400000 */
[----:B------:R-:W2:Y:S01]  /*20450*/  LDL.LU R3, [R1+0x2fc] ;  /* 0x0002fc0001037983 */ /* 0x000ea20000300800 */
[----:B------:R-:W2:Y:S02]  /*20460*/  LDL.LU R19, [R1+0x2e8] ;  /* 0x0002e80001137983 */ /* 0x000ea40000300800 */
[----:B------:R-:W2:Y:S02]  /*20470*/  LDL.LU R11, [R1+0x2d0] ;  /* 0x0002d000010b7983 */ /* 0x000ea40000300800 */
[----:B--2---:R0:W-:Y:S04]  /*20480*/  STL [R1+0x1e58], R11 ;  /* 0x001e580b01007387 */ /* 0x0041e80000100800 */
[----:B0-----:R-:W2:Y:S01]  /*20490*/  LDL.64 R10, [R1+0x1c8] ;  /* 0x0001c800010a7983 */ /* 0x001ea20000100a00 */
[----:B------:R-:W2:Y:S01]  /*204a0*/  LDL.LU.64 R14, [R1+0x1b8] ;  /* 0x0001b800010e7983 */ /* 0x000ea20000300a00 */
[----:B------:R-:W-:Y:S01]  /*204b0*/  HMMA.16816.F32 R24, R20, R12, R24 ;  /* 0x0000000c1418723c */ /* 0x000fe20000001818 */
[----:B----4-:R-:W-:-:S04]  /*204c0*/  FFMA R0, R2, c[0x0][0x188], -R18 ;  /* 0x0000620002007a23 */ /* 0x010fc80000000812 */
[----:B------:R-:W-:Y:S02]  /*204d0*/  FMUL R2, R0, 1.4426950216293334961 ;  /* 0x3fb8aa3b00027820 */ /* 0x000fe40000400000 */
[--C-:B------:R-:W-:Y:S02]  /*204e0*/  FFMA R0, R16, c[0x0][0x188], -R18.reuse ;  /* 0x0000620010007a23 */ /* 0x100fe40000000812 */
[----:B------:R0:W1:Y:S02]  /*204f0*/  MUFU.EX2 R20, R2 ;  /* 0x0000000200147308 */ /* 0x0000640000000800 */
[----:B0-----:R-:W-:Y:S02]  /*20500*/  FMUL R2, R0, 1.4426950216293334961 ;  /* 0x3fb8aa3b00027820 */ /* 0x001fe40000400000 */
[----:B------:R-:W-:-:S04]  /*20510*/  FFMA R0, R8, c[0x0][0x188], -R18 ;  /* 0x0000620008007a23 */ /* 0x000fc80000000812 */
[----:B------:R0:W4:Y:S02]  /*20520*/  MUFU.EX2 R22, R2 ;  /* 0x0000000200167308 */ /* 0x0001240000000800 */
[----:B0-----:R-:W-:Y:S01]  /*20530*/  FMUL R2, R0, 1.4426950216293334961 ;  /* 0x3fb8aa3b00027820 */ /* 0x001fe20000400000 */
[----:B--2---:R0:W-:Y:S01]  /*20540*/  STL.64 [R1+0x1e60], R14 ;  /* 0x001e600e01007387 */ /* 0x0041e20000100a00 */
[----:B------:R-:W2:Y:S02]  /*20550*/  LDL.LU R12, [R1+0xf0] ;  /* 0x0000f000010c7983 */ /* 0x000ea40000300800 */
[----:B------:R-:W2:Y:S01]  /*20560*/  LDL.LU R13, [R1+0xf4] ;  /* 0x0000f400010d7983 */ /* 0x000ea20000300800 */
[----:B0-----:R-:W2:Y:S01]  /*20570*/  LDL.LU R14, [R1+0xf8] ;  /* 0x0000f800010e7983 */ /* 0x001ea20000300800 */
[----:B------:R-:W2:Y:S02]  /*20580*/  LDL.LU R15, [R1+0xfc] ;  /* 0x0000fc00010f7983 */ /* 0x000ea40000300800 */
[----:B------:R-:W2:Y:S02]  /*20590*/  LDL.LU R4, [R1+0x2ec] ;  /* 0x0002ec0001047983 */ /* 0x000ea40000300800 */
[----:B------:R-:W-:Y:S01]  /*205a0*/  FFMA R0, R5, c[0x0][0x188], -R18 ;  /* 0x0000620005007a23 */ /* 0x000fe20000000812 */
[----:B------:R-:W3:Y:S01]  /*205b0*/  LDL.64 R6, [R1+0x1d8] ;  /* 0x0001d80001067983 */ /* 0x000ee20000100a00 */
[----:B------:R0:W1:Y:S02]  /*205c0*/  MUFU.EX2 R5, R2 ;  /* 0x0000000200057308 */ /* 0x0000640000000800 */
[----:B0-----:R-:W-:-:S02]  /*205d0*/  FMUL R2, R0, 1.4426950216293334961 ;  /* 0x3fb8aa3b00027820 */ /* 0x001fc40000400000 */
[----:B-----5:R-:W-:-:S04]  /*205e0*/  FFMA R0, R9, c[0x0][0x188], -R17 ;  /* 0x0000620009007a23 */ /* 0x020fc80000000811 */
[----:B------:R0:W5:Y:S02]  /*205f0*/  MUFU.EX2 R8, R2 ;  /* 0x0000000200087308 */ /* 0x0001640000000800 */
[----:B0-----:R-:W-:Y:S02]  /*20600*/  FMUL R2, R0, 1.4426950216293334961 ;  /* 0x3fb8aa3b00027820 */ /* 0x001fe40000400000 */
[----:B------:R-:W-:-:S04]  /*20610*/  FFMA R0, R3, c[0x0][0x188], -R17 ;  /* 0x0000620003007a23 */ /* 0x000fc80000000811 */
[----:B------:R0:W1:Y:S02]  /*20620*/  MUFU.EX2 R9, R2 ;  /* 0x0000000200097308 */ /* 0x0000640000000800 */
[----:B0-----:R-:W-:-:S06]  /*20630*/  FMUL R2, R0, 1.4426950216293334961 ;  /* 0x3fb8aa3b00027820 */ /* 0x001fcc0000400000 */
[----:B------:R-:W0:Y:S01]  /*20640*/  MUFU.EX2 R21, R2 ;  /* 0x0000000200157308 */ /* 0x000e220000000800 */
[----:B------:R0:W-:Y:S01]  /*20650*/  STL.64 [R1+0x1c18], R26 ;  /* 0x001c181a01007387 */ /* 0x0001e20000100a00 */
[----:B------:R-:W-:Y:S02]  /*20660*/  STL.64 [R1+0x1c10], R24 ;  /* 0x001c101801007387 */ /* 0x000fe40000100a00 */
[----:B-1----:R-:W-:Y:S02]  /*20670*/  STL [R1+0x5b8], R20 ;  /* 0x0005b81401007387 */ /* 0x002fe40000100800 */
[----:B----4-:R-:W-:Y:S01]  /*20680*/  STL [R1+0x5e8], R22 ;  /* 0x0005e81601007387 */ /* 0x010fe20000100800 */
[----:B------:R-:W-:Y:S01]  /*20690*/  STL [R1+0x1d48], R18 ;  /* 0x001d481201007387 */ /* 0x000fe20000100800 */
[----:B------:R-:W-:Y:S02]  /*206a0*/  STL [R1+0x5ec], R5 ;  /* 0x0005ec0501007387 */ /* 0x000fe40000100800 */
[----:B-----5:R-:W-:Y:S02]  /*206b0*/  STL [R1+0x5f0], R8 ;  /* 0x0005f00801007387 */ /* 0x020fe40000100800 */
[----:B------:R-:W4:Y:S02]  /*206c0*/  LDL.LU R3, [R1+0x2d4] ;  /* 0x0002d40001037983 */ /* 0x000f240000300800 */
[--C-:B------:R-:W-:Y:S01]  /*206d0*/  FFMA R0, R19, c[0x0][0x188], -R17.reuse ;  /* 0x0000620013007a23 */ /* 0x100fe20000000811 */
[----:B0-----:R-:W5:Y:S01]  /*206e0*/  LDL.LU.64 R26, [R1+0x1a8] ;  /* 0x0001a800011a7983 */ /* 0x001f620000300a00 */
[----:B------:R-:W-:Y:S02]  /*206f0*/  STL [R1+0x5b4], R9 ;  /* 0x0005b40901007387 */ /* 0x000fe40000100800 */
[----:B------:R-:W-:Y:S02]  /*20700*/  STL [R1+0x5dc], R21 ;  /* 0x0005dc1501007387 */ /* 0x000fe40000100800 */
[----:B------:R-:W-:Y:S01]  /*20710*/  FMUL R2, R0, 1.4426950216293334961 ;  /* 0x3fb8aa3b00027820 */ /* 0x000fe20000400000 */
[----:B------:R0:W-:Y:S01]  /*20720*/  STL [R1+0x1ca0], R17 ;  /* 0x001ca01101007387 */ /* 0x0001e20000100800 */
[----:B------:R-:W3:Y:S02]  /*20730*/  LDL.LU R16, [R1+0x90] ;  /* 0x0000900001107983 */ /* 0x000ee40000300800 */
[----:B--2---:R-:W-:-:S02]  /*20740*/  FFMA R0, R4, c[0x0][0x188], -R17 ;  /* 0x0000620004007a23 */ /* 0x004fc40000000811 */
[----:B0-----:R-:W3:Y:S01]  /*20750*/  LDL.LU R17, [R1+0x94] ;  /* 0x0000940001117983 */ /* 0x001ee20000300800 */
[----:B------:R-:W3:Y:S02]  /*20760*/  LDL.LU R18, [R1+0x98] ;  /* 0x0000980001127983 */ /* 0x000ee40000300800 */
[----:B------:R-:W3:Y:S02]  /*20770*/  LDL.LU R19, [R1+0x9c] ;  /* 0x00009c0001137983 */ /* 0x000ee40000300800 */
[----:B------:R-:W-:Y:S01]  /*20780*/  FMUL R0, R0, 1.4426950216293334961 ;  /* 0x3fb8aa3b00007820 */ /* 0x000fe20000400000 */
[----:B------:R-:W-:Y:S08]  /*20790*/  MUFU.EX2 R2, R2 ;  /* 0x0000000200027308 */ /* 0x000ff00000000800 */
[----:B------:R-:W0:Y:S01]  /*207a0*/  MUFU.EX2 R4, R0 ;  /* 0x0000000000047308 */ /* 0x000e220000000800 */
[----:B------:R-:W-:-:S02]  /*207b0*/  F2FP.PACK_AB R20, R22, R20 ;  /* 0x000000141614723e */ /* 0x000fc400000000ff */
[----:B------:R-:W-:Y:S01]  /*207c0*/  F2FP.PACK_AB R21, R21, R9 ;  /* 0x000000091515723e */ /* 0x000fe200000000ff */
[----:B------:R-:W-:Y:S01]  /*207d0*/  F2FP.PACK_AB R22, R8, R5 ;  /* 0x000000050816723e */ /* 0x000fe200000000ff */
[----:B0-----:R-:W-:-:S07]  /*207e0*/  F2FP.PACK_AB R23, R4, R2 ;  /* 0x000000020417723e */ /* 0x001fce00000000ff */
[C---:B------:R-:W-:Y:S01]  /*207f0*/  HMMA.16816.F32 R12, R20.reuse, R10, R12 ;  /* 0x0000000a140c723c */ /* 0x040fe2000000180c */
[----:B------:R-:W-:Y:S01]  /*20800*/  STL [R1+0x5e0], R2 ;  /* 0x0005e00201007387 */ /* 0x000fe20000100800 */
[----:B------:R-:W-:Y:S06]  /*20810*/  STL [R1+0x5e4], R4 ;  /* 0x0005e40401007387 */ /* 0x000fec0000100800 */
[----:B---3--:R-:W-:Y:S11]  /*20820*/  HMMA.16816.F32 R16, R20, R6, R16 ;  /* 0x000000061410723c */ /* 0x008ff60000001810 */
[----:B------:R-:W-:Y:S11]  /*20830*/  @!UPT UIADD3 URZ, URZ, URZ, URZ ;  /* 0x0000003f3f3ff290 */ /* 0x000ff6000fffe03f */
[----:B------:R-:W-:Y:S01]  /*20840*/  @!UPT UIADD3 URZ, URZ, URZ, URZ ;  /* 0x0000003f3f3ff290 */ /* 0x000fe2000fffe03f */
[----:B------:R0:W-:Y:S01]  /*20850*/  STL.64 [R1+0x90], R16 ;  /* 0x0000901001007387 */ /* 0x0001e20000100a00 */
[----:B------:R1:W-:Y:S01]  /*20860*/  STL.64 [R1+0x98], R18 ;  /* 0x0000981201007387 */ /* 0x0003e20000100a00 */
[----:B0-----:R-:W-:Y:S02]  /*20870*/  MOV R16, R7 ;  /* 0x0000000700107202 */ /* 0x001fe40000000f00 */
[----:B------:R-:W2:Y:S03]  /*20880*/  LDL.LU.64 R6, [R1+0x198] ;  /* 0x0001980001067983 */ /* 0x000ea60000300a00 */
[----:B------:R0:W-:Y:S02]  /*20890*/  STL [R1+0x1da8], R16 ;  /* 0x001da81001007387 */ /* 0x0001e40000100800 */
[----:B-1----:R-:W-:Y:S01]  /*208a0*/  IMAD.MOV.U32 R18, RZ, RZ, R28 ;  /* 0x000000ffff127224 */ /* 0x002fe200078e001c */
[----:B0-----:R-:W3:Y:S01]  /*208b0*/  LDL.LU R16, [R1+0xe0] ;  /* 0x0000e00001107983 */ /* 0x001ee20000300800 */
[----:B------:R-:W3:Y:S02]  /*208c0*/  LDL.LU R17, [R1+0xe4] ;  /* 0x0000e40001117983 */ /* 0x000ee40000300800 */
[----:B------:R-:W2:Y:S02]  /*208d0*/  LDL.LU R28, [R1+0x1e68] ;  /* 0x001e6800011c7983 */ /* 0x000ea40000300800 */
[----:B------:R-:W3:Y:S01]  /*208e0*/  LDL.LU R19, [R1+0xec] ;  /* 0x0000ec0001137983 */ /* 0x000ee20000300800 */
[----:B------:R-:W-:Y:S01]  /*208f0*/  STL.64 [R1+0xf0], R12 ;  /* 0x0000f00c01007387 */ /* 0x000fe20000100a00 */
[----:B------:R0:W-:Y:S03]  /*20900*/  STL.64 [R1+0xf8], R14 ;  /* 0x0000f80e01007387 */ /* 0x0001e60000100a00 */
[----:B0-----:R-:W3:Y:S01]  /*20910*/  LDL.LU.64 R14, [R1+0x1e60] ;  /* 0x001e6000010e7983 */ /* 0x001ee20000300a00 */
[----:B------:R-:W2:Y:S02]  /*20920*/  LDL.LU R11, [R1+0x1e58] ;  /* 0x001e5800010b7983 */ /* 0x000ea40000300800 */
[----:B------:R-:W3:Y:S02]  /*20930*/  LDL.LU R5, [R1+0x2c0] ;  /* 0x0002c00001057983 */ /* 0x000ee40000300800 */
[----:B------:R3:W-:Y:S02]  /*20940*/  STL [R1+0x1dac], R10 ;  /* 0x001dac0a01007387 */ /* 0x0007e40000100800 */
[----:B--2---:R-:W-:-:S02]  /*20950*/  FFMA R0, R11, c[0x0][0x188], -R28 ;  /* 0x000062000b007a23 */ /* 0x004fc4000000081c */
[----:B---3--:R-:W-:Y:S11]  /*20960*/  HMMA.16816.F32 R8, R20, R14, R16 ;  /* 0x0000000e1408723c */ /* 0x008ff60000001810 */
[----:B------:R-:W-:Y:S11]  /*20970*/  @!UPT UIADD3 URZ, URZ, URZ, URZ ;  /* 0x0000003f3f3ff290 */ /* 0x000ff6000fffe03f */
[----:B------:R-:W-:Y:S01]  /*20980*/  @!UPT UIADD3 URZ, URZ, URZ, URZ ;  /* 0x0000003f3f3ff290 */ /* 0x000fe2000fffe03f */
[----:B------:R-:W-:Y:S01]  /*20990*/  STL.64 [R1+0xe0], R8 ;  /* 0x0000e00801007387 */ /* 0x000fe20000100a00 */
[----:B------:R0:W-:Y:S02]  /*209a0*/  STL.64 [R1+0xe8], R10 ;  /* 0x0000e80a01007387 */ /* 0x0001e40000100a00 */
[----:B0-----:R-:W-:-:S05]  /*209b0*/  MOV R11, R15 ;  /* 0x0000000f000b7202 */ /* 0x001fca0000000f00 */
[----:B------:R0:W-:Y:S01]  /*209c0*/  STL [R1+0x1db4], R11 ;  /* 0x001db40b01007387 */ /* 0x0001e20000100800 */
[----:B------:R-:W2:Y:S02]  /*209d0*/  LDL.LU R8, [R1+0xd0] ;  /* 0x0000d00001087983 */ /* 0x000ea40000300800 */
[----:B------:R-:W2:Y:S02]  /*209e0*/  LDL.LU R9, [R1+0xd4] ;  /* 0x0000d40001097983 */ /* 0x000ea40000300800 */
[----:B------:R-:W2:Y:S01]  /*209f0*/  LDL.LU R10, [R1+0xd8] ;  /* 0x0000d800010a7983 */ /* 0x000ea20000300800 */
[----:B0-----:R-:W2:Y:S01]  /*20a00*/  LDL.LU R11, [R1+0xdc] ;  /* 0x0000dc00010b7983 */ /* 0x001ea20000300800 */
[----:B------:R-:W-:-:S06]  /*20a10*/  FMUL R2, R0, 1.4426950216293334961 ;  /* 0x3fb8aa3b00027820 */ /* 0x000fcc0000400000 */
[----:B------:R-:W0:Y:S01]  /*20a20*/  MUFU.EX2 R2, R2 ;  /* 0x0000000200027308 */ /* 0x000e220000000800 */
[----:B------:R-:W-:-:S05]  /*20a30*/  MOV R16, R14 ;  /* 0x0000000e00107202 */ /* 0x000fca0000000f00 */
[----:B------:R5:W-:Y:S01]  /*20a40*/  STL [R1+0x1db0], R16 ;  /* 0x001db01001007387 */ /* 0x000be20000100800 */
[----:B------:R-:W3:Y:S02]  /*20a50*/  LDL.LU R12, [R1+0x2c4] ;  /* 0x0002c400010c7983 */ /* 0x000ee40000300800 */
[----:B----4-:R-:W-:Y:S01]  /*20a60*/  FFMA R0, R3, c[0x0][0x188], -R28 ;  /* 0x0000620003007a23 */ /* 0x010fe2000000081c */
[----:B0-----:R-:W-:Y:S01]  /*20a70*/  STL [R1+0x5cc], R2 ;  /* 0x0005cc0201007387 */ /* 0x001fe20000100800 */
[----:B-----5:R-:W-:Y:S01]  /*20a80*/  IMAD.MOV.U32 R16, RZ, RZ, R26 ;  /* 0x000000ffff107224 */ /* 0x020fe200078e001a */
[----:B--2---:R-:W-:Y:S11]  /*20a90*/  HMMA.16816.F32 R8, R20, R26, R8 ;  /* 0x0000001a1408723c */ /* 0x004ff60000001808 */
[----:B------:R-:W-:Y:S11]  /*20aa0*/  @!UPT UIADD3 URZ, URZ, URZ, URZ ;  /* 0x0000003f3f3ff290 */ /* 0x000ff6000fffe03f */
[----:B------:R-:W-:Y:S01]  /*20ab0*/  @!UPT UIADD3 URZ, URZ, URZ, URZ ;  /* 0x0000003f3f3ff290 */ /* 0x000fe2000fffe03f */
[----:B------:R-:W-:Y:S01]  /*20ac0*/  STL.64 [R1+0xd0], R8 ;  /* 0x0000d00801007387 */ /* 0x000fe20000100a00 */
[----:B------:R0:W-:Y:S02]  /*20ad0*/  STL.64 [R1+0xd8], R10 ;  /* 0x0000d80a01007387 */ /* 0x0001e40000100a00 */
[----:B------:R-:W2:Y:S02]  /*20ae0*/  LDL.LU R24, [R1+0xa0] ;  /* 0x0000a00001187983 */ /* 0x000ea40000300800 */
[----:B------:R-:W2:Y:S01]  /*20af0*/  LDL.LU R25, [R1+0xa4] ;  /* 0x0000a40001197983 */ /* 0x000ea20000300800 */
[----:B------:R-:W2:Y:S01]  /*20b00*/  LDL.LU R26, [R1+0xa8] ;  /* 0x0000a800011a7983 */ /* 0x000ea20000300800 */
[----:B0-----:R-:W-:-:S03]  /*20b10*/  MOV R10, R27 ;  /* 0x0000001b000a7202 */ /* 0x001fc60000000f00 */
[----:B------:R-:W2:Y:S01]  /*20b20*/  LDL.LU R27, [R1+0xac] ;  /* 0x0000ac00011b7983 */ /* 0x000ea20000300800 */
[----:B------:R-:W4:Y:S02]  /*20b30*/  LDL.LU R3, [R1+0x2d8] ;  /* 0x0002d80001037983 */ /* 0x000f240000300800 */
[----:B------:R-:W5:Y:S02]  /*20b40*/  LDL.LU R13, [R1+0x2dc] ;  /* 0x0002dc00010d7983 */ /* 0x000f640000300800 */
[----:B------:R-:W2:Y:S02]  /*20b50*/  LDL.LU.64 R14, [R1+0x138] ;  /* 0x00013800010e7983 */ /* 0x000ea40000300a00 */
[----:B--2---:R0:W-:Y:S01]  /*20b60*/  STL.64 [R1+0x1e50], R14 ;  /* 0x001e500e01007387 */ /* 0x0041e20000100a00 */
[----:B-----5:R-:W-:Y:S03]  /*20b70*/  STL [R1+0x1e48], R13 ;  /* 0x001e480d01007387 */ /* 0x020fe60000100800 */
[----:B0-----:R-:W2:Y:S01]  /*20b80*/  LDL.LU.64 R14, [R1+0x158] ;  /* 0x00015800010e7983 */ /* 0x001ea20000300a00 */
[----:B------:R0:W-:Y:S02]  /*20b90*/  STL [R1+0x1dbc], R10 ;  /* 0x001dbc0a01007387 */ /* 0x0001e40000100800 */
[----:B------:R-:W5:Y:S02]  /*20ba0*/  LDL.LU R8, [R1+0xc0] ;  /* 0x0000c00001087983 */ /* 0x000f640000300800 */
[----:B------:R-:W5:Y:S01]  /*20bb0*/  LDL.LU R9, [R1+0xc4] ;  /* 0x0000c40001097983 */ /* 0x000f620000300800 */
[----:B0-----:R-:W5:Y:S01]  /*20bc0*/  LDL.LU R10, [R1+0xc8] ;  /* 0x0000c800010a7983 */ /* 0x001f620000300800 */
[----:B------:R-:W5:Y:S02]  /*20bd0*/  LDL.LU R11, [R1+0xcc] ;  /* 0x0000cc00010b7983 */ /* 0x000f640000300800 */
[----:B------:R-:W-:-:S06]  /*20be0*/  FMUL R2, R0, 1.4426950216293334961 ;  /* 0x3fb8aa3b00027820 */ /* 0x000fcc0000400000 */
[----:B------:R-:W0:Y:S01]  /*20bf0*/  MUFU.EX2 R2, R2 ;  /* 0x0000000200027308 */ /* 0x000e220000000800 */
[----:B------:R1:W-:Y:S02]  /*20c00*/  STL [R1+0x1db8], R16 ;  /* 0x001db81001007387 */ /* 0x0003e40000100800 */
[----:B-1----:R-:W-:Y:S02]  /*20c10*/  MOV R16, R6 ;  /* 0x0000000600107202 */ /* 0x002fe40000000f00 */
[----:B0-----:R-:W-:Y:S01]  /*20c20*/  STL [R1+0x5d0], R2 ;  /* 0x0005d00201007387 */ /* 0x001fe20000100800 */
[----:B------:R-:W-:Y:S01]  /*20c30*/  FFMA R0, R5, c[0x0][0x188], -R28 ;  /* 0x0000620005007a23 */ /* 0x000fe2000000081c */
[----:B-----5:R-:W-:Y:S11]  /*20c40*/  HMMA.16816.F32 R8, R20, R6, R8 ;  /* 0x000000061408723c */ /* 0x020ff60000001808 */
[----:B------:R-:W-:Y:S11]  /*20c50*/  @!UPT UIADD3 URZ, URZ, URZ, URZ ;  /* 0x0000003f3f3ff290 */ /* 0x000ff6000fffe03f */
[----:B------:R-:W-:Y:S01]  /*20c60*/  @!UPT UIADD3 URZ, URZ, URZ, URZ ;  /* 0x0000003f3f3ff290 */ /* 0x000fe2000fffe03f */
[----:B------:R-:W-:Y:S01]  /*20c70*/  STL.64 [R1+0xc0], R8 ;  /* 0x0000c00801007387 */ /* 0x000fe20000100a00 */
[----:B------:R0:W-:Y:S02]  /*20c80*/  STL.64 [R1+0xc8], R10 ;  /* 0x0000c80a01007387 */ /* 0x0001e40000100a00 */
[----:B------:R-:W-:Y:S02]  /*20c90*/  STL [R1+0x1dc4], R16 ;  /* 0x001dc41001007387 */ /* 0x000fe40000100800 */
[----:B------:R-:W5:Y:S02]  /*20ca0*/  LDL.64 R18, [R1+0x178] ;  /* 0x0001780001127983 */ /* 0x000f640000100a00 */
[----:B0-----:R-:W-:-:S05]  /*20cb0*/  IMAD.MOV.U32 R11, RZ, RZ, R7 ;  /* 0x000000ffff0b7224 */ /* 0x001fca00078e0007 */
[----:B------:R0:W-:Y:S01]  /*20cc0*/  STL [R1+0x1dc0], R11 ;  /* 0x001dc00b01007387 */ /* 0x0001e20000100800 */
[----:B------:R-:W5:Y:S02]  /*20cd0*/  LDL.LU R8, [R1+0xb0] ;  /* 0x0000b00001087983 */ /* 0x000f640000300800 */
[----:B------:R-:W5:Y:S02]  /*20ce0*/  LDL.LU R9, [R1+0xb4] ;  /* 0x0000b40001097983 */ /* 0x000f640000300800 */
[----:B------:R-:W5:Y:S01]  /*20cf0*/  LDL.LU R10, [R1+0xb8] ;  /* 0x0000b800010a7983 */ /* 0x000f620000300800 */
[----:B0-----:R-:W5:Y:S01]  /*20d00*/  LDL.LU R11, [R1+0xbc] ;  /* 0x0000bc00010b7983 */ /* 0x001f620000300800 */
[----:B------:R-:W-:Y:S02]  /*20d10*/  STL [R1+0x1be8], R28 ;  /* 0x001be81c01007387 */ /* 0x000fe40000100800 */
[----:B------:R-:W5:Y:S02]  /*20d20*/  LDL.LU R5, [R1+0x2c8] ;  /* 0x0002c80001057983 */ /* 0x000f640000300800 */
[----:B------:R-:W5:Y:S02]  /*20d30*/  LDL.LU.64 R6, [R1+0x128] ;  /* 0x0001280001067983 */ /* 0x000f640000300a00 */
[----:B------:R-:W-:-:S06]  /*20d40*/  FMUL R2, R0, 1.4426950216293334961 ;  /* 0x3fb8aa3b00027820 */ /* 0x000fcc0000400000 */
[----:B------:R-:W0:Y:S01]  /*20d50*/  MUFU.EX2 R2, R2 ;  /* 0x0000000200027308 */ /* 0x000e220000000800 */
[----:B---3--:R-:W-:Y:S01]  /*20d60*/  FFMA R0, R12, c[0x0][0x188], -R28 ;  /* 0x000062000c007a23 */ /* 0x008fe2000000081c */
[----:B0-----:R0:W-:Y:S03]  /*20d70*/  STL [R1+0x5d8], R2 ;  /* 0x0005d80201007387 */ /* 0x0011e60000100800 */
[----:B0-----:R-:W-:-:S06]  /*20d80*/  FMUL R2, R0, 1.4426950216293334961 ;  /* 0x3fb8aa3b00027820 */ /* 0x001fcc0000400000 */
[----:B------:R-:W0:Y:S01]  /*20d90*/  MUFU.EX2 R2, R2 ;  /* 0x0000000200027308 */ /* 0x000e220000000800 */
[----:B----4-:R-:W-:Y:S01]  /*20da0*/  FFMA R0, R3, c[0x0][0x188], -R29 ;  /* 0x0000620003007a23 */ /* 0x010fe2000000081d */
[----:B--2---:R-:W-:Y:S01]  /*20db0*/  HMMA.16816.F32 R24, R20, R14, R24 ;  /* 0x0000000e1418723c */ /* 0x004fe20000001818 */
[----:B------:R-:W-:Y:S01]  /*20dc0*/  MOV R16, R14 ;  /* 0x0000000e00107202 */ /* 0x000fe20000000f00 */
[----:B------:R-:W-:-:S06]  /*20dd0*/  IMAD.MOV.U32 R3, RZ, RZ, R15 ;  /* 0x000000ffff037224 */ /* 0x000fcc00078e000f */
[----:B-----5:R-:W-:Y:S01]  /*20de0*/  HMMA.16816.F32 R8, R20, R18, R8 ;  /* 0x000000121408723c */ /* 0x020fe20000001808 */
[----:B------:R-:W-:Y:S01]  /*20df0*/  STL.64 [R1+0x1e38], R6 ;  /* 0x001e380601007387 */ /* 0x000fe20000100a00 */
[----:B------:R1:W-:Y:S02]  /*20e00*/  STL [R1+0x1e30], R5 ;  /* 0x001e300501007387 */ /* 0x0003e40000100800 */
[----:B------:R-:W2:Y:S01]  /*20e10*/  LDL.LU R4, [R1+0x2a0] ;  /* 0x0002a00001047983 */ /* 0x000ea20000300800 */
[----:B-1----:R-:W2:Y:S01]  /*20e20*/  LDL.LU R5, [R1+0x2a4] ;  /* 0x0002a40001057983 */ /* 0x002ea20000300800 */
[----:B------:R-:W2:Y:S02]  /*20e30*/  LDL.LU R6, [R1+0x2a8] ;  /* 0x0002a80001067983 */ /* 0x000ea40000300800 */
[----:B------:R-:W2:Y:S11]  /*20e40*/  LDL.LU R7, [R1+0x2ac] ;  /* 0x0002ac0001077983 */ /* 0x000eb60000300800 */
[----:B------:R-:W-:Y:S04]  /*20e50*/  @!UPT UIADD3 URZ, URZ, URZ, URZ ;  /* 0x0000003f3f3ff290 */ /* 0x000fe8000fffe03f */
[----:B------:R-:W-:Y:S01]  /*20e60*/  STL.64 [R1+0xb0], R8 ;  /* 0x0000b00801007387 */ /* 0x000fe20000100a00 */
[----:B------:R-:W-:Y:S02]  /*20e70*/  STL.64 [R1+0xb8], R10 ;  /* 0x0000b80a01007387 */ /* 0x000fe40000100a00 */
[----:B0-----:R0:W-:Y:S02]  /*20e80*/  STL [R1+0x5d4], R2 ;  /* 0x0005d40201007387 */ /* 0x0011e40000100800 */
[----:B------:R-:W2:Y:S01]  /*20e90*/  LDL.LU.64 R14, [R1+0x1e50] ;  /* 0x001e5000010e7983 */ /* 0x000ea20000300a00 */
[----:B------:R-:W3:Y:S01]  /*20ea0*/  LDL.LU R13, [R1+0x1e48] ;  /* 0x001e4800010d7983 */ /* 0x000ee20000300800 */
[----:B0-----:R-:W-:-:S06]  /*20eb0*/  FMUL R2, R0, 1.4426950216293334961 ;  /* 0x3fb8aa3b00027820 */ /* 0x001fcc0000400000 */
[----:B------:R-:W0:Y:S01]  /*20ec0*/  MUFU.EX2 R2, R2 ;  /* 0x0000000200027308 */ /* 0x000e220000000800 */
[----:B------:R-:W-:Y:S01]  /*20ed0*/  MOV R28, R27 ;  /* 0x0000001b001c7202 */ /* 0x000fe20000000f00 */
[----:B------:R1:W-:Y:S01]  /*20ee0*/  STL.64 [R1+0xa0], R24 ;  /* 0x0000a01801007387 */ /* 0x0003e20000100a00 */
[----:B------:R-:W-:Y:S03]  /*20ef0*/  STL [R1+0xa8], R26 ;  /* 0x0000a81a01007387 */ /* 0x000fe60000100800 */
[----:B------:R4:W-:Y:S04]  /*20f00*/  STL [R1+0x1bf0], R28 ;  /* 0x001bf01c01007387 */ /* 0x0009e80000100800 */
[----:B-1----:R-:W5:Y:S01]  /*20f10*/  LDL.LU R24, [R1+0x2cc] ;  /* 0x0002cc0001187983 */ /* 0x002f620000300800 */
[----:B0-----:R-:W-:Y:S01]  /*20f20*/  STL [R1+0x5bc], R2 ;  /* 0x0005bc0201007387 */ /* 0x001fe20000100800 */
[----:B--2---:R-:W-:Y:S01]  /*20f30*/  HMMA.16816.F32 R4, R20, R14, R4 ;  /* 0x0000000e1404723c */ /* 0x004fe20000001804 */
[----:B------:R-:W-:Y:S01]  /*20f40*/  MOV R10, R14 ;  /* 0x0000000e000a7202 */ /* 0x000fe20000000f00 */
[----:B----4-:R-:W-:-:S02]  /*20f50*/  IMAD.MOV.U32 R28, RZ, RZ, R15 ;  /* 0x000000ffff1c7224 */ /* 0x010fc400078e000f */
[----:B------:R-:W2:Y:S01]  /*20f60*/  LDL.LU.64 R14, [R1+0x1e40] ;  /* 0x001e4000010e7983 */ /* 0x000ea20000300a00 */
[----:B---3--:R-:W-:Y:S11]  /*20f70*/  FFMA R0, R13, c[0x0][0x188], -R29 ;  /* 0x000062000d007a23 */ /* 0x008ff6000000081d */
[----:B------:R-:W-:Y:S07]  /*20f80*/  @!UPT UIADD3 URZ, URZ, URZ, URZ ;  /* 0x0000003f3f3ff290 */ /* 0x000fee000fffe03f */
[----:B------:R0:W-:Y:S01]  /*20f90*/  STL.64 [R1+0x3f0], R4 ;  /* 0x0003f00401007387 */ /* 0x0001e20000100a00 */
[----:B------:R-:W-:Y:S02]  /*20fa0*/  MOV R13, R6 ;  /* 0x00000006000d7202 */ /* 0x000fe40000000f00 */
[----:B------:R-:W-:Y:S02]  /*20fb0*/  MOV R12, R7 ;  /* 0x00000007000c7202 */ /* 0x000fe40000000f00 */
[----:B------:R-:W3:Y:S04]  /*20fc0*/  LDL.LU.64 R6, [R1+0x1e38] ;  /* 0x001e380001067983 */ /* 0x000ee80000300a00 */
[----:B0-----:R-:W4:Y:S01]  /*20fd0*/  LDL.LU R5, [R1+0x1e30] ;  /* 0x001e300001057983 */ /* 0x001f220000300800 */
[----:B------:R-:W3:Y:S02]  /*20fe0*/  LDL.LU R26, [R1+0x108] ;  /* 0x00010800011a7983 */ /* 0x000ee40000300800 */
[----:B------:R-:W3:Y:S02]  /*20ff0*/  LDL.LU R27, [R1+0x10c] ;  /* 0x00010c00011b7983 */ /* 0x000ee40000300800 */
[----:B------:R-:W-:Y:S01]  /*21000*/  STL [R1+0x1b3c], R12 ;  /* 0x001b3c0c01007387 */ /* 0x000fe20000100800 */
[----:B------:R-:W-:Y:S04]  /*21010*/  STL [R1+0x1b38], R13 ;  /* 0x001b380d01007387 */ /* 0x000fe80000100800 */
[----:B--2---:R0:W-:Y:S04]  /*21020*/  STL.64 [R1+0x1e18], R14 ;  /* 0x001e180e01007387 */ /* 0x0041e80000100a00 */
[----:B0-----:R-:W2:Y:S04]  /*21030*/  LDL.LU.64 R14, [R1+0x88] ;  /* 0x00008800010e7983 */ /* 0x001ea80000300a00 */
[----:B--2---:R0:W-:Y:S01]  /*21040*/  STL.64 [R1+0x1e20], R14 ;  /* 0x001e200e01007387 */ /* 0x0041e20000100a00 */
[----:B------:R-:W2:Y:S02]  /*21050*/  LDL.LU R12, [R1+0x290] ;  /* 0x00029000010c7983 */ /* 0x000ea40000300800 */
[----:B------:R-:W2:Y:S01]  /*21060*/  LDL.LU R13, [R1+0x294] ;  /* 0x00029400010d7983 */ /* 0x000ea20000300800 */
[----:B0-----:R-:W2:Y:S01]  /*21070*/  LDL.LU R14, [R1+0x298] ;  /* 0x00029800010e7983 */ /* 0x001ea20000300800 */
[----:B------:R-:W2:Y:S02]  /*21080*/  LDL.LU R15, [R1+0x29c] ;  /* 0x00029c00010f7983 */ /* 0x000ea40000300800 */
[----:B------:R-:W-:-:S04]  /*21090*/  FMUL R2, R0, 1.4426950216293334961 ;  /* 0x3fb8aa3b00027820 */ /* 0x000fc80000400000 */
[----:B------:R-:W0:Y:S01]  /*210a0*/  MUFU.EX2 R4, R2 ;  /* 0x0000000200047308 */ /* 0x000e220000000800 */
[----:B----4-:R-:W-:Y:S02]  /*210b0*/  FFMA R0, R5, c[0x0][0x188], -R29 ;  /* 0x0000620005007a23 */ /* 0x010fe4000000081d */
[----:B---3--:R-:W-:Y:S01]  /*210c0*/  IMAD.MOV.U32 R25, RZ, RZ, R6 ;  /* 0x000000ffff197224 */ /* 0x008fe200078e0006 */
[----:B------:R-:W-:Y:S02]  /*210d0*/  MOV R19, R7 ;  /* 0x0000000700137202 */ /* 0x000fe40000000f00 */
[----:B------:R-:W-:Y:S01]  /*210e0*/  MOV R11, R18 ;  /* 0x00000012000b7202 */ /* 0x000fe20000000f00 */
[----:B0-----:R0:W-:Y:S01]  /*210f0*/  STL [R1+0x5c0], R4 ;  /* 0x0005c00401007387 */ /* 0x0011e20000100800 */
[----:B--2---:R-:W-:Y:S03]  /*21100*/  HMMA.16816.F32 R12, R20, R6, R12 ;  /* 0x00000006140c723c */ /* 0x004fe6000000180c */
[----:B------:R-:W2:Y:S11]  /*21110*/  LDL.LU.64 R6, [R1+0x1e28] ;  /* 0x001e280001067983 */ /* 0x000eb60000300a00 */
[----:B------:R-:W-:Y:S10]  /*21120*/  @!UPT UIADD3 URZ, URZ, URZ, URZ ;  /* 0x0000003f3f3ff290 */ /* 0x000ff4000fffe03f */
[----:B0-----:R-:W-:Y:S01]  /*21130*/  MOV R4, R15 ;  /* 0x0000000f00047202 */ /* 0x001fe20000000f00 */
[----:B------:R-:W-:Y:S01]  /*21140*/  IMAD.MOV.U32 R8, RZ, RZ, R13 ;  /* 0x000000ffff087224 */ /* 0x000fe200078e000d */
[----:B------:R-:W-:Y:S02]  /*21150*/  MOV R9, R12 ;  /* 0x0000000c00097202 */ /* 0x000fe40000000f00 */
[----:B------:R-:W-:Y:S02]  /*21160*/  MOV R5, R14 ;  /* 0x0000000e00057202 */ /* 0x000fe40000000f00 */
[----:B------:R-:W3:Y:S01]  /*21170*/  LDL.LU.64 R14, [R1+0x1e20] ;  /* 0x001e2000010e7983 */ /* 0x000ee20000300a00 */
[----:B------:R-:W-:Y:S02]  /*21180*/  STL [R1+0x1b4c], R4 ;  /* 0x001b4c0401007387 */ /* 0x000fe40000100800 */
[----:B------:R-:W-:Y:S02]  /*21190*/  STL [R1+0x1b48], R8 ;  /* 0x001b480801007387 */ /* 0x000fe40000100800 */
[----:B------:R-:W-:Y:S01]  /*211a0*/  STL [R1+0x1b44], R9 ;  /* 0x001b440901007387 */ /* 0x000fe20000100800 */
[----:B------:R0:W-:Y:S04]  /*211b0*/  STL.64 [R1+0x1de8], R10 ;  /* 0x001de80a01007387 */ /* 0x0001e80000100a00 */
[----:B0-----:R-:W4:Y:S04]  /*211c0*/  LDL.64 R10, [R1+0x18] ;  /* 0x00001800010a7983 */ /* 0x001f280000100a00 */
[----:B----4-:R0:W-:Y:S01]  /*211d0*/  STL.64 [R1+0x1e10], R10 ;  /* 0x001e100a01007387 */ /* 0x0101e20000100a00 */
[----:B------:R-:W4:Y:S02]  /*211e0*/  LDL.LU R8, [R1+0x280] ;  /* 0x0002800001087983 */ /* 0x000f240000300800 */
[----:B------:R-:W4:Y:S01]  /*211f0*/  LDL.LU R9, [R1+0x284] ;  /* 0x0002840001097983 */ /* 0x000f220000300800 */
[----:B0-----:R-:W4:Y:S01]  /*21200*/  LDL.LU R10, [R1+0x288] ;  /* 0x00028800010a7983 */ /* 0x001f220000300800 */
[----:B------:R-:W4:Y:S02]  /*21210*/  LDL.LU R11, [R1+0x28c] ;  /* 0x00028c00010b7983 */ /* 0x000f240000300800 */
[----:B------:R-:W-:-:S02]  /*21220*/  FMUL R2, R0, 1.4426950216293334961 ;  /* 0x3fb8aa3b00027820 */ /* 0x000fc40000400000 */
[----:B------:R-:W-:Y:S02]  /*21230*/  STL [R1+0x1b40], R5 ;  /* 0x001b400501007387 */ /* 0x000fe40000100800 */
[----:B-----5:R-:W-:Y:S01]  /*21240*/  FFMA R0, R24, c[0x0][0x188], -R29 ;  /* 0x0000620018007a23 */ /* 0x020fe2000000081d */
[----:B------:R0:W-:Y:S01]  /*21250*/  STL [R1+0x1bec], R29 ;  /* 0x001bec1d01007387 */ /* 0x0001e20000100800 */
[----:B---3--:R-:W-:Y:S01]  /*21260*/  MOV R24, R15 ;  /* 0x0000000f00187202 */ /* 0x008fe20000000f00 */
[----:B0-----:R-:W-:Y:S01]  /*21270*/  IMAD.MOV.U32 R29, RZ, RZ, R14 ;  /* 0x000000ffff1d7224 */ /* 0x001fe200078e000e */
[----:B----4-:R-:W-:Y:S01]  /*21280*/  HMMA.16816.F32 R8, R20, R14, R8 ;  /* 0x0000000e1408723c */ /* 0x010fe20000001808 */
[----:B------:R-:W3:Y:S11]  /*21290*/  LDL.LU.64 R14, [R1+0x1e18] ;  /* 0x001e1800010e7983 */ /* 0x000ef60000300a00 */
[----:B------:R-:W-:Y:S11]  /*212a0*/  @!UPT UIADD3 URZ, URZ, URZ, URZ ;  /* 0x0000003f3f3ff290 */ /* 0x000ff6000fffe03f */
[----:B------:R-:W-:Y:S01]  /*212b0*/  STL [R1+0x3d4], R9 ;  /* 0x0003d40901007387 */ /* 0x000fe20000100800 */
[----:B------:R-:W-:Y:S01]  /*212c0*/  IMAD.MOV.U32 R12, RZ, RZ, R10 ;  /* 0x000000ffff0c7224 */ /* 0x000fe200078e000a */
[----:B------:R-:W-:Y:S02]  /*212d0*/  MOV R13, R11 ;  /* 0x0000000b000d7202 */ /* 0x000fe40000000f00 */
[----:B------:R-:W4:Y:S01]  /*212e0*/  LDL.LU.64 R10, [R1+0x1e10] ;  /* 0x001e1000010a7983 */ /* 0x000f220000300a00 */
[----:B------:R-:W-:Y:S02]  /*212f0*/  STL.64 [R1+0x1d78], R26 ;  /* 0x001d781a01007387 */ /* 0x000fe40000100a00 */
[----:B------:R2:W-:Y:S02]  /*21300*/  STL.64 [R1+0x1d70], R24 ;  /* 0x001d701801007387 */ /* 0x0005e40000100a00 */
[----:B--2---:R-:W-:Y:S02]  /*21310*/  MOV R24, R7 ;  /* 0x0000000700187202 */ /* 0x004fe40000000f00 */
[----:B------:R-:W2:Y:S01]  /*21320*/  LDL.LU R7, [R1+0x1e08] ;  /* 0x001e080001077983 */ /* 0x000ea20000300800 */
[----:B---3--:R-:W-:Y:S01]  /*21330*/  IMAD.MOV.U32 R25, RZ, RZ, R14 ;  /* 0x000000ffff197224 */ /* 0x008fe200078e000e */
[----:B------:R-:W-:-:S02]  /*21340*/  MOV R26, R15 ;  /* 0x0000000f001a7202 */ /* 0x000fc40000000f00 */
[----:B------:R-:W3:Y:S01]  /*21350*/  LDL.LU R14, [R1+0x1e04] ;  /* 0x001e0400010e7983 */ /* 0x000ee20000300800 */
[----:B------:R-:W5:Y:S02]  /*21360*/  LDL.LU R15, [R1+0x1e00] ;  /* 0x001e0000010f7983 */ /* 0x000f640000300800 */
[----:B------:R-:W2:Y:S02]  /*21370*/  LDL.LU R27, [R1+0x25c] ;  /* 0x00025c00011b7983 */ /* 0x000ea40000300800 */
[----:B--2---:R3:W-:Y:S01]  /*21380*/  STL.64 [R1+0x1dd0], R26 ;  /* 0x001dd01a01007387 */ /* 0x0047e20000100a00 */
[----:B------:R0:W-:Y:S01]  /*21390*/  STL.64 [R1+0x1dc8], R24 ;  /* 0x001dc81801007387 */ /* 0x0001e20000100a00 */
[----:B---3--:R-:W-:Y:S02]  /*213a0*/  MOV R26, R14 ;  /* 0x0000000e001a7202 */ /* 0x008fe40000000f00 */
[----:B0-----:R-:W-:Y:S02]  /*213b0*/  MOV R24, R6 ;  /* 0x0000000600187202 */ /* 0x001fe40000000f00 */
[----:B-----5:R-:W-:Y:S01]  /*213c0*/  MOV R27, R15 ;  /* 0x0000000f001b7202 */ /* 0x020fe20000000f00 */
[----:B------:R-:W2:Y:S01]  /*213d0*/  LDL.LU R6, [R1+0x1dfc] ;  /* 0x001dfc0001067983 */ /* 0x000ea20000300800 */
[----:B------:R-:W-:-:S02]  /*213e0*/  IMAD.MOV.U32 R25, RZ, RZ, R7 ;  /* 0x000000ffff197224 */ /* 0x000fc400078e0007 */
[----:B------:R-:W2:Y:S02]  /*213f0*/  LDL.LU R7, [R1+0x1df8] ;  /* 0x001df80001077983 */ /* 0x000ea40000300800 */
[----:B------:R-:W3:Y:S01]  /*21400*/  LDL.LU R14, [R1+0x1df4] ;  /* 0x001df400010e7983 */ /* 0x000ee20000300800 */
[----:B------:R-:W3:Y:S01]  /*21410*/  LDL.LU R15, [R1+0x1df0] ;  /* 0x001df000010f7983 */ /* 0x000ee20000300800 */
[----:B------:R-:W-:Y:S02]  /*21420*/  STL.64 [R1+0x1de0], R26 ;  /* 0x001de01a01007387 */ /* 0x000fe40000100a00 */
[----:B------:R0:W-:Y:S02]  /*21430*/  STL.64 [R1+0x1dd8], R24 ;  /* 0x001dd81801007387 */ /* 0x0001e40000100a00 */
[----:B0-----:R-:W5:Y:S01]  /*21440*/  LDL.LU R24, [R1+0x270] ;  /* 0x0002700001187983 */ /* 0x001f620000300800 */
[----:B------:R-:W5:Y:S02]  /*21450*/  LDL.LU R25, [R1+0x274] ;  /* 0x0002740001197983 */ /* 0x000f640000300800 */
[----:B------:R-:W5:Y:S02]  /*21460*/  LDL.LU R26, [R1+0x278] ;  /* 0x00027800011a7983 */ /* 0x000f640000300800 */
[----:B------:R-:W5:Y:S01]  /*21470*/  LDL.LU R27, [R1+0x27c] ;  /* 0x00027c00011b7983 */ /* 0x000f620000300800 */
[----:B------:R-:W0:Y:S01]  /*21480*/  MUFU.EX2 R18, R2 ;  /* 0x0000000200127308 */ /* 0x000e220000000800 */
[----:B------:R-:W-:Y:S01]  /*21490*/  MOV R5, R8 ;  /* 0x0000000800057202 */ /* 0x000fe20000000f00 */
[----:B----4-:R-:W-:Y:S01]  /*214a0*/  IMAD.MOV.U32 R17, RZ, RZ, R11 ;  /* 0x000000ffff117224 */ /* 0x010fe200078e000b */
[----:B0-----:R-:W-:Y:S01]  /*214b0*/  STL [R1+0x5c4], R18 ;  /* 0x0005c41201007387 */ /* 0x001fe20000100800 */
[----:B------:R-:W-:Y:S02]  /*214c0*/  STL [R1+0x1bf4], R13 ;  /* 0x001bf40d01007387 */ /* 0x000fe40000100800 */
[----:B------:R0:W-:Y:S01]  /*214d0*/  STL [R1+0x1b50], R12 ;  /* 0x001b500c01007387 */ /* 0x0001e20000100800 */
[----:B-----5:R-:W-:Y:S01]  /*214e0*/  HMMA.16816.F32 R24, R20, R10, R24 ;  /* 0x0000000a1418723c */ /* 0x020fe20000001818 */
[----:B------:R-:W4:Y:S11]  /*214f0*/  LDL.LU.64 R10, [R1+0x1de8] ;  /* 0x001de800010a7983 */ /* 0x000f360000300a00 */
[----:B------:R-:W-:Y:S11]  /*21500*/  @!UPT UIADD3 URZ, URZ, URZ, URZ ;  /* 0x0000003f3f3ff290 */ /* 0x000ff6000fffe03f */
[----:B------:R-:W-:Y:S01]  /*21510*/  @!UPT UIADD3 URZ, URZ, URZ, URZ ;  /* 0x0000003f3f3ff290 */ /* 0x000fe2000fffe03f */
[----:B------:R-:W-:Y:S01]  /*21520*/  IMAD.MOV.U32 R8, RZ, RZ, R26 ;  /* 0x000000ffff087224 */ /* 0x000fe200078e001a */
[----:B------:R-:W-:Y:S02]  /*21530*/  MOV R9, R27 ;  /* 0x0000001b00097202 */ /* 0x000fe40000000f00 */
[----:B0-----:R-:W-:Y:S02]  /*21540*/  MOV R12, R24 ;  /* 0x00000018000c7202 */ /* 0x001fe40000000f00 */
[----:B------:R-:W-:Y:S01]  /*21550*/  MOV R4, R25 ;  /* 0x0000001900047202 */ /* 0x000fe20000000f00 */
[----:B------:R-:W3:Y:S01]  /*21560*/  LDL.LU.64 R26, [R1+0x1de0] ;  /* 0x001de000011a7983 */ /* 0x000ee20000300a00 */
[----:B------:R-:W3:Y:S02]  /*21570*/  LDL.LU.64 R24, [R1+0x1dd8] ;  /* 0x001dd80001187983 */ /* 0x000ee40000300a00 */
[----:B------:R-:W-:-:S06]  /*21580*/  FMUL R0, R0, 1.4426950216293334961 ;  /* 0x3fb8aa3b00007820 */ /* 0x000fcc0000400000 */
[----:B------:R-:W0:Y:S01]  /*21590*/  MUFU.EX2 R0, R0 ;  /* 0x0000000000007308 */ /* 0x000e220000000800 */
[----:B------:R-:W-:Y:S01]  /*215a0*/  STL.64 [R1+0x1d50], R18 ;  /* 0x001d501201007387 */ /* 0x000fe20000100a00 */
[----:B------:R-:W-:Y:S03]  /*215b0*/  STL [R1+0x1d4c], R17 ;  /* 0x001d4c1101007387 */ /* 0x000fe60000100800 */
[----:B0-----:R-:W-:Y:S01]  /*215c0*/  STL [R1+0x5c8], R0 ;  /* 0x0005c80001007387 */ /* 0x001fe20000100800 */
[----:B------:R-:W-:Y:S01]  /*215d0*/  STL [R1+0x1bf8], R12 ;  /* 0x001bf80c01007387 */ /* 0x000fe20000100800 */
[----:B---3--:R-:W-:Y:S11]  /*215e0*/  HMMA.16816.F32 R24, R20, R14, R24 ;  /* 0x0000000e1418723c */ /* 0x008ff60000001818 */
[----:B------:R-:W-:Y:S11]  /*215f0*/  @!UPT UIADD3 URZ, URZ, URZ, URZ ;  /* 0x0000003f3f3ff290 */ /* 0x000ff6000fffe03f */
[----:B------:R-:W-:Y:S01]  /*21600*/  @!UPT UIADD3 URZ, URZ, URZ, URZ ;  /* 0x0000003f3f3ff290 */ /* 0x000fe2000fffe03f */
[----:B------:R-:W-:Y:S01]  /*21610*/  STL.64 [R1+0x3b0], R24 ;  /* 0x0003b01801007387 */ /* 0x000fe20000100a00 */
[----:B------:R0:W-:Y:S03]  /*21620*/  STL.64 [R1+0x3b8], R26 ;  /* 0x0003b81a01007387 */ /* 0x0001e60000100a00 */
[----:B0-----:R-:W2:Y:S01]  /*21630*/  LDL.LU.64 R26, [R1+0x1dd0] ;  /* 0x001dd000011a7983 */ /* 0x001ea20000300a00 */
[----:B------:R-:W2:Y:S02]  /*21640*/  LDL.LU.64 R24, [R1+0x1dc8] ;  /* 0x001dc80001187983 */ /* 0x000ea40000300a00 */
[----:B------:R0:W-:Y:S02]  /*21650*/  STL.64 [R1+0x1ca8], R14 ;  /* 0x001ca80e01007387 */ /* 0x0001e40000100a00 */
[----:B0-----:R-:W-:Y:S01]  /*21660*/  MOV R14, R16 ;  /* 0x00000010000e7202 */ /* 0x001fe20000000f00 */
[----:B------:R-:W-:Y:S01]  /*21670*/  IMAD.MOV.U32 R15, RZ, RZ, R3 ;  /* 0x000000ffff0f7224 */ /* 0x000fe200078e0003 */
[----:B------:R-:W3:Y:S04]  /*21680*/  LDL.LU R16, [R1+0x1dc4] ;  /* 0x001dc40001107983 */ /* 0x000ee80000300800 */
[----:B------:R4:W-:Y:S01]  /*21690*/  STL.64 [R1+0x1cb8], R14 ;  /* 0x001cb80e01007387 */ /* 0x0009e20000100a00 */
[----:B------:R-:W5:Y:S01]  /*216a0*/  LDL.LU R3, [R1+0x414] ;  /* 0x0004140001037983 */ /* 0x000f620000300800 */
[----:B----4-:R-:W-:-:S02]  /*216b0*/  MOV R14, R11 ;  /* 0x0000000b000e7202 */ /* 0x010fc40000000f00 */
[----:B------:R-:W4:Y:S01]  /*216c0*/  LDL.LU R11, [R1+0x1dc0] ;  /* 0x001dc000010b7983 */ /* 0x000f220000300800 */
[----:B--2---:R-:W-:Y:S11]  /*216d0*/  HMMA.16816.F32 R24, R20, R6, R24 ;  /* 0x000000061418723c */ /* 0x004ff60000001818 */
[----:B------:R-:W-:Y:S11]  /*216e0*/  @!UPT UIADD3 URZ, URZ, URZ, URZ ;  /* 0x0000003f3f3ff290 */ /* 0x000ff6000fffe03f */
[----:B------:R-:W-:Y:S01]  /*216f0*/  @!UPT UIADD3 URZ, URZ, URZ, URZ ;  /* 0x0000003f3f3ff290 */ /* 0x000fe2000fffe03f */
[----:B------:R-:W-:Y:S01]  /*21700*/  STL.64 [R1+0x3a0], R24 ;  /* 0x0003a01801007387 */ /* 0x000fe20000100a00 */
[----:B------:R-:W-:Y:S02]  /*21710*/  STL.64 [R1+0x3a8], R26 ;  /* 0x0003a81a01007387 */ /* 0x000fe40000100a00 */
[----:B------:R-:W2:Y:S02]  /*21720*/  LDL.LU R15, [R1+0x17c] ;  /* 0x00017c00010f7983 */ /* 0x000ea40000300800 */
[----:B--2---:R3:W-:Y:S01]  /*21730*/  STL.64 [R1+0x1cd0], R14 ;  /* 0x001cd00e01007387 */ /* 0x0047e20000100a00 */
[----:B------:R-:W2:Y:S02]  /*21740*/  LDL.LU R2, [R1+0x410] ;  /* 0x0004100001027983 */ /* 0x000ea40000300800 */
[----:B------:R0:W-:Y:S02]  /*21750*/  STL.64 [R1+0x1c50], R6 ;  /* 0x001c500601007387 */ /* 0x0001e40000100a00 */
[----:B------:R1:W-:Y:S01]  /*21760*/  STL.64 [R1+0x1c48], R4 ;  /* 0x001c480401007387 */ /* 0x0003e20000100a00 */
[----:B---3--:R-:W-:-:S02]  /*21770*/  MOV R14, R16 ;  /* 0x00000010000e7202 */ /* 0x008fc40000000f00 */
[----:B0-----:R-:W-:Y:S02]  /*21780*/  MOV R6, R10 ;  /* 0x0000000a00067202 */ /* 0x001fe40000000f00 */
[----:B------:R-:W3:Y:S01]  /*21790*/  LDL.LU R10, [R1+0x1dbc] ;  /* 0x001dbc00010a7983 */ /* 0x000ee20000300800 */
[----:B------:R-:W2:Y:S01]  /*217a0*/  LDL.LU R16, [R1+0x1db8] ;  /* 0x001db80001107983 */ /* 0x000ea20000300800 */
[----:B----4-:R-:W-:Y:S01]  /*217b0*/  MOV R15, R11 ;  /* 0x0000000b000f7202 */ /* 0x010fe20000000f00 */
[----:B------:R-:W-:Y:S01]  /*217c0*/  IMAD.MOV.U32 R7, RZ, RZ, R28 ;  /* 0x000000ffff077224 */ /* 0x000fe200078e001c */
[----:B------:R-:W4:Y:S03]  /*217d0*/  LDL.LU R11, [R1+0x1db4] ;  /* 0x001db400010b7983 */ /* 0x000f260000300800 */
[----:B------:R-:W-:Y:S01]  /*217e0*/  STL.64 [R1+0x1ce8], R14 ;  /* 0x001ce80e01007387 */ /* 0x000fe20000100a00 */
[----:B------:R0:W-:Y:S01]  /*217f0*/  STL.64 [R1+0x1cb0], R6 ;  /* 0x001cb00601007387 */ /* 0x0001e20000100a00 */
[----:B-1----:R-:W4:Y:S02]  /*21800*/  LDL.LU R4, [R1+0x140] ;  /* 0x0001400001047983 */ /* 0x002f240000300800 */
[----:B------:R-:W4:Y:S01]  /*21810*/  LDL.LU R5, [R1+0x144] ;  /* 0x0001440001057983 */ /* 0x000f220000300800 */
[----:B0-----:R-:W4:Y:S01]  /*21820*/  LDL.LU R6, [R1+0x148] ;  /* 0x0001480001067983 */ /* 0x001f220000300800 */
[----:B------:R-:W4:Y:S02]  /*21830*/  LDL.LU R7, [R1+0x14c] ;  /* 0x00014c0001077983 */ /* 0x000f240000300800 */
[----:B--2---:R-:W-:-:S02]  /*21840*/  IMAD.MOV.U32 R14, RZ, RZ, R16 ;  /* 0x000000ffff0e7224 */ /* 0x004fc400078e0010 */
[----:B------:R-:W2:Y:S01]  /*21850*/  LDL.LU R16, [R1+0x1db0] ;  /* 0x001db00001107983 */ /* 0x000ea20000300800 */
[----:B---3--:R-:W-:Y:S02]  /*21860*/  MOV R15, R10 ;  /* 0x0000000a000f7202 */ /* 0x008fe40000000f00 */
[----:B------:R-:W3:Y:S03]  /*21870*/  LDL.LU R10, [R1+0x1dac] ;  /* 0x001dac00010a7983 */ /* 0x000ee60000300800 */
[----:B------:R0:W-:Y:S04]  /*21880*/  STL.64 [R1+0x1d00], R14 ;  /* 0x001d000e01007387 */ /* 0x0001e80000100a00 */
[----:B----4-:R-:W-:Y:S01]  /*21890*/  STL.64 [R1+0x1cc8], R6 ;  /* 0x001cc80601007387 */ /* 0x010fe20000100a00 */
[----:B------:R1:W-:Y:S02]  /*218a0*/  STL.64 [R1+0x1cc0], R4 ;  /* 0x001cc00401007387 */ /* 0x0003e40000100a00 */
[----:B0-----:R-:W-:Y:S01]  /*218b0*/  IMAD.MOV.U32 R15, RZ, RZ, R11 ;  /* 0x000000ffff0f7224 */ /* 0x001fe200078e000b */
[----:B-1----:R-:W4:Y:S01]  /*218c0*/  LDL.LU R4, [R1+0x160] ;  /* 0x0001600001047983 */ /* 0x002f220000300800 */
[----:B------:R-:W4:Y:S02]  /*218d0*/  LDL.LU R5, [R1+0x164] ;  /* 0x0001640001057983 */ /* 0x000f240000300800 */
[----:B------:R-:W4:Y:S02]  /*218e0*/  LDL.LU R6, [R1+0x168] ;  /* 0x0001680001067983 */ /* 0x000f240000300800 */
[----:B------:R-:W4:Y:S01]  /*218f0*/  LDL.LU R7, [R1+0x16c] ;  /* 0x00016c0001077983 */ /* 0x000f220000300800 */
[----:B--2---:R-:W-:-:S02]  /*21900*/  MOV R14, R16 ;  /* 0x00000010000e7202 */ /* 0x004fc40000000f00 */
[----:B------:R-:W2:Y:S01]  /*21910*/  LDL.LU R16, [R1+0x1da8] ;  /* 0x001da80001107983 */ /* 0x000ea20000300800 */
[----:B------:R-:W2:Y:S02]  /*21920*/  LDL.LU R11, [R1+0x1da4] ;  /* 0x001da400010b7983 */ /* 0x000ea40000300800 */
[----:B------:R3:W-:Y:S02]  /*21930*/  STL.64 [R1+0x1d18], R14 ;  /* 0x001d180e01007387 */ /* 0x0007e40000100a00 */
[----:B---3--:R-:W-:Y:S02]  /*21940*/  MOV R14, R10 ;  /* 0x0000000a000e7202 */ /* 0x008fe40000000f00 */
[----:B------:R-:W3:Y:S01]  /*21950*/  LDL.LU R10, [R1+0x1da0] ;  /* 0x001da000010a7983 */ /* 0x000ee20000300800 */
[----:B------:R-:W2:Y:S03]  /*21960*/  LDL.LU R15, [R1+0x1cc] ;  /* 0x0001cc00010f7983 */ /* 0x000ea60000300800 */
[----:B--2---:R-:W-:Y:S01]  /*21970*/  STL.64 [R1+0x1d30], R14 ;  /* 0x001d300e01007387 */ /* 0x004fe20000100a00 */
[----:B----4-:R-:W-:Y:S02]  /*21980*/  STL.64 [R1+0x1ce0], R6 ;  /* 0x001ce00601007387 */ /* 0x010fe40000100a00 */
[----:B------:R0:W-:Y:S02]  /*21990*/  STL.64 [R1+0x1cd8], R4 ;  /* 0x001cd80401007387 */ /* 0x0001e40000100a00 */
[----:B0-----:R-:W2:Y:S01]  /*219a0*/  LDL.LU R4, [R1+0x180] ;  /* 0x0001800001047983 */ /* 0x001ea20000300800 */
[----:B------:R-:W2:Y:S01]  /*219b0*/  LDL.LU R5, [R1+0x184] ;  /* 0x0001840001057983 */ /* 0x000ea20000300800 */
[----:B------:R-:W-:Y:S01]  /*219c0*/  MOV R6, R11 ;  /* 0x0000000b00067202 */ /* 0x000fe20000000f00 */
[----:B---3--:R-:W-:Y:S01]  /*219d0*/  IMAD.MOV.U32 R7, RZ, RZ, R10 ;  /* 0x000000ffff077224 */ /* 0x008fe200078e000a */
[----:B------:R-:W3:Y:S01]  /*219e0*/  LDL.LU R11, [R1+0x1d9c] ;  /* 0x001d9c00010b7983 */ /* 0x000ee20000300800 */
[----:B------:R-:W4:Y:S02]  /*219f0*/  LDL.LU R10, [R1+0x1d98] ;  /* 0x001d9800010a7983 */ /* 0x000f240000300800 */
[----:B------:R-:W5:Y:S01]  /*21a00*/  LDL.LU R14, [R1+0x1d8] ;  /* 0x0001d800010e7983 */ /* 0x000f620000300800 */
[----:B------:R3:W-:Y:S04]  /*21a10*/  STL.64 [R1+0x1cf8], R6 ;  /* 0x001cf80601007387 */ /* 0x0007e80000100a00 */
[----:B--2---:R0:W-:Y:S01]  /*21a20*/  STL.64 [R1+0x1cf0], R4 ;  /* 0x001cf00401007387 */ /* 0x0041e20000100a00 */
[----:B---3--:R-:W-:Y:S01]  /*21a30*/  MOV R6, R11 ;  /* 0x0000000b00067202 */ /* 0x008fe20000000f00 */
[----:B----4-:R-:W-:-:S02]  /*21a40*/  IMAD.MOV.U32 R7, RZ, RZ, R10 ;  /* 0x000000ffff077224 */ /* 0x010fc400078e000a */
[----:B0-----:R-:W2:Y:S01]  /*21a50*/  LDL.LU R4, [R1+0x1e0] ;  /* 0x0001e00001047983 */ /* 0x001ea20000300800 */
[----:B------:R-:W2:Y:S02]  /*21a60*/  LDL.LU R5, [R1+0x1e4] ;  /* 0x0001e40001057983 */ /* 0x000ea40000300800 */
[----:B------:R-:W3:Y:S02]  /*21a70*/  LDL.LU R11, [R1+0x1d94] ;  /* 0x001d9400010b7983 */ /* 0x000ee40000300800 */
[----:B------:R-:W4:Y:S01]  /*21a80*/  LDL.LU R10, [R1+0x1d90] ;  /* 0x001d9000010a7983 */ /* 0x000f220000300800 */
[----:B------:R-:W2:Y:S01]  /*21a90*/  LDL.LU R24, [R1+0x240] ;  /* 0x0002400001187983 */ /* 0x000ea20000300800 */
[----:B------:R-:W2:Y:S02]  /*21aa0*/  LDL.LU R25, [R1+0x244] ;  /* 0x0002440001197983 */ /* 0x000ea40000300800 */
[----:B------:R-:W2:Y:S02]  /*21ab0*/  LDL.LU R26, [R1+0x248] ;  /* 0x00024800011a7983 */ /* 0x000ea40000300800 */
[----:B------:R-:W2:Y:S01]  /*21ac0*/  LDL.LU R27, [R1+0x24c] ;  /* 0x00024c00011b7983 */ /* 0x000ea20000300800 */
[----:B------:R-:W2:Y:S01]  /*21ad0*/  LDL.LU.64 R18, [R1+0x118] ;  /* 0x0001180001127983 */ /* 0x000ea20000300a00 */
[----:B------:R-:W-:-:S03]  /*21ae0*/  MOV R15, R16 ;  /* 0x00000010000f7202 */ /* 0x000fc60000000f00 */
[----:B--2---:R0:W-:Y:S01]  /*21af0*/  STL.64 [R1+0x1d68], R18 ;  /* 0x001d681201007387 */ /* 0x0041e20000100a00 */
[----:B------:R-:W2:Y:S02]  /*21b00*/  LDL.LU R16, [R1+0x230] ;  /* 0x0002300001107983 */ /* 0x000ea40000300800 */
[----:B------:R-:W2:Y:S01]  /*21b10*/  LDL.LU R17, [R1+0x234] ;  /* 0x0002340001117983 */ /* 0x000ea20000300800 */
[----:B0-----:R-:W2:Y:S01]  /*21b20*/  LDL.LU R18, [R1+0x238] ;  /* 0x0002380001127983 */ /* 0x001ea20000300800 */
[----:B------:R-:W2:Y:S02]  /*21b30*/  LDL.LU R19, [R1+0x23c] ;  /* 0x00023c0001137983 */ /* 0x000ea40000300800 */
[----:B------:R-:W2:Y:S02]  /*21b40*/  LDL R12, [R1+0x5d4] ;  /* 0x0005d400010c7983 */ /* 0x000ea40000100800 */
[----:B------:R-:W2:Y:S01]  /*21b50*/  LDL R13, [R1+0x5d8] ;  /* 0x0005d800010d7983 */ /* 0x000ea20000100800 */
[----:B-----5:R-:W-:Y:S04]  /*21b60*/  STL.64 [R1+0x1d60], R14 ;  /* 0x001d600e01007387 */ /* 0x020fe80000100a00 */
[----:B--2---:R0:W-:Y:S04]  /*21b70*/  STL.64 [R1+0x1d58], R12 ;  /* 0x001d580c01007387 */ /* 0x0041e80000100a00 */
[----:B0-----:R-:W2:Y:S01]  /*21b80*/  LDL.LU R12, [R1+0x220] ;  /* 0x00022000010c7983 */ /* 0x001ea20000300800 */
[----:B------:R-:W2:Y:S02]  /*21b90*/  LDL.LU R13, [R1+0x224] ;  /* 0x00022400010d7983 */ /* 0x000ea40000300800 */
[----:B------:R-:W2:Y:S02]  /*21ba0*/  LDL.LU R14, [R1+0x228] ;  /* 0x00022800010e7983 */ /* 0x000ea40000300800 */
[----:B------:R-:W2:Y:S01]  /*21bb0*/  LDL.LU R15, [R1+0x22c] ;  /* 0x00022c00010f7983 */ /* 0x000ea20000300800 */
[----:B------:R3:W-:Y:S01]  /*21bc0*/  STL.64 [R1+0x1d10], R6 ;  /* 0x001d100601007387 */ /* 0x0007e20000100a00 */
[----:B------:R0:W-:Y:S01]  /*21bd0*/  STL.64 [R1+0x1d08], R4 ;  /* 0x001d080401007387 */ /* 0x0001e20000100a00 */
[----:B---3--:R-:W-:-:S02]  /*21be0*/  MOV R6, R11 ;  /* 0x0000000b00067202 */ /* 0x008fc40000000f00 */
[----:B0-----:R-:W3:Y:S01]  /*21bf0*/  LDL.LU R4, [R1+0x1f0] ;  /* 0x0001f00001047983 */ /* 0x001ee20000300800 */
[----:B----4-:R-:W-:Y:S02]  /*21c00*/  MOV R5, R10 ;  /* 0x0000000a00057202 */ /* 0x010fe40000000f00 */
[----:B------:R-:W4:Y:S02]  /*21c10*/  LDL.LU R10, [R1+0x1d8c] ;  /* 0x001d8c00010a7983 */ /* 0x000f240000300800 */
[----:B------:R-:W5:Y:S01]  /*21c20*/  LDL.LU R11, [R1+0x1d88] ;  /* 0x001d8800010b7983 */ /* 0x000f620000300800 */
[----:B------:R-:W2:Y:S04]  /*21c30*/  LDL.LU R7, [R1+0x1fc] ;  /* 0x0001fc0001077983 */ /* 0x000ea80000300800 */
[----:B--2---:R4:W-:Y:S01]  /*21c40*/  STL.64 [R1+0x1d28], R6 ;  /* 0x001d280601007387 */ /* 0x0049e20000100a00 */
[----:B---3--:R0:W-:Y:S02]  /*21c50*/  STL.64 [R1+0x1d20], R4 ;  /* 0x001d200401007387 */ /* 0x0081e40000100a00 */
[----:B----4-:R-:W-:Y:S01]  /*21c60*/  IMAD.MOV.U32 R6, RZ, RZ, R10 ;  /* 0x000000ffff067224 */ /* 0x010fe200078e000a */
[----:B0-----:R-:W2:Y:S01]  /*21c70*/  LDL.LU R4, [R1+0x200] ;  /* 0x0002000001047983 */ /* 0x001ea20000300800 */
[----:B------:R-:W2:Y:S02]  /*21c80*/  LDL.LU R5, [R1+0x204] ;  /* 0x0002040001057983 */ /* 0x000ea40000300800 */
[----:B------:R-:W3:Y:S01]  /*21c90*/  LDL.LU R10, [R1+0x1d84] ;  /* 0x001d8400010a7983 */ /* 0x000ee20000300800 */
[----:B-----5:R-:W-:-:S02]  /*21ca0*/  MOV R7, R11 ;  /* 0x0000000b00077202 */ /* 0x020fc40000000f00 */
[----:B------:R-:W3:Y:S03]  /*21cb0*/  LDL.LU R11, [R1+0x1d80] ;  /* 0x001d8000010b7983 */ /* 0x000ee60000300800 */
[----:B------:R-:W-:Y:S01]  /*21cc0*/  STL.64 [R1+0x1d40], R6 ;  /* 0x001d400601007387 */ /* 0x000fe20000100a00 */
[C---:B---3--:R-:W-:Y:S01]  /*21cd0*/  HMMA.16816.F32 R24, R20.reuse, R10, R24 ;  /* 0x0000000a1418723c */ /* 0x048fe20000001818 */
[----:B--2---:R0:W-:Y:S04]  /*21ce0*/  STL.64 [R1+0x1d38], R4 ;  /* 0x001d380401007387 */ /* 0x0041e80000100a00 */
[----:B0-----:R-:W2:Y:S01]  /*21cf0*/  LDL.LU R4, [R1+0x210] ;  /* 0x0002100001047983 */ /* 0x001ea20000300800 */
[----:B------:R-:W2:Y:S02]  /*21d00*/  LDL.LU R5, [R1+0x214] ;  /* 0x0002140001057983 */ /* 0x000ea40000300800 */
[----:B------:R-:W2:Y:S02]  /*21d10*/  LDL.LU R6, [R1+0x218] ;  /* 0x0002180001067983 */ /* 0x000ea40000300800 */
[----:B------:R-:W2:Y:S11]  /*21d20*/  LDL.LU R7, [R1+0x21c] ;  /* 0x00021c0001077983 */ /* 0x000eb60000300800 */
[----:B------:R-:W-:Y:S02]  /*21d30*/  @!UPT UIADD3 URZ, URZ, URZ, URZ ;  /* 0x0000003f3f3ff290 */ /* 0x000fe4000fffe03f */
[----:B------:R-:W-:Y:S01]  /*21d40*/  STL.64 [R1+0x390], R24 ;  /* 0x0003901801007387 */ /* 0x000fe20000100a00 */
[----:B------:R0:W-:Y:S03]  /*21d50*/  STL.64 [R1+0x398], R26 ;  /* 0x0003981a01007387 */ /* 0x0001e60000100a00 */
[----:B0-----:R-:W3:Y:S01]  /*21d60*/  LDL.LU.64 R26, [R1+0x1d78] ;  /* 0x001d7800011a7983 */ /* 0x001ee20000300a00 */
[----:B------:R-:W4:Y:S02]  /*21d70*/  LDL.LU.64 R24, [R1+0x1d70] ;  /* 0x001d700001187983 */ /* 0x000f240000300a00 */
[----:B------:R-:W-:Y:S02]  /*21d80*/  STL.64 [R1+0x1c40], R10 ;  /* 0x001c400a01007387 */ /* 0x000fe40000100a00 */
[----:B------:R0:W-:Y:S02]  /*21d90*/  STL.64 [R1+0x1c38], R8 ;  /* 0x001c380801007387 */ /* 0x0001e40000100a00 */
[----:B0-----:R-:W5:Y:S01]  /*21da0*/  LDL.LU R8, [R1+0x70] ;  /* 0x0000700001087983 */ /* 0x001f620000300800 */
[----:B------:R-:W5:Y:S02]  /*21db0*/  LDL.LU R9, [R1+0x74] ;  /* 0x0000740001097983 */ /* 0x000f640000300800 */
[----:B------:R-:W5:Y:S02]  /*21dc0*/  LDL.LU R10, [R1+0x78] ;  /* 0x00007800010a7983 */ /* 0x000f640000300800 */
[----:B------:R-:W5:Y:S01]  /*21dd0*/  LDL.LU R11, [R1+0x7c] ;  /* 0x00007c00010b7983 */ /* 0x000f620000300800 */
[C---:B---3--:R-:W-:Y:S11]  /*21de0*/  HMMA.16816.F32 R16, R20.reuse, R26, R16 ;  /* 0x0000001a1410723c */ /* 0x048ff60000001810 */
[----:B------:R-:W-:Y:S11]  /*21df0*/  @!UPT UIADD3 URZ, URZ, URZ, URZ ;  /* 0x0000003f3f3ff290 */ /* 0x000ff6000fffe03f */
[----:B------:R-:W-:Y:S01]  /*21e00*/  @!UPT UIADD3 URZ, URZ, URZ, URZ ;  /* 0x0000003f3f3ff290 */ /* 0x000fe2000fffe03f */
[----:B------:R-:W-:Y:S01]  /*21e10*/  STL.64 [R1+0x380], R16 ;  /* 0x0003801001007387 */ /* 0x000fe20000100a00 */
[----:B------:R0:W-:Y:S03]  /*21e20*/  STL.64 [R1+0x388], R18 ;  /* 0x0003881201007387 */ /* 0x0001e60000100a00 */
[----:B0-----:R-:W3:Y:S01]  /*21e30*/  LDL.LU.64 R18, [R1+0x1d68] ;  /* 0x001d680001127983 */ /* 0x001ee20000300a00 */
[----:B------:R0:W-:Y:S03]  /*21e40*/  STL.64 [R1+0x1c30], R26 ;  /* 0x001c301a01007387 */ /* 0x0001e60000100a00 */
[----:B0-----:R-:W2:Y:S04]  /*21e50*/  LDL R26, [R1+0x5c0] ;  /* 0x0005c000011a7983 */ /* 0x001ea80000100800 */
[----:B------:R-:W2:Y:S01]  /*21e60*/  LDL R27, [R1+0x5bc] ;  /* 0x0005bc00011b7983 */ /* 0x000ea20000100800 */
[----:B---3--:R-:W-:Y:S03]  /*21e70*/  HMMA.16816.F32 R20, R20, R18, R12 ;  /* 0x000000121414723c */ /* 0x008fe6000000180c */
[----:B------:R-:W3:Y:S01]  /*21e80*/  LDL.LU.64 R14, [R1+0x1d60] ;  /* 0x001d6000010e7983 */ /* 0x000ee20000300a00 */
[----:B------:R-:W3:Y:S01]  /*21e90*/  LDL.LU.64 R12, [R1+0x1d58] ;  /* 0x001d5800010c7983 */ /* 0x000ee20000300a00 */
[----:B------:R-:W-:Y:S01]  /*21ea0*/  MOV R28, R18 ;  /* 0x00000012001c7202 */ /* 0x000fe20000000f00 */
[----:B------:R-:W-:Y:S11]  /*21eb0*/  IMAD.MOV.U32 R16, RZ, RZ, R19 ;  /* 0x000000ffff107224 */ /* 0x000ff600078e0013 */
[----:B------:R-:W-:Y:S06]  /*21ec0*/  @!UPT UIADD3 URZ, URZ, URZ, URZ ;  /* 0x0000003f3f3ff290 */ /* 0x000fec000fffe03f */
[----:B------:R-:W-:Y:S01]  /*21ed0*/  STL.64 [R1+0x370], R20 ;  /* 0x0003701401007387 */ /* 0x000fe20000100a00 */
[----:B------:R0:W-:Y:S02]  /*21ee0*/  STL.64 [R1+0x378], R22 ;  /* 0x0003781601007387 */ /* 0x0001e40000100a00 */
[----:B------:R-:W3:Y:S02]  /*21ef0*/  LDL.LU.64 R18, [R1+0x1d50] ;  /* 0x001d500001127983 */ /* 0x000ee40000300a00 */
[----:B------:R-:W3:Y:S01]  /*21f00*/  LDL.LU R17, [R1+0x1d4c] ;  /* 0x001d4c0001117983 */ /* 0x000ee20000300800 */
[----:B0-----:R-:W3:Y:S04]  /*21f10*/  LDL R22, [R1+0x5d0] ;  /* 0x0005d00001167983 */ /* 0x001ee80000100800 */
[----:B------:R-:W3:Y:S01]  /*21f20*/  LDL R23, [R1+0x5cc] ;  /* 0x0005cc0001177983 */ /* 0x000ee20000100800 */
[----:B--2---:R-:W-:-:S02]  /*21f30*/  F2FP.PACK_AB R21, R26, R27 ;  /* 0x0000001b1a15723e */ /* 0x004fc400000000ff */
[----:B---3--:R-:W-:Y:S01]  /*21f40*/  F2FP.PACK_AB R20, R22, R23 ;  /* 0x000000171614723e */ /* 0x008fe200000000ff */
[----:B------:R-:W-:Y:S01]  /*21f50*/  F2FP.PACK_AB R22, R12, R13 ;  /* 0x0000000d0c16723e */ /* 0x000fe200000000ff */
[----:B------:R-:W-:Y:S02]  /*21f60*/  F2FP.PACK_AB R23, R0, R18 ;  /* 0x000000120017723e */ /* 0x000fe400000000ff */
[----:B------:R-:W2:Y:S05]  /*21f70*/  LDL.LU R18, [R1+0x1d48] ;  /* 0x001d480001127983 */ /* 0x000eaa0000300800 */
[C---:B------:R-:W-:Y:S01]  /*21f80*/  HMMA.16816.F32 R12, R20.reuse, R14, R4 ;  /* 0x0000000e140c723c */ /* 0x040fe20000001804 */
[----:B------:R-:W3:Y:S01]  /*21f90*/  LDL.LU.64 R6, [R1+0x1d40] ;  /* 0x001d400001067983 */ /* 0x000ee20000300a00 */
[----:B------:R-:W3:Y:S11]  /*21fa0*/  LDL.LU.64 R4, [R1+0x1d38] ;  /* 0x001d380001047983 */ /* 0x000ef60000300a00 */
[----:B------:R-:W-:Y:S10]  /*21fb0*/  @!UPT UIADD3 URZ, URZ, URZ, URZ ;  /* 0x0000003f3f3ff290 */ /* 0x000ff4000fffe03f */
        /* <DEDUP_REMOVED lines=39> */
[----:B------:R-:W5:Y:S11]  /*22230*/  LDL.LU.64 R6, [R1+0x1cb0] ;  /* 0x001cb00001067983 */ /* 0x000f760000300a00 */
[----:B------:R-:W-:Y:S10]  /*22240*/  @!UPT UIADD3 URZ, URZ, URZ, URZ ;  /* 0x0000003f3f3ff290 */ /* 0x000ff4000fffe03f */
[----:B------:R-:W-:Y:S01]  /*22250*/  STL.64 [R1+0x300], R12 ;  /* 0x0003000c01007387 */ /* 0x000fe20000100a00 */
[----:B------:R0:W-:Y:S03]  /*22260*/  STL.64 [R1+0x308], R14 ;  /* 0x0003080e01007387 */ /* 0x0001e60000100a00 */
[----:B0-----:R-:W3:Y:S01]  /*22270*/  LDL.LU.64 R14, [R1+0x1ca8] ;  /* 0x001ca800010e7983 */ /* 0x001ee20000300a00 */
[----:B------:R-:W2:Y:S02]  /*22280*/  LDL.LU R13, [R1+0x41c] ;  /* 0x00041c00010d7983 */ /* 0x000ea40000300800 */
[----:B------:R-:W2:Y:S01]  /*22290*/  LDL.LU R4, [R1+0x30] ;  /* 0x0000300001047983 */ /* 0x000ea20000300800 */
[----:B-----5:R-:W-:Y:S11]  /*222a0*/  HMMA.16816.F32 R8, R20, R6, R8 ;  /* 0x000000061408723c */ /* 0x020ff60000001808 */
[----:B------:R-:W-:Y:S11]  /*222b0*/  @!UPT UIADD3 URZ, URZ, URZ, URZ ;  /* 0x0000003f3f3ff290 */ /* 0x000ff6000fffe03f */
[----:B------:R-:W-:Y:S01]  /*222c0*/  @!UPT UIADD3 URZ, URZ, URZ, URZ ;  /* 0x0000003f3f3ff290 */ /* 0x000fe2000fffe03f */
[----:B------:R-:W-:Y:S01]  /*222d0*/  STL.64 [R1+0x2f0], R8 ;  /* 0x0002f00801007387 */ /* 0x000fe20000100a00 */
[----:B------:R-:W-:Y:S02]  /*222e0*/  STL.64 [R1+0x2f8], R10 ;  /* 0x0002f80a01007387 */ /* 0x000fe40000100a00 */
[----:B------:R-:W2:Y:S02]  /*222f0*/  LDL.LU R5, [R1+0x34] ;  /* 0x0000340001057983 */ /* 0x000ea40000300800 */
[----:B------:R-:W5:Y:S01]  /*22300*/  LDL.LU R6, [R1+0x38] ;  /* 0x0000380001067983 */ /* 0x000f620000300800 */
[----:B------:R-:W5:Y:S01]  /*22310*/  LDL.LU R7, [R1+0x3c] ;  /* 0x00003c0001077983 */ /* 0x000f620000300800 */
[----:B----4-:R-:W-:Y:S02]  /*22320*/  MOV R26, R25 ;  /* 0x00000019001a7202 */ /* 0x010fe40000000f00 */
[----:B------:R-:W-:Y:S01]  /*22330*/  MOV R27, R19 ;  /* 0x00000013001b7202 */ /* 0x000fe20000000f00 */
[----:B------:R-:W4:Y:S01]  /*22340*/  LDL.LU R25, [R1+0x420] ;  /* 0x0004200001197983 */ /* 0x000f220000300800 */
[----:B------:R-:W3:Y:S04]  /*22350*/  LDL.LU R19, [R1+0x424] ;  /* 0x0004240001137983 */ /* 0x000ee80000300800 */
[----:B-----5:R-:W-:Y:S01]  /*22360*/  STL.64 [R1+0x1c60], R6 ;  /* 0x001c600601007387 */ /* 0x020fe20000100a00 */
[----:B--2---:R0:W-:Y:S03]  /*22370*/  STL.64 [R1+0x1c58], R4 ;  /* 0x001c580401007387 */ /* 0x0041e60000100a00 */
[----:B0-----:R-:W2:Y:S01]  /*22380*/  LDL.LU R5, [R1+0x418] ;  /* 0x0004180001057983 */ /* 0x001ea20000300800 */
[----:B------:R-:W5:Y:S02]  /*22390*/  LDL.LU R6, [R1+0x18] ;  /* 0x0000180001067983 */ /* 0x000f640000300800 */
[----:B------:R-:W-:-:S02]  /*223a0*/  IMAD.MOV.U32 R7, RZ, RZ, R17 ;  /* 0x000000ffff077224 */ /* 0x000fc400078e0011 */
[----:B------:R-:W3:Y:S04]  /*223b0*/  LDL.LU R17, [R1+0x1ca0] ;  /* 0x001ca00001117983 */ /* 0x000ee80000300800 */
[----:B-----5:R0:W-:Y:S01]  /*223c0*/  STL.64 [R1+0x1c80], R6 ;  /* 0x001c800601007387 */ /* 0x0201e20000100a00 */
[----:B--2---:R1:W-:Y:S01]  /*223d0*/  STL [R1+0x1c78], R5 ;  /* 0x001c780501007387 */ /* 0x0043e20000100800 */
[----:B0-----:R-:W-:Y:S02]  /*223e0*/  MOV R6, R29 ;  /* 0x0000001d00067202 */ /* 0x001fe40000000f00 */
[----:B------:R-:W-:-:S05]  /*223f0*/  MOV R7, R24 ;  /* 0x0000001800077202 */ /* 0x000fca0000000f00 */
[----:B------:R0:W-:Y:S01]  /*22400*/  STL.64 [R1+0x1c98], R6 ;  /* 0x001c980601007387 */ /* 0x0001e20000100a00 */
[----:B------:R-:W2:Y:S02]  /*22410*/  LDL.LU R4, [R1+0x60] ;  /* 0x0000600001047983 */ /* 0x000ea40000300800 */
[----:B-1----:R-:W2:Y:S01]  /*22420*/  LDL.LU R5, [R1+0x64] ;  /* 0x0000640001057983 */ /* 0x002ea20000300800 */
[----:B0-----:R-:W2:Y:S01]  /*22430*/  LDL.LU R6, [R1+0x68] ;  /* 0x0000680001067983 */ /* 0x001ea20000300800 */
[----:B------:R-:W2:Y:S02]  /*22440*/  LDL.LU R7, [R1+0x6c] ;  /* 0x00006c0001077983 */ /* 0x000ea40000300800 */
[----:B------:R-:W5:Y:S02]  /*22450*/  LDL.LU R8, [R1+0x20] ;  /* 0x0000200001087983 */ /* 0x000f640000300800 */
[----:B------:R-:W5:Y:S01]  /*22460*/  LDL.LU R9, [R1+0x24] ;  /* 0x0000240001097983 */ /* 0x000f620000300800 */
[----:B------:R-:W2:Y:S01]  /*22470*/  LDL.LU R10, [R1+0x28] ;  /* 0x00002800010a7983 */ /* 0x000ea20000300800 */
[----:B------:R-:W2:Y:S02]  /*22480*/  LDL.LU R11, [R1+0x2c] ;  /* 0x00002c00010b7983 */ /* 0x000ea40000300800 */
[----:B------:R-:W-:-:S04]  /*22490*/  FFMA R0, R2, c[0x0][0x188], -R18 ;  /* 0x0000620002007a23 */ /* 0x000fc80000000812 */
[----:B------:R-:W-:Y:S01]  /*224a0*/  FMUL R2, R0, 1.4426950216293334961 ;  /* 0x3fb8aa3b00027820 */ /* 0x000fe20000400000 */
[----:B--2---:R-:W-:Y:S01]  /*224b0*/  STL.64 [R1+0x1c70], R10 ;  /* 0x001c700a01007387 */ /* 0x004fe20000100a00 */
[----:B-----5:R0:W-:Y:S03]  /*224c0*/  STL.64 [R1+0x1c68], R8 ;  /* 0x001c680801007387 */ /* 0x0201e60000100a00 */
[----:B0-----:R-:W2:Y:S01]  /*224d0*/  LDL.LU R8, [R1+0x40] ;  /* 0x0000400001087983 */ /* 0x001ea20000300800 */
[----:B------:R-:W2:Y:S02]  /*224e0*/  LDL.LU R9, [R1+0x44] ;  /* 0x0000440001097983 */ /* 0x000ea40000300800 */
[----:B------:R-:W5:Y:S02]  /*224f0*/  LDL.LU R10, [R1+0x48] ;  /* 0x00004800010a7983 */ /* 0x000f640000300800 */
[----:B------:R-:W5:Y:S02]  /*22500*/  LDL.LU R11, [R1+0x4c] ;  /* 0x00004c00010b7983 */ /* 0x000f640000300800 */
[----:B------:R-:W-:-:S02]  /*22510*/  FFMA R0, R3, c[0x0][0x188], -R18 ;  /* 0x0000620003007a23 */ /* 0x000fc40000000812 */
[----:B------:R0:W1:Y:S02]  /*22520*/  MUFU.EX2 R3, R2 ;  /* 0x0000000200037308 */ /* 0x0000640000000800 */
[----:B0-----:R-:W-:Y:S02]  /*22530*/  FMUL R2, R0, 1.4426950216293334961 ;  /* 0x3fb8aa3b00027820 */ /* 0x001fe40000400000 */
[----:B----4-:R-:W-:Y:S02]  /*22540*/  FFMA R0, R25, c[0x0][0x188], -R18 ;  /* 0x0000620019007a23 */ /* 0x010fe40000000812 */
[----:B------:R-:W-:Y:S01]  /*22550*/  HMMA.16816.F32 R24, R20, R26, R4 ;  /* 0x0000001a1418723c */ /* 0x000fe20000001804 */
[----:B-----5:R-:W-:Y:S01]  /*22560*/  STL.64 [R1+0x1c90], R10 ;  /* 0x001c900a01007387 */ /* 0x020fe20000100a00 */
[----:B--2---:R0:W-:Y:S03]  /*22570*/  STL.64 [R1+0x1c88], R8 ;  /* 0x001c880801007387 */ /* 0x0041e60000100a00 */
[----:B0-----:R-:W2:Y:S01]  /*22580*/  LDL.LU R8, [R1+0x50] ;  /* 0x0000500001087983 */ /* 0x001ea20000300800 */
[----:B------:R-:W2:Y:S02]  /*22590*/  LDL.LU R9, [R1+0x54] ;  /* 0x0000540001097983 */ /* 0x000ea40000300800 */
[----:B------:R-:W2:Y:S02]  /*225a0*/  LDL.LU R10, [R1+0x58] ;  /* 0x00005800010a7983 */ /* 0x000ea40000300800 */
[----:B------:R-:W2:Y:S01]  /*225b0*/  LDL.LU R11, [R1+0x5c] ;  /* 0x00005c00010b7983 */ /* 0x000ea20000300800 */
[----:B------:R-:W4:Y:S01]  /*225c0*/  LDL.LU R12, [R1+0x428] ;  /* 0x00042800010c7983 */ /* 0x000f220000300800 */
[----:B-1----:R-:W-:Y:S02]  /*225d0*/  STL [R1+0x5b0], R3 ;  /* 0x0005b00301007387 */ /* 0x002fe40000100800 */
[----:B------:R-:W2:Y:S01]  /*225e0*/  LDL.LU.64 R6, [R1+0x1c98] ;  /* 0x001c980001067983 */ /* 0x000ea20000300a00 */
[----:B------:R-:W0:Y:S02]  /*225f0*/  MUFU.EX2 R2, R2 ;  /* 0x0000000200027308 */ /* 0x000e240000000800 */
[----:B0-----:R0:W-:Y:S06]  /*22600*/  STL [R1+0x5a4], R2 ;  /* 0x0005a40201007387 */ /* 0x0011ec0000100800 */
[----:B------:R1:W-:Y:S02]  /*22610*/  STL.64 [R1+0x2e0], R24 ;  /* 0x0002e01801007387 */ /* 0x0003e40000100a00 */
[----:B------:R5:W-:Y:S02]  /*22620*/  STL.64 [R1+0x2e8], R26 ;  /* 0x0002e81a01007387 */ /* 0x000be40000100a00 */
[----:B0-----:R-:W-:-:S02]  /*22630*/  FMUL R2, R0, 1.4426950216293334961 ;  /* 0x3fb8aa3b00027820 */ /* 0x001fc40000400000 */
[----:B---3--:R-:W-:Y:S02]  /*22640*/  FFMA R0, R19, c[0x0][0x188], -R18 ;  /* 0x0000620013007a23 */ /* 0x008fe40000000812 */
[----:B------:R-:W3:Y:S01]  /*22650*/  LDL.LU R18, [R1+0x42c] ;  /* 0x00042c0001127983 */ /* 0x000ee20000300800 */
[----:B-1----:R-:W3:Y:S02]  /*22660*/  LDL.LU R24, [R1] ;  /* 0x0000000001187983 */ /* 0x002ee40000300800 */
[----:B------:R-:W3:Y:S02]  /*22670*/  LDL.LU R25, [R1+0x4] ;  /* 0x0000040001197983 */ /* 0x000ee40000300800 */
[----:B-----5:R-:W5:Y:S01]  /*22680*/  LDL.LU R26, [R1+0x8] ;  /* 0x00000800011a7983 */ /* 0x020f620000300800 */
[----:B------:R-:W5:Y:S01]  /*22690*/  LDL.LU R27, [R1+0xc] ;  /* 0x00000c00011b7983 */ /* 0x000f620000300800 */
[----:B--2---:R-:W-:Y:S03]  /*226a0*/  HMMA.16816.F32 R4, R20, R6, R8 ;  /* 0x000000061404723c */ /* 0x004fe60000001808 */
[----:B------:R-:W2:Y:S01]  /*226b0*/  LDL.LU.64 R10, [R1+0x1c90] ;  /* 0x001c9000010a7983 */ /* 0x000ea20000300a00 */
[----:B------:R-:W2:Y:S11]  /*226c0*/  LDL.LU.64 R8, [R1+0x1c88] ;  /* 0x001c880001087983 */ /* 0x000eb60000300a00 */
[----:B------:R-:W-:Y:S08]  /*226d0*/  @!UPT UIADD3 URZ, URZ, URZ, URZ ;  /* 0x0000003f3f3ff290 */ /* 0x000ff0000fffe03f */
[----:B------:R-:W-:Y:S01]  /*226e0*/  STL.64 [R1+0x2d0], R4 ;  /* 0x0002d00401007387 */ /* 0x000fe20000100a00 */
[----:B------:R0:W-:Y:S03]  /*226f0*/  STL.64 [R1+0x2d8], R6 ;  /* 0x0002d80601007387 */ /* 0x0001e60000100a00 */
[----:B0-----:R-:W2:Y:S01]  /*22700*/  LDL.LU.64 R6, [R1+0x1c80] ;  /* 0x001c800001067983 */ /* 0x001ea20000300a00 */
[----:B------:R-:W2:Y:S01]  /*22710*/  LDL.LU R5, [R1+0x1c78] ;  /* 0x001c780001057983 */ /* 0x000ea20000300800 */
[----:B------:R0:W1:Y:S02]  /*22720*/  MUFU.EX2 R29, R2 ;  /* 0x00000002001d7308 */ /* 0x0000640000000800 */
[----:B0-----:R-:W-:-:S06]  /*22730*/  FMUL R2, R0, 1.4426950216293334961 ;  /* 0x3fb8aa3b00027820 */ /* 0x001fcc0000400000 */
[----:B------:R-:W0:Y:S01]  /*22740*/  MUFU.EX2 R2, R2 ;  /* 0x0000000200027308 */ /* 0x000e220000000800 */
[----:B-1----:R-:W-:Y:S04]  /*22750*/  STL [R1+0x5ac], R29 ;  /* 0x0005ac1d01007387 */ /* 0x002fe80000100800 */
[----:B0-----:R-:W-:Y:S01]  /*22760*/  STL [R1+0x5a8], R2 ;  /* 0x0005a80201007387 */ /* 0x001fe20000100800 */
[----:B--2---:R-:W-:Y:S02]  /*22770*/  FFMA R0, R5, c[0x0][0x188], -R17 ;  /* 0x0000620005007a23 */ /* 0x004fe40000000811 */
[----:B------:R-:W-:Y:S01]  /*22780*/  HMMA.16816.F32 R4, R20, R6, R8 ;  /* 0x000000061404723c */ /* 0x000fe20000001808 */
[----:B------:R-:W2:Y:S01]  /*22790*/  LDL.LU.64 R10, [R1+0x1c70] ;  /* 0x001c7000010a7983 */ /* 0x000ea20000300a00 */
[----:B------:R-:W2:Y:S11]  /*227a0*/  LDL.LU.64 R8, [R1+0x1c68] ;  /* 0x001c680001087983 */ /* 0x000eb60000300a00 */
[----:B------:R-:W-:Y:S10]  /*227b0*/  @!UPT UIADD3 URZ, URZ, URZ, URZ ;  /* 0x0000003f3f3ff290 */ /* 0x000ff4000fffe03f */
[----:B------:R-:W-:Y:S01]  /*227c0*/  STL.64 [R1+0x2c0], R4 ;  /* 0x0002c00401007387 */ /* 0x000fe20000100a00 */
[----:B------:R0:W-:Y:S03]  /*227d0*/  STL.64 [R1+0x2c8], R6 ;  /* 0x0002c80601007387 */ /* 0x0001e60000100a00 */
[----:B0-----:R-:W2:Y:S01]  /*227e0*/  LDL.LU.64 R6, [R1+0x1c60] ;  /* 0x001c600001067983 */ /* 0x001ea20000300a00 */
[----:B------:R-:W2:Y:S03]  /*227f0*/  LDL.LU.64 R4, [R1+0x1c58] ;  /* 0x001c580001047983 */ /* 0x000ea60000300a00 */
[----:B------:R-:W0:Y:S01]  /*22800*/  S2R R19, SR_TID.X ;  /* 0x0000000000137919 */ /* 0x000e220000002100 */
[----:B------:R-:W-:Y:S02]  /*22810*/  FMUL R2, R0, 1.4426950216293334961 ;  /* 0x3fb8aa3b00027820 */ /* 0x000fe40000400000 */
[----:B------:R-:W1:Y:S01]  /*22820*/  S2R R0, SR_TID.X ;  /* 0x0000000000007919 */ /* 0x000e620000002100 */
[----:B0-----:R-:W-:Y:S01]  /*22830*/  LOP3.LUT R19, R19, 0x7, RZ, 0xc0, !PT ;  /* 0x0000000713137812 */ /* 0x001fe200078ec0ff */
[----:B-1----:R-:W-:-:S04]  /*22840*/  IMAD.SHL.U32 R0, R0, 0x2, RZ ;  /* 0x0000000200007824 */ /* 0x002fc800078e00ff */
[----:B------:R-:W-:-:S05]  /*22850*/  IMAD R19, R19, 0x110, RZ ;  /* 0x0000011013137824 */ /* 0x000fca00078e02ff */
[----:B------:R-:W-:-:S04]  /*22860*/  LOP3.LUT R19, R19, 0x30, R0, 0x78, !PT ;  /* 0x0000003013137812 */ /* 0x000fc800078e7800 */
[----:B------:R-:W-:Y:S01]  /*22870*/  LOP3.LUT R19, R19, 0x40, RZ, 0x3c, !PT ;  /* 0x0000004013137812 */ /* 0x000fe200078e3cff */
[----:B--2---:R-:W-:Y:S11]  /*22880*/  HMMA.16816.F32 R4, R20, R14, R4 ;  /* 0x0000000e1404723c */ /* 0x004ff60000001804 */
[----:B------:R-:W-:Y:S11]  /*22890*/  @!UPT UIADD3 URZ, URZ, URZ, URZ ;  /* 0x0000003f3f3ff290 */ /* 0x000ff6000fffe03f */
[----:B------:R-:W-:Y:S01]  /*228a0*/  @!UPT UIADD3 URZ, URZ, URZ, URZ ;  /* 0x0000003f3f3ff290 */ /* 0x000fe2000fffe03f */
[----:B------:R-:W-:Y:S01]  /*228b0*/  STL.64 [R1+0x2b0], R4 ;  /* 0x0002b00401007387 */ /* 0x000fe20000100a00 */
[----:B------:R-:W-:Y:S02]  /*228c0*/  STL.64 [R1+0x2b8], R6 ;  /* 0x0002b80601007387 */ /* 0x000fe40000100a00 */
[----:B------:R-:W0:Y:S02]  /*228d0*/  LDSM.16.M88.4 R4, [R19+0x10000] ;  /* 0x010000001304783b */ /* 0x000e240000000200 */
[----:B0-----:R-:W-:Y:S02]  /*228e0*/  STL.64 [R1+0x160], R4 ;  /* 0x0001600401007387 */ /* 0x001fe40000100a00 */
[----:B------:R0:W-:Y:S02]  /*228f0*/  STL.64 [R1+0x168], R6 ;  /* 0x0001680601007387 */ /* 0x0001e40000100a00 */
[----:B0-----:R-:W2:Y:S01]  /*22900*/  LDL.LU.64 R6, [R1+0x1c50] ;  /* 0x001c500001067983 */ /* 0x001ea20000300a00 */
[----:B------:R-:W-:-:S02]  /*22910*/  FFMA R0, R13, c[0x0][0x188], -R17 ;  /* 0x000062000d007a23 */ /* 0x000fc40000000811 */
[----:B------:R-:W0:Y:S01]  /*22920*/  MUFU.EX2 R13, R2 ;  /* 0x00000002000d7308 */ /* 0x000e220000000800 */
[----:B------:R-:W-:Y:S02]  /*22930*/  MOV R15, R4 ;  /* 0x00000004000f7202 */ /* 0x000fe40000000f00 */
[----:B------:R-:W-:Y:S02]  /*22940*/  MOV R14, R5 ;  /* 0x00000005000e7202 */ /* 0x000fe40000000f00 */
[----:B------:R-:W3:Y:S04]  /*22950*/  LDL.LU.64 R4, [R1+0x1c48] ;  /* 0x001c480001047983 */ /* 0x000ee80000300a00 */
[----:B0-----:R-:W-:Y:S01]  /*22960*/  STL [R1+0x5a0], R13 ;  /* 0x0005a00d01007387 */ /* 0x001fe20000100800 */
[----:B--2---:R-:W-:Y:S11]  /*22970*/  HMMA.16816.F32 R8, R20, R6, R8 ;  /* 0x000000061408723c */ /* 0x004ff60000001808 */
[----:B------:R-:W-:Y:S11]  /*22980*/  @!UPT UIADD3 URZ, URZ, URZ, URZ ;  /* 0x0000003f3f3ff290 */ /* 0x000ff6000fffe03f */
[----:B------:R-:W-:Y:S01]  /*22990*/  @!UPT UIADD3 URZ, URZ, URZ, URZ ;  /* 0x0000003f3f3ff290 */ /* 0x000fe2000fffe03f */
[----:B------:R-:W-:Y:S01]  /*229a0*/  STL.64 [R1+0x220], R8 ;  /* 0x0002200801007387 */ /* 0x000fe20000100a00 */
[----:B------:R0:W-:Y:S03]  /*229b0*/  STL.64 [R1+0x228], R10 ;  /* 0x0002280a01007387 */ /* 0x0001e60000100a00 */
[----:B0-----:R-:W5:Y:S01]  /*229c0*/  LDL.LU.64 R10, [R1+0x1c40] ;  /* 0x001c4000010a7983 */ /* 0x001f620000300a00 */
[----:B------:R-:W2:Y:S02]  /*229d0*/  LDL.LU.64 R8, [R1+0x1c38] ;  /* 0x001c380001087983 */ /* 0x000ea40000300a00 */
[----:B------:R-:W-:Y:S02]  /*229e0*/  FMUL R2, R0, 1.4426950216293334961 ;  /* 0x3fb8aa3b00027820 */ /* 0x000fe40000400000 */
[----:B----4-:R-:W-:Y:S02]  /*229f0*/  FFMA R0, R12, c[0x0][0x188], -R17 ;  /* 0x000062000c007a23 */ /* 0x010fe40000000811 */
[----:B------:R-:W0:Y:S01]  /*22a00*/  MUFU.EX2 R12, R2 ;  /* 0x00000002000c7308 */ /* 0x000e220000000800 */
[----:B---3--:R1:W-:Y:S04]  /*22a10*/  STL.64 [R1+0x1b58], R4 ;  /* 0x001b580401007387 */ /* 0x0083e80000100a00 */
[----:B0-----:R-:W-:Y:S01]  /*22a20*/  STL [R1+0x424], R12 ;  /* 0x0004240c01007387 */ /* 0x001fe20000100800 */
[----:B------:R0:W-:Y:S02]  /*22a30*/  STL.64 [R1+0x1c08], R14 ;  /* 0x001c080e01007387 */ /* 0x0001e40000100a00 */
[----:B------:R-:W-:Y:S02]  /*22a40*/  STL.64 [R1+0x1c00], R12 ;  /* 0x001c000c01007387 */ /* 0x000fe40000100a00 */
[----:B------:R-:W-:-:S02]  /*22a50*/  FMUL R2, R0, 1.4426950216293334961 ;  /* 0x3fb8aa3b00027820 */ /* 0x000fc40000400000 */
[----:B------:R-:W-:Y:S02]  /*22a60*/  FFMA R0, R18, c[0x0][0x188], -R17 ;  /* 0x0000620012007a23 */ /* 0x000fe40000000811 */
[----:B------:R-:W3:Y:S01]  /*22a70*/  S2R R18, SR_TID.X ;  /* 0x0000000000127919 */ /* 0x000ee20000002100 */
[----:B-1----:R1:W4:Y:S01]  /*22a80*/  MUFU.EX2 R4, R2 ;  /* 0x0000000200047308 */ /* 0x0023220000000800 */
[----:B0-----:R-:W-:Y:S01]  /*22a90*/  MOV R15, R16 ;  /* 0x00000010000f7202 */ /* 0x001fe20000000f00 */
[----:B------:R-:W-:Y:S01]  /*22aa0*/  IMAD.MOV.U32 R14, RZ, RZ, R28 ;  /* 0x000000ffff0e7224 */ /* 0x000fe200078e001c */
[----:B-----5:R-:W-:Y:S01]  /*22ab0*/  HMMA.16816.F32 R24, R20, R10, R24 ;  /* 0x0000000a1418723c */ /* 0x020fe20000001818 */
[----:B------:R-:W5:Y:S01]  /*22ac0*/  LDL R11, [R1+0x5a4] ;  /* 0x0005a400010b7983 */ /* 0x000f620000100800 */
[----:B--2---:R-:W-:Y:S11]  /*22ad0*/  STL.64 [R1+0x1b60], R8 ;  /* 0x001b600801007387 */ /* 0x004ff60000100a00 */
[----:B------:R-:W-:Y:S10]  /*22ae0*/  @!UPT UIADD3 URZ, URZ, URZ, URZ ;  /* 0x0000003f3f3ff290 */ /* 0x000ff4000fffe03f */
[----:B------:R-:W-:Y:S01]  /*22af0*/  STL.64 [R1+0x210], R24 ;  /* 0x0002101801007387 */ /* 0x000fe20000100a00 */
[----:B------:R-:W-:Y:S02]  /*22b00*/  STL.64 [R1+0x218], R26 ;  /* 0x0002181a01007387 */ /* 0x000fe40000100a00 */
[----:B------:R-:W0:Y:S02]  /*22b10*/  LDSM.16.M88.4 R24, [R19+0x10800] ;  /* 0x010800001318783b */ /* 0x000e240000000200 */
[----:B0-----:R-:W-:Y:S01]  /*22b20*/  MOV R6, R24 ;  /* 0x0000001800067202 */ /* 0x001fe20000000f00 */
[----:B------:R3:W-:Y:S01]  /*22b30*/  STL.64 [R1+0x80], R24 ;  /* 0x0000801801007387 */ /* 0x0007e20000100a00 */
[----:B-1----:R-:W-:Y:S01]  /*22b40*/  IMAD.MOV.U32 R2, RZ, RZ, R25 ;  /* 0x000000ffff027224 */ /* 0x002fe200078e0019 */
[C---:B---3--:R-:W-:Y:S02]  /*22b50*/  SHF.L.U32 R25, R18.reuse, 0x1, RZ ;  /* 0x0000000112197819 */ /* 0x048fe400000006ff */
[----:B------:R-:W-:-:S02]  /*22b60*/  LOP3.LUT R24, R18, 0x7, RZ, 0xc0, !PT ;  /* 0x0000000712187812 */ /* 0x000fc400078ec0ff */
[----:B------:R-:W0:Y:S04]  /*22b70*/  LDSM.16.M88.4 R16, [R19+0x11000] ;  /* 0x011000001310783b */ /* 0x000e280000000200 */
[----:B------:R1:W-:Y:S04]  /*22b80*/  STL.64 [R1+0x88], R26 ;  /* 0x0000881a01007387 */ /* 0x0003e80000100a00 */
[----:B-1----:R-:W2:Y:S01]  /*22b90*/  LDL.LU.64 R26, [R1+0x1c30] ;  /* 0x001c3000011a7983 */ /* 0x002ea20000300a00 */
[----:B----4-:R-:W-:Y:S03]  /*22ba0*/  STL [R1+0x42c], R4 ;  /* 0x00042c0401007387 */ /* 0x010fe60000100800 */
[----:B0-----:R-:W-:Y:S01]  /*22bb0*/  STL.64 [R1+0x70], R16 ;  /* 0x0000701001007387 */ /* 0x001fe20000100a00 */
[----:B------:R0:W-:Y:S01]  /*22bc0*/  STL.64 [R1+0x78], R18 ;  /* 0x0000781201007387 */ /* 0x0001e20000100a00 */
[----:B------:R-:W-:Y:S01]  /*22bd0*/  MOV R28, R16 ;  /* 0x00000010001c7202 */ /* 0x000fe20000000f00 */
[----:B------:R-:W-:Y:S01]  /*22be0*/  IMAD.MOV.U32 R7, RZ, RZ, R17 ;  /* 0x000000ffff077224 */ /* 0x000fe200078e0011 */
[----:B0-----:R-:W2:Y:S01]  /*22bf0*/  LDL.LU.64 R18, [R1+0x1c28] ;  /* 0x001c280001127983 */ /* 0x001ea20000300a00 */
[----:B------:R-:W2:Y:S02]  /*22c00*/  LDL.LU.64 R16, [R1+0x1c20] ;  /* 0x001c200001107983 */ /* 0x000ea40000300a00 */
[----:B------:R-:W-:-:S04]  /*22c10*/  FMUL R0, R0, 1.4426950216293334961 ;  /* 0x3fb8aa3b00007820 */ /* 0x000fc80000400000 */
[----:B------:R0:W1:Y:S02]  /*22c20*/  MUFU.EX2 R5, R0 ;  /* 0x0000000000057308 */ /* 0x0000640000000800 */
[----:B0-----:R-:W-:-:S05]  /*22c30*/  IMAD R0, R24, 0x110, RZ ;  /* 0x0000011018007824 */ /* 0x001fca00078e02ff */
[----:B------:R-:W-:-:S04]  /*22c40*/  LOP3.LUT R0, R0, 0x30, R25, 0x78, !PT ;  /* 0x0000003000007812 */ /* 0x000fc800078e7819 */
[----:B------:R-:W-:Y:S01]  /*22c50*/  LOP3.LUT R0, R0, 0x40, RZ, 0x3c, !PT ;  /* 0x0000004000007812 */ /* 0x000fe200078e3cff */
[----:B-1----:R-:W-:Y:S01]  /*22c60*/  STL [R1+0x428], R5 ;  /* 0x0004280501007387 */ /* 0x002fe20000100800 */
[C---:B--2---:R-:W-:Y:S03]  /*22c70*/  HMMA.16816.F32 R16, R20.reuse, R26, R16 ;  /* 0x0000001a1410723c */ /* 0x044fe60000001810 */
[----:B------:R-:W0:Y:S11]  /*22c80*/  LDSM.16.M88.4 R24, [R0+0x11800] ;  /* 0x011800000018783b */ /* 0x000e360000000200 */
[----:B------:R-:W-:Y:S09]  /*22c90*/  @!UPT UIADD3 URZ, URZ, URZ, URZ ;  /* 0x0000003f3f3ff290 */ /* 0x000ff2000fffe03f */
[----:B------:R1:W-:Y:S01]  /*22ca0*/  STL.64 [R1+0x250], R16 ;  /* 0x0002501001007387 */ /* 0x0003e20000100a00 */
[----:B------:R-:W-:Y:S03]  /*22cb0*/  STL.64 [R1+0x258], R18 ;  /* 0x0002581201007387 */ /* 0x000fe60000100a00 */
[----:B0-----:R-:W-:Y:S01]  /*22cc0*/  STL.64 [R1+0x60], R24 ;  /* 0x0000601801007387 */ /* 0x001fe20000100a00 */
[----:B-1----:R-:W-:Y:S01]  /*22cd0*/  MOV R17, R24 ;  /* 0x0000001800117202 */ /* 0x002fe20000000f00 */
[----:B------:R-:W-:Y:S01]  /*22ce0*/  STL.64 [R1+0x68], R26 ;  /* 0x0000681a01007387 */ /* 0x000fe20000100a00 */
[----:B------:R-:W-:Y:S02]  /*22cf0*/  MOV R16, R25 ;  /* 0x0000001900107202 */ /* 0x000fe40000000f00 */
[----:B------:R-:W0:Y:S04]  /*22d00*/  LDSM.16.M88.4 R24, [R0+0x12000] ;  /* 0x012000000018783b */ /* 0x000e280000000200 */
[----:B0-----:R-:W-:Y:S01]  /*22d10*/  STL.64 [R1+0x50], R24 ;  /* 0x0000501801007387 */ /* 0x001fe20000100a00 */
[----:B------:R0:W-:Y:S02]  /*22d20*/  STL.64 [R1+0x58], R26 ;  /* 0x0000581a01007387 */ /* 0x0001e40000100a00 */
[----:B------:R-:W-:Y:S01]  /*22d30*/  IMAD.MOV.U32 R19, RZ, RZ, R24 ;  /* 0x000000ffff137224 */ /* 0x000fe200078e0018 */
[----:B------:R-:W-:Y:S01]  /*22d40*/  MOV R18, R25 ;  /* 0x0000001900127202 */ /* 0x000fe20000000f00 */
[----:B0-----:R-:W2:Y:S01]  /*22d50*/  LDL.LU.64 R26, [R1+0x1c18] ;  /* 0x001c1800011a7983 */ /* 0x001ea20000300a00 */
[----:B------:R-:W2:Y:S02]  /*22d60*/  LDL.LU.64 R24, [R1+0x1c10] ;  /* 0x001c100001187983 */ /* 0x000ea40000300a00 */
[----:B--2---:R-:W-:Y:S01]  /*22d70*/  HMMA.16816.F32 R20, R20, R14, R24 ;  /* 0x0000000e1414723c */ /* 0x004fe20000001818 */
[----:B------:R-:W2:Y:S01]  /*22d80*/  LDL.LU.64 R14, [R1+0x1c08] ;  /* 0x001c0800010e7983 */ /* 0x000ea20000300a00 */
[----:B------:R-:W3:Y:S05]  /*22d90*/  LDL.LU.64 R12, [R1+0x1c00] ;  /* 0x001c0000010c7983 */ /* 0x000eea0000300a00 */
[----:B-----5:R-:W-:-:S02]  /*22da0*/  F2FP.PACK_AB R24, R11, R3 ;  /* 0x000000030b18723e */ /* 0x020fc400000000ff */
[----:B------:R-:W4:Y:S11]  /*22db0*/  LDL.LU R3, [R1+0x434] ;  /* 0x0004340001037983 */ /* 0x000f360000300800 */
[----:B------:R-:W-:Y:S03]  /*22dc0*/  @!UPT UIADD3 URZ, URZ, URZ, URZ ;  /* 0x0000003f3f3ff290 */ /* 0x000fe6000fffe03f */
[----:B------:R-:W-:Y:S01]  /*22dd0*/  STL.64 [R1+0x2a0], R20 ;  /* 0x0002a01401007387 */ /* 0x000fe20000100a00 */
[----:B------:R-:W-:Y:S02]  /*22de0*/  STL.64 [R1+0x2a8], R22 ;  /* 0x0002a81601007387 */ /* 0x000fe40000100a00 */
[----:B------:R-:W5:Y:S02]  /*22df0*/  LDL.LU R8, [R1+0xb0] ;  /* 0x0000b00001087983 */ /* 0x000f640000300800 */
[----:B------:R-:W5:Y:S01]  /*22e00*/  LDL.LU R9, [R1+0xb4] ;  /* 0x0000b40001097983 */ /* 0x000f620000300800 */
[----:B------:R-:W2:Y:S01]  /*22e10*/  LDL.LU R10, [R1+0xb8] ;  /* 0x0000b800010a7983 */ /* 0x000ea20000300800 */
[----:B------:R-:W2:Y:S03]  /*22e20*/  LDL.LU R11, [R1+0xbc] ;  /* 0x0000bc00010b7983 */ /* 0x000ea60000300800 */
[----:B--2---:R0:W-:Y:S04]  /*22e30*/  STL.64 [R1+0x1b70], R10 ;  /* 0x001b700a01007387 */ /* 0x0041e80000100a00 */
[----:B0-----:R-:W2:Y:S01]  /*22e40*/  LDL.LU R11, [R1+0x430] ;  /* 0x00043000010b7983 */ /* 0x001ea20000300800 */
[----:B-----5:R0:W-:Y:S01]  /*22e50*/  STL.64 [R1+0x1b68], R8 ;  /* 0x001b680801007387 */ /* 0x0201e20000100a00 */
[----:B---3--:R-:W-:-:S02]  /*22e60*/  F2FP.PACK_AB R25, R12, R13 ;  /* 0x0000000d0c19723e */ /* 0x008fc400000000ff */
[----:B0-----:R-:W-:Y:S01]  /*22e70*/  MOV R8, R19 ;  /* 0x0000001300087202 */ /* 0x001fe20000000f00 */
[----:B------:R-:W-:Y:S01]  /*22e80*/  IMAD.MOV.U32 R9, RZ, RZ, R18 ;  /* 0x000000ffff097224 */ /* 0x000fe200078e0012 */
[----:B--2---:R-:W-:Y:S04]  /*22e90*/  STL [R1+0x1b90], R11 ;  /* 0x001b900b01007387 */ /* 0x004fe80000100800 */
[----:B------:R0:W-:Y:S02]  /*22ea0*/  STL.64 [R1+0x1b88], R8 ;  /* 0x001b880801007387 */ /* 0x0001e40000100a00 */
[----:B------:R-:W2:Y:S02]  /*22eb0*/  LDL.LU R12, [R1+0x1bf8] ;  /* 0x001bf800010c7983 */ /* 0x000ea40000300800 */
[----:B------:R-:W2:Y:S01]  /*22ec0*/  LDL.LU R13, [R1+0x1bf4] ;  /* 0x001bf400010d7983 */ /* 0x000ea20000300800 */
[----:B------:R-:W3:Y:S01]  /*22ed0*/  LDL.LU R10, [R1+0x444] ;  /* 0x00044400010a7983 */ /* 0x000ee20000300800 */
[----:B0-----:R-:W-:-:S02]  /*22ee0*/  MOV R8, R17 ;  /* 0x0000001100087202 */ /* 0x001fc40000000f00 */
[----:B------:R-:W-:Y:S01]  /*22ef0*/  MOV R9, R16 ;  /* 0x0000001000097202 */ /* 0x000fe20000000f00 */
[----:B------:R-:W-:Y:S01]  /*22f00*/  MOV R16, R15 ;  /* 0x0000000f00107202 */ /* 0x000fe20000000f00 */
[----:B---3--:R-:W-:Y:S03]  /*22f10*/  STL [R1+0x1bb0], R10 ;  /* 0x001bb00a01007387 */ /* 0x008fe60000100800 */
[----:B------:R0:W-:Y:S02]  /*22f20*/  STL.64 [R1+0x1ba8], R8 ;  /* 0x001ba80801007387 */ /* 0x0001e40000100a00 */
[----:B0-----:R-:W-:Y:S01]  /*22f30*/  IMAD.MOV.U32 R8, RZ, RZ, R28 ;  /* 0x000000ffff087224 */ /* 0x001fe200078e001c */
[----:B------:R-:W-:Y:S01]  /*22f40*/  MOV R9, R7 ;  /* 0x0000000700097202 */ /* 0x000fe20000000f00 */
[----:B------:R-:W3:Y:S04]  /*22f50*/  LDL.LU R28, [R1+0x1bf0] ;  /* 0x001bf000011c7983 */ /* 0x000ee80000300800 */
[----:B------:R0:W-:Y:S02]  /*22f60*/  STL.64 [R1+0x1bc8], R8 ;  /* 0x001bc80801007387 */ /* 0x0001e40000100a00 */
[----:B0-----:R-:W-:Y:S01]  /*22f70*/  MOV R8, R6 ;  /* 0x0000000600087202 */ /* 0x001fe20000000f00 */
[----:B------:R-:W-:-:S05]  /*22f80*/  IMAD.MOV.U32 R9, RZ, RZ, R2 ;  /* 0x000000ffff097224 */ /* 0x000fca00078e0002 */
[----:B------:R0:W-:Y:S01]  /*22f90*/  STL.64 [R1+0x1be0], R8 ;  /* 0x001be00801007387 */ /* 0x0001e20000100a00 */
[----:B------:R-:W5:Y:S03]  /*22fa0*/  LDL R7, [R1+0x5a8] ;  /* 0x0005a80001077983 */ /* 0x000f660000100800 */
[----:B0-----:R-:W2:Y:S01]  /*22fb0*/  LDL.LU R8, [R1+0x90] ;  /* 0x0000900001087983 */ /* 0x001ea20000300800 */
[----:B------:R-:W2:Y:S02]  /*22fc0*/  LDL.LU R9, [R1+0x94] ;  /* 0x0000940001097983 */ /* 0x000ea40000300800 */
[----:B------:R-:W2:Y:S02]  /*22fd0*/  LDL.LU R10, [R1+0x98] ;  /* 0x00009800010a7983 */ /* 0x000ea40000300800 */
[----:B------:R-:W2:Y:S01]  /*22fe0*/  LDL.LU R11, [R1+0x9c] ;  /* 0x00009c00010b7983 */ /* 0x000ea20000300800 */
[----:B------:R-:W2:Y:S01]  /*22ff0*/  LDL.LU R2, [R1+0x440] ;  /* 0x0004400001027983 */ /* 0x000ea20000300800 */
[----:B------:R-:W2:Y:S01]  /*23000*/  LDL.LU R15, [R1+0x448] ;  /* 0x00044800010f7983 */ /* 0x000ea20000300800 */
[----:B------:R-:W-:-:S02]  /*23010*/  MOV R17, R14 ;  /* 0x0000000e00117202 */ /* 0x000fc40000000f00 */
[----:B--2---:R-:W-:Y:S01]  /*23020*/  STL [R1+0x1b80], R15 ;  /* 0x001b800f01007387 */ /* 0x004fe20000100800 */
[----:B------:R0:W-:Y:S03]  /*23030*/  STL.64 [R1+0x1b78], R12 ;  /* 0x001b780c01007387 */ /* 0x0001e60000100a00 */
[----:B0-----:R-:W2:Y:S01]  /*23040*/  LDL.LU R12, [R1+0xc0] ;  /* 0x0000c000010c7983 */ /* 0x001ea20000300800 */
[----:B------:R-:W2:Y:S02]  /*23050*/  LDL.LU R13, [R1+0xc4] ;  /* 0x0000c400010d7983 */ /* 0x000ea40000300800 */
[----:B------:R-:W2:Y:S02]  /*23060*/  LDL.LU R14, [R1+0xc8] ;  /* 0x0000c800010e7983 */ /* 0x000ea40000300800 */
[----:B------:R-:W2:Y:S02]  /*23070*/  LDL.LU R15, [R1+0xcc] ;  /* 0x0000cc00010f7983 */ /* 0x000ea40000300800 */
[----:B--2---:R-:W-:Y:S01]  /*23080*/  STL.64 [R1+0x1ba0], R14 ;  /* 0x001ba00e01007387 */ /* 0x004fe20000100a00 */
        /* <DEDUP_REMOVED lines=10> */
[----:B------:R-:W2:Y:S01]  /*23130*/  LDL.LU R15, [R1+0xec] ;  /* 0x0000ec00010f7983 */ /* 0x000ea20000300800 */
[----:B-----5:R-:W-:-:S02]  /*23140*/  F2FP.PACK_AB R26, R7, R29 ;  /* 0x0000001d071a723e */ /* 0x020fc400000000ff */
[----:B------:R-:W-:Y:S01]  /*23150*/  F2FP.PACK_AB R27, R5, R4 ;  /* 0x00000004051b723e */ /* 0x000fe200000000ff */
[----:B---3--:R-:W-:Y:S01]  /*23160*/  IMAD.MOV.U32 R23, RZ, RZ, R28 ;  /* 0x000000ffff177224 */ /* 0x008fe200078e001c */
[----:B------:R-:W0:Y:S05]  /*23170*/  LDSM.16.M88.4 R4, [R0+0x12800] ;  /* 0x012800000004783b */ /* 0x000e2a0000000200 */
[C---:B------:R-:W-:Y:S01]  /*23180*/  HMMA.16816.F32 R16, R24.reuse, R16, R8 ;  /* 0x000000101810723c */ /* 0x040fe20000001808 */
[----:B--2---:R-:W-:Y:S01]  /*23190*/  STL.64 [R1+0x1bd8], R14 ;  /* 0x001bd80e01007387 */ /* 0x004fe20000100a00 */
[----:B------:R1:W-:Y:S03]  /*231a0*/  STL.64 [R1+0x1bd0], R12 ;  /* 0x001bd00c01007387 */ /* 0x0003e60000100a00 */
[----:B-1----:R-:W2:Y:S01]  /*231b0*/  LDL.LU R12, [R1+0xf0] ;  /* 0x0000f000010c7983 */ /* 0x002ea20000300800 */
[----:B------:R-:W2:Y:S02]  /*231c0*/  LDL.LU R13, [R1+0xf4] ;  /* 0x0000f400010d7983 */ /* 0x000ea40000300800 */
[----:B------:R-:W2:Y:S02]  /*231d0*/  LDL.LU R14, [R1+0xf8] ;  /* 0x0000f800010e7983 */ /* 0x000ea40000300800 */
[----:B------:R-:W2:Y:S01]  /*231e0*/  LDL.LU R15, [R1+0xfc] ;  /* 0x0000fc00010f7983 */ /* 0x000ea20000300800 */
[----:B------:R-:W3:Y:S01]  /*231f0*/  LDL.LU R29, [R1+0x1bec] ;  /* 0x001bec00011d7983 */ /* 0x000ee20000300800 */
[----:B------:R-:W5:Y:S02]  /*23200*/  LDL.LU R20, [R1+0xa0] ;  /* 0x0000a00001147983 */ /* 0x000f640000300800 */
[----:B------:R-:W5:Y:S02]  /*23210*/  LDL.LU R21, [R1+0xa4] ;  /* 0x0000a40001157983 */ /* 0x000f640000300800 */
[----:B------:R-:W5:Y:S01]  /*23220*/  LDL.LU R22, [R1+0xa8] ;  /* 0x0000a80001167983 */ /* 0x000f620000300800 */
[----:B------:R-:W2:Y:S01]  /*23230*/  LDL.LU R28, [R1+0x1be8] ;  /* 0x001be800011c7983 */ /* 0x000ea20000300800 */
[----:B------:R-:W2:Y:S05]  /*23240*/  LDL.LU.64 R8, [R1+0x1be0] ;  /* 0x001be00001087983 */ /* 0x000eaa0000300a00 */
[----:B------:R-:W-:Y:S02]  /*23250*/  STL.64 [R1+0x290], R16 ;  /* 0x0002901001007387 */ /* 0x000fe40000100a00 */
[----:B------:R-:W-:Y:S02]  /*23260*/  STL.64 [R1+0x298], R18 ;  /* 0x0002981201007387 */ /* 0x000fe40000100a00 */
[----:B------:R-:W1:Y:S01]  /*23270*/  LDSM.16.M88.4 R16, [R0+0x13000] ;  /* 0x013000000010783b */ /* 0x000e620000000200 */
[C---:B--2---:R-:W-:Y:S03]  /*23280*/  HMMA.16816.F32 R8, R24.reuse, R8, R12 ;  /* 0x000000081808723c */ /* 0x044fe6000000180c */
[----:B------:R-:W2:Y:S01]  /*23290*/  LDL.LU.64 R14, [R1+0x1bd8] ;  /* 0x001bd800010e7983 */ /* 0x000ea20000300a00 */
[----:B------:R-:W2:Y:S11]  /*232a0*/  LDL.LU.64 R12, [R1+0x1bd0] ;  /* 0x001bd000010c7983 */ /* 0x000eb60000300a00 */
[----:B------:R-:W-:Y:S08]  /*232b0*/  @!UPT UIADD3 URZ, URZ, URZ, URZ ;  /* 0x0000003f3f3ff290 */ /* 0x000ff0000fffe03f */
[----:B------:R0:W-:Y:S01]  /*232c0*/  STL.64 [R1+0x280], R8 ;  /* 0x0002800801007387 */ /* 0x0001e20000100a00 */
[----:B------:R2:W-:Y:S03]  /*232d0*/  STL.64 [R1+0x288], R10 ;  /* 0x0002880a01007387 */ /* 0x0005e60000100a00 */
[----:B0-----:R-:W2:Y:S01]  /*232e0*/  LDL.LU.64 R8, [R1+0x1bc8] ;  /* 0x001bc80001087983 */ /* 0x001ea20000300a00 */
[----:B------:R-:W-:Y:S02]  /*232f0*/  STL.64 [R1+0x40], R4 ;  /* 0x0000400401007387 */ /* 0x000fe40000100a00 */
[----:B------:R-:W-:Y:S01]  /*23300*/  STL.64 [R1+0x48], R6 ;  /* 0x0000480601007387 */ /* 0x000fe20000100a00 */
[----:B--2---:R-:W-:Y:S01]  /*23310*/  HMMA.16816.F32 R8, R24, R8, R12 ;  /* 0x000000081808723c */ /* 0x004fe2000000180c */
[----:B------:R-:W2:Y:S01]  /*23320*/  LDL.LU.64 R14, [R1+0x1bc0] ;  /* 0x001bc000010e7983 */ /* 0x000ea20000300a00 */
[----:B------:R-:W2:Y:S11]  /*23330*/  LDL.LU.64 R12, [R1+0x1bb8] ;  /* 0x001bb800010c7983 */ /* 0x000eb60000300a00 */
[----:B------:R-:W-:Y:S10]  /*23340*/  @!UPT UIADD3 URZ, URZ, URZ, URZ ;  /* 0x0000003f3f3ff290 */ /* 0x000ff4000fffe03f */
[----:B------:R-:W-:Y:S01]  /*23350*/  STL.64 [R1+0x270], R8 ;  /* 0x0002700801007387 */ /* 0x000fe20000100a00 */
[----:B------:R0:W-:Y:S03]  /*23360*/  STL.64 [R1+0x278], R10 ;  /* 0x0002780a01007387 */ /* 0x0001e60000100a00 */
[----:B0-----:R-:W2:Y:S01]  /*23370*/  LDL.LU R10, [R1+0x1bb0] ;  /* 0x001bb000010a7983 */ /* 0x001ea20000300800 */
[----:B------:R-:W3:Y:S02]  /*23380*/  LDL.LU.64 R8, [R1+0x1ba8] ;  /* 0x001ba80001087983 */ /* 0x000ee40000300a00 */
[----:B------:R-:W-:-:S04]  /*23390*/  FFMA R0, R2, c[0x0][0x188], -R28 ;  /* 0x0000620002007a23 */ /* 0x000fc8000000081c */
[----:B------:R-:W-:-:S06]  /*233a0*/  FMUL R2, R0, 1.4426950216293334961 ;  /* 0x3fb8aa3b00027820 */ /* 0x000fcc0000400000 */
[----:B------:R-:W0:Y:S01]  /*233b0*/  MUFU.EX2 R2, R2 ;  /* 0x0000000200027308 */ /* 0x000e220000000800 */
[----:B-1----:R-:W-:Y:S01]  /*233c0*/  STL.64 [R1+0x30], R16 ;  /* 0x0000301001007387 */ /* 0x002fe20000100a00 */
[----:B------:R-:W-:Y:S02]  /*233d0*/  STL.64 [R1+0x38], R18 ;  /* 0x0000381201007387 */ /* 0x000fe40000100a00 */
[----:B--2---:R-:W-:Y:S02]  /*233e0*/  FFMA R0, R10, c[0x0][0x188], -R28 ;  /* 0x000062000a007a23 */ /* 0x004fe4000000081c */
[----:B---3--:R-:W-:Y:S01]  /*233f0*/  HMMA.16816.F32 R8, R24, R8, R12 ;  /* 0x000000081808723c */ /* 0x008fe2000000180c */
[----:B------:R-:W2:Y:S01]  /*23400*/  LDL.LU.64 R14, [R1+0x1ba0] ;  /* 0x001ba000010e7983 */ /* 0x000ea20000300a00 */
[----:B0-----:R-:W-:Y:S02]  /*23410*/  STL [R1+0x414], R2 ;  /* 0x0004140201007387 */ /* 0x001fe40000100800 */
[----:B------:R-:W2:Y:S11]  /*23420*/  LDL.LU.64 R12, [R1+0x1b98] ;  /* 0x001b9800010c7983 */ /* 0x000eb60000300a00 */
[----:B------:R-:W-:Y:S08]  /*23430*/  @!UPT UIADD3 URZ, URZ, URZ, URZ ;  /* 0x0000003f3f3ff290 */ /* 0x000ff0000fffe03f */
[----:B------:R-:W-:Y:S01]  /*23440*/  STL.64 [R1+0x260], R8 ;  /* 0x0002600801007387 */ /* 0x000fe20000100a00 */
[----:B------:R0:W-:Y:S03]  /*23450*/  STL.64 [R1+0x268], R10 ;  /* 0x0002680a01007387 */ /* 0x0001e60000100a00 */
[----:B0-----:R-:W3:Y:S01]  /*23460*/  LDL.LU R11, [R1+0x1b90] ;  /* 0x001b9000010b7983 */ /* 0x001ee20000300800 */
[----:B------:R-:W2:Y:S02]  /*23470*/  LDL.LU.64 R8, [R1+0x1b88] ;  /* 0x001b880001087983 */ /* 0x000ea40000300a00 */
[----:B------:R-:W-:-:S06]  /*23480*/  FMUL R2, R0, 1.4426950216293334961 ;  /* 0x3fb8aa3b00027820 */ /* 0x000fcc0000400000 */
[----:B------:R-:W0:Y:S01]  /*23490*/  MUFU.EX2 R2, R2 ;  /* 0x0000000200027308 */ /* 0x000e220000000800 */
[--C-:B---3--:R-:W-:Y:S02]  /*234a0*/  FFMA R0, R11, c[0x0][0x188], -R28.reuse ;  /* 0x000062000b007a23 */ /* 0x108fe4000000081c */
[C---:B--2---:R-:W-:Y:S01]  /*234b0*/  HMMA.16816.F32 R8, R24.reuse, R8, R12 ;  /* 0x000000081808723c */ /* 0x044fe2000000180c */
[----:B------:R-:W2:Y:S01]  /*234c0*/  LDL.LU R15, [R1+0x1b80] ;  /* 0x001b8000010f7983 */ /* 0x000ea20000300800 */
[----:B0-----:R-:W-:Y:S02]  /*234d0*/  STL [R1+0x420], R2 ;  /* 0x0004200201007387 */ /* 0x001fe40000100800 */
[----:B------:R-:W3:Y:S11]  /*234e0*/  LDL.LU.64 R12, [R1+0x1b78] ;  /* 0x001b7800010c7983 */ /* 0x000ef60000300a00 */
[----:B------:R-:W-:Y:S08]  /*234f0*/  @!UPT UIADD3 URZ, URZ, URZ, URZ ;  /* 0x0000003f3f3ff290 */ /* 0x000ff0000fffe03f */
[----:B------:R-:W-:Y:S01]  /*23500*/  STL.64 [R1+0x240], R8 ;  /* 0x0002400801007387 */ /* 0x000fe20000100a00 */
[----:B------:R0:W-:Y:S03]  /*23510*/  STL.64 [R1+0x248], R10 ;  /* 0x0002480a01007387 */ /* 0x0001e60000100a00 */
[----:B0-----:R-:W2:Y:S01]  /*23520*/  LDL.LU.64 R10, [R1+0x1b70] ;  /* 0x001b7000010a7983 */ /* 0x001ea20000300a00 */
[----:B------:R-:W2:Y:S02]  /*23530*/  LDL.LU.64 R8, [R1+0x1b68] ;  /* 0x001b680001087983 */ /* 0x000ea40000300a00 */
[----:B------:R-:W-:Y:S02]  /*23540*/  FMUL R0, R0, 1.4426950216293334961 ;  /* 0x3fb8aa3b00007820 */ /* 0x000fe40000400000 */
[----:B----4-:R-:W-:Y:S02]  /*23550*/  FFMA R2, R3, c[0x0][0x188], -R28 ;  /* 0x0000620003027a23 */ /* 0x010fe4000000081c */
[----:B------:R-:W0:Y:S02]  /*23560*/  S2R R3, SR_TID.X ;  /* 0x0000000000037919 */ /* 0x000e240000002100 */
[----:B------:R-:W1:Y:S02]  /*23570*/  MUFU.EX2 R0, R0 ;  /* 0x0000000000007308 */ /* 0x000e640000000800 */
[----:B------:R-:W-:Y:S01]  /*23580*/  STL [R1+0x1950], R28 ;  /* 0x0019501c01007387 */ /* 0x000fe20000100800 */
[----:B------:R-:W-:Y:S01]  /*23590*/  FMUL R2, R2, 1.4426950216293334961 ;  /* 0x3fb8aa3b02027820 */ /* 0x000fe20000400000 */
[----:B0-----:R-:W-:Y:S01]  /*235a0*/  LOP3.LUT R14, R3, 0x7, RZ, 0xc0, !PT ;  /* 0x00000007030e7812 */ /* 0x001fe200078ec0ff */
[C---:B-----5:R-:W-:Y:S08]  /*235b0*/  HMMA.16816.F32 R16, R24.reuse, R16, R20 ;  /* 0x000000101810723c */ /* 0x060ff00000001814 */
[----:B--2---:R-:W-:Y:S01]  /*235c0*/  HMMA.16816.F32 R4, R24, R4, R8 ;  /* 0x000000041804723c */ /* 0x004fe20000001808 */
[----:B------:R-:W2:Y:S01]  /*235d0*/  LDL.LU.64 R8, [R1+0x1b60] ;  /* 0x001b600001087983 */ /* 0x000ea20000300a00 */
[----:B-1----:R0:W-:Y:S02]  /*235e0*/  STL [R1+0x41c], R0 ;  /* 0x00041c0001007387 */ /* 0x0021e40000100800 */
[----:B0-----:R-:W-:Y:S01]  /*235f0*/  FFMA R0, R15, c[0x0][0x188], -R29 ;  /* 0x000062000f007a23 */ /* 0x001fe2000000081d */
[----:B------:R-:W-:-:S03]  /*23600*/  SHF.L.U32 R15, R3, 0x1, RZ ;  /* 0x00000001030f7819 */ /* 0x000fc600000006ff */
[----:B------:R-:W-:Y:S02]  /*23610*/  FMUL R3, R0, 1.4426950216293334961 ;  /* 0x3fb8aa3b00037820 */ /* 0x000fe40000400000 */
[----:B------:R0:W1:Y:S02]  /*23620*/  MUFU.EX2 R0, R2 ;  /* 0x0000000200007308 */ /* 0x0000640000000800 */
[----:B0-----:R-:W-:Y:S11]  /*23630*/  IMAD R2, R14, 0x110, RZ ;  /* 0x000001100e027824 */ /* 0x001ff600078e02ff */
[----:B------:R-:W-:Y:S01]  /*23640*/  @!UPT UIADD3 URZ, URZ, URZ, URZ ;  /* 0x0000003f3f3ff290 */ /* 0x000fe2000fffe03f */
[----:B------:R-:W-:Y:S01]  /*23650*/  MOV R28, R7 ;  /* 0x00000007001c7202 */ /* 0x000fe20000000f00 */
[----:B------:R0:W-:Y:S01]  /*23660*/  STL.64 [R1+0x230], R4 ;  /* 0x0002300401007387 */ /* 0x0001e20000100a00 */
[----:B------:R-:W-:-:S03]  /*23670*/  LOP3.LUT R2, R2, 0x30, R15, 0x78, !PT ;  /* 0x0000003002027812 */ /* 0x000fc600078e780f */
[----:B------:R-:W-:Y:S01]  /*23680*/  STL [R1+0x238], R6 ;  /* 0x0002380601007387 */ /* 0x000fe20000100800 */
[----:B------:R-:W-:-:S03]  /*23690*/  LOP3.LUT R2, R2, 0x40, RZ, 0x3c, !PT ;  /* 0x0000004002027812 */ /* 0x000fc600078e3cff */
[----:B0-----:R-:W4:Y:S01]  /*236a0*/  LDL.LU.64 R4, [R1+0x1b58] ;  /* 0x001b580001047983 */ /* 0x001f220000300a00 */
[----:B------:R-:W-:Y:S02]  /*236b0*/  STL [R1+0x1a80], R28 ;  /* 0x001a801c01007387 */ /* 0x000fe40000100800 */
[----:B-1----:R-:W-:Y:S02]  /*236c0*/  STL [R1+0x418], R0 ;  /* 0x0004180001007387 */ /* 0x002fe40000100800 */
[----:B------:R-:W-:Y:S01]  /*236d0*/  STL.64 [R1+0x1b30], R26 ;  /* 0x001b301a01007387 */ /* 0x000fe20000100a00 */
[----:B------:R-:W-:Y:S02]  /*236e0*/  STL.64 [R1+0x1b28], R24 ;  /* 0x001b281801007387 */ /* 0x000fe40000100a00 */
[----:B------:R-:W0:Y:S02]  /*236f0*/  LDSM.16.M88.4 R24, [R2+0x13800] ;  /* 0x013800000218783b */ /* 0x000e240000000200 */
[----:B------:R-:W1:Y:S02]  /*23700*/  LDSM.16.M88.4 R20, [R2+0x14000] ;  /* 0x014000000214783b */ /* 0x000e640000000200 */
[----:B------:R-:W-:Y:S02]  /*23710*/  STL.64 [R1+0x200], R16 ;  /* 0x0002001001007387 */ /* 0x000fe40000100a00 */
[----:B------:R-:W-:Y:S02]  /*23720*/  STL.64 [R1+0x208], R18 ;  /* 0x0002081201007387 */ /* 0x000fe40000100a00 */
[----:B------:R-:W5:Y:S04]  /*23730*/  LDSM.16.M88.4 R16, [R2+0x14800] ;  /* 0x014800000210783b */ /* 0x000f680000000200 */
[----:B0-----:R-:W-:Y:S01]  /*23740*/  STL.64 [R1+0x20], R24 ;  /* 0x0000201801007387 */ /* 0x001fe20000100a00 */
[----:B------:R-:W-:Y:S02]  /*23750*/  STL.64 [R1+0x28], R26 ;  /* 0x0000281a01007387 */ /* 0x000fe40000100a00 */
[----:B------:R-:W2:Y:S02]  /*23760*/  LDL.LU R0, [R1+0x44c] ;  /* 0x00044c0001007983 */ /* 0x000ea40000300800 */
[----:B-1----:R-:W-:Y:S01]  /*23770*/  STL.64 [R1+0x10], R20 ;  /* 0x0000101401007387 */ /* 0x002fe20000100a00 */
[----:B------:R-:W-:Y:S02]  /*23780*/  STL.64 [R1+0x18], R22 ;  /* 0x0000181601007387 */ /* 0x000fe40000100a00 */
[----:B------:R-:W0:Y:S04]  /*23790*/  LDSM.16.M88.4 R20, [R2+0x15000] ;  /* 0x015000000214783b */ /* 0x000e280000000200 */
[----:B------:R-:W2:Y:S02]  /*237a0*/  LDL.LU R28, [R1+0x43c] ;  /* 0x00043c00011c7983 */ /* 0x000ea40000300800 */
[----:B-----5:R-:W-:Y:S01]  /*237b0*/  STL.64 [R1], R16 ;  /* 0x0000001001007387 */ /* 0x020fe20000100a00 */
[----:B------:R-:W-:Y:S02]  /*237c0*/  STL.64 [R1+0x8], R18 ;  /* 0x0000081201007387 */ /* 0x000fe40000100a00 */
[----:B------:R-:W1:Y:S02]  /*237d0*/  LDSM.16.M88.4 R16, [R2+0x15800] ;  /* 0x015800000210783b */ /* 0x000e640000000200 */
[----:B------:R-:W-:Y:S04]  /*237e0*/  LDSM.16.M88.4 R24, [R2+0x17800] ;  /* 0x017800000218783b */ /* 0x000fe80000000200 */
[----:B0-----:R0:W-:Y:S04]  /*237f0*/  STL.64 [R1+0x1ae8], R22 ;  /* 0x001ae81601007387 */ /* 0x0011e80000100a00 */
[----:B0-----:R-:W5:Y:S01]  /*23800*/  LDL.LU R23, [R1+0x438] ;  /* 0x0004380001177983 */ /* 0x001f620000300800 */
[----:B------:R0:W-:Y:S03]  /*23810*/  STL.64 [R1+0x1ae0], R20 ;  /* 0x001ae01401007387 */ /* 0x0001e60000100a00 */
[----:B0-----:R-:W2:Y:S04]  /*23820*/  LDL.LU.64 R20, [R1] ;  /* 0x0000000001147983 */ /* 0x001ea80000300a00 */
[----:B--2---:R0:W-:Y:S04]  /*23830*/  STL.64 [R1+0x1b00], R20 ;  /* 0x001b001401007387 */ /* 0x0041e80000100a00 */
[----:B0-----:R-:W2:Y:S01]  /*23840*/  LDL.LU.64 R20, [R1+0x10] ;  /* 0x0000100001147983 */ /* 0x001ea20000300a00 */
[----:B-----5:R-:W-:Y:S03]  /*23850*/  STL [R1+0x1b20], R23 ;  /* 0x001b201701007387 */ /* 0x020fe60000100800 */
[----:B--2---:R0:W-:Y:S04]  /*23860*/  STL.64 [R1+0x1b18], R20 ;  /* 0x001b181401007387 */ /* 0x0041e80000100a00 */
[----:B0-----:R-:W2:Y:S01]  /*23870*/  LDL.LU.64 R20, [R1+0x20] ;  /* 0x0000200001147983 */ /* 0x001ea20000300a00 */
[----:B-1----:R-:W-:Y:S02]  /*23880*/  STL.64 [R1+0x1ad8], R18 ;  /* 0x001ad81201007387 */ /* 0x002fe40000100a00 */
[----:B------:R3:W-:Y:S02]  /*23890*/  STL.64 [R1+0x1ad0], R16 ;  /* 0x001ad01001007387 */ /* 0x0007e40000100a00 */
[----:B---3--:R-:W-:-:S02]  /*238a0*/  IMAD.MOV.U32 R16, RZ, RZ, R12 ;  /* 0x000000ffff107224 */ /* 0x008fc400078e000c */
[----:B------:R-:W3:Y:S01]  /*238b0*/  LDL.LU R12, [R1+0x1b50] ;  /* 0x001b5000010c7983 */ /* 0x000ee20000300800 */
[----:B------:R-:W-:Y:S01]  /*238c0*/  MOV R18, R8 ;  /* 0x0000000800127202 */ /* 0x000fe20000000f00 */
[----:B------:R-:W-:Y:S01]  /*238d0*/  IMAD.MOV.U32 R19, RZ, RZ, R9 ;  /* 0x000000ffff137224 */ /* 0x000fe200078e0009 */
[----:B----4-:R-:W-:Y:S02]  /*238e0*/  MOV R17, R4 ;  /* 0x0000000400117202 */ /* 0x010fe40000000f00 */
[----:B------:R-:W4:Y:S01]  /*238f0*/  LDL.LU R4, [R1+0x1b4c] ;  /* 0x001b4c0001047983 */ /* 0x000f220000300800 */
[----:B------:R-:W5:Y:S02]  /*23900*/  LDL.LU R8, [R1+0x1b48] ;  /* 0x001b480001087983 */ /* 0x000f640000300800 */
[----:B------:R-:W2:Y:S02]  /*23910*/  LDL.LU R9, [R1+0x1b44] ;  /* 0x001b440001097983 */ /* 0x000ea40000300800 */
[----:B------:R-:W-:Y:S01]  /*23920*/  STL.64 [R1+0x1af8], R18 ;  /* 0x001af81201007387 */ /* 0x000fe20000100a00 */
[----:B------:R0:W-:Y:S02]  /*23930*/  STL.64 [R1+0x1af0], R16 ;  /* 0x001af01001007387 */ /* 0x0001e40000100a00 */
[----:B0-----:R-:W-:-:S02]  /*23940*/  MOV R16, R5 ;  /* 0x0000000500107202 */ /* 0x001fc40000000f00 */
[----:B------:R-:W2:Y:S01]  /*23950*/  LDL.LU R5, [R1+0x1b40] ;  /* 0x001b400001057983 */ /* 0x000ea20000300800 */
[----:B------:R-:W5:Y:S02]  /*23960*/  LDL.LU R17, [R1+0x3d4] ;  /* 0x0003d40001117983 */ /* 0x000f640000300800 */
[----:B------:R-:W-:Y:S01]  /*23970*/  IMAD.MOV.U32 R19, RZ, RZ, R13 ;  /* 0x000000ffff137224 */ /* 0x000fe200078e000d */
[----:B---3--:R-:W-:Y:S02]  /*23980*/  MOV R18, R12 ;  /* 0x0000000c00127202 */ /* 0x008fe40000000f00 */
[----:B------:R-:W3:Y:S01]  /*23990*/  LDL.LU R12, [R1+0x1b3c] ;  /* 0x001b3c00010c7983 */ /* 0x000ee20000300800 */
[----:B------:R-:W3:Y:S02]  /*239a0*/  LDL.LU R13, [R1+0x1b38] ;  /* 0x001b3800010d7983 */ /* 0x000ee40000300800 */
[----:B------:R4:W-:Y:S02]  /*239b0*/  STL.64 [R1+0x1b10], R18 ;  /* 0x001b101201007387 */ /* 0x0009e40000100a00 */
[----:B----4-:R-:W-:Y:S01]  /*239c0*/  MOV R19, R4 ;  /* 0x0000000400137202 */ /* 0x010fe20000000f00 */
[----:B--2---:R-:W-:Y:S01]  /*239d0*/  IMAD.MOV.U32 R18, RZ, RZ, R5 ;  /* 0x000000ffff127224 */ /* 0x004fe200078e0005 */
[----:B-----5:R0:W-:Y:S04]  /*239e0*/  STL.64 [R1+0x1b08], R16 ;  /* 0x001b081001007387 */ /* 0x0201e80000100a00 */
[----:B------:R-:W1:Y:S01]  /*239f0*/  LDSM.16.M88.4 R4, [R2+0x16000] ;  /* 0x016000000204783b */ /* 0x000e620000000200 */
[----:B0-----:R-:W-:-:S02]  /*23a00*/  MOV R16, R9 ;  /* 0x0000000900107202 */ /* 0x001fc40000000f00 */
[----:B------:R-:W-:Y:S02]  /*23a10*/  MOV R17, R8 ;  /* 0x0000000800117202 */ /* 0x000fe40000000f00 */
[----:B------:R-:W0:Y:S04]  /*23a20*/  LDSM.16.M88.4 R8, [R2+0x16800] ;  /* 0x016800000208783b */ /* 0x000e280000000200 */
[----:B-1----:R-:W-:Y:S01]  /*23a30*/  STL [R1+0x18e4], R6 ;  /* 0x0018e40601007387 */ /* 0x002fe20000100800 */
[----:B------:R-:W-:Y:S03]  /*23a40*/  STL [R1+0x18e0], R7 ;  /* 0x0018e00701007387 */ /* 0x000fe60000100800 */
[----:B0-----:R0:W-:Y:S01]  /*23a50*/  STL [R1+0x1ab4], R8 ;  /* 0x001ab40801007387 */ /* 0x0011e20000100800 */
[----:B------:R1:W-:Y:S02]  /*23a60*/  STL [R1+0x1ab0], R9 ;  /* 0x001ab00901007387 */ /* 0x0003e40000100800 */
[----:B------:R-:W-:Y:S02]  /*23a70*/  STL [R1+0x1874], R10 ;  /* 0x0018740a01007387 */ /* 0x000fe40000100800 */
[----:B------:R3:W-:Y:S01]  /*23a80*/  STL [R1+0x1870], R11 ;  /* 0x0018700b01007387 */ /* 0x0007e20000100800 */
[----:B0-----:R-:W2:Y:S01]  /*23a90*/  LDL.LU R8, [R1+0x3f0] ;  /* 0x0003f00001087983 */ /* 0x001ea20000300800 */
[----:B-1----:R-:W2:Y:S02]  /*23aa0*/  LDL.LU R9, [R1+0x3f4] ;  /* 0x0003f40001097983 */ /* 0x002ea40000300800 */
[----:B---3--:R-:W-:Y:S01]  /*23ab0*/  IMAD.MOV.U32 R11, RZ, RZ, R12 ;  /* 0x000000ffff0b7224 */ /* 0x008fe200078e000c */
[----:B------:R-:W-:-:S02]  /*23ac0*/  MOV R10, R13 ;  /* 0x0000000d000a7202 */ /* 0x000fc40000000f00 */
[----:B------:R-:W0:Y:S04]  /*23ad0*/  LDSM.16.M88.4 R12, [R2+0x17000] ;  /* 0x01700000020c783b */ /* 0x000e280000000200 */
[----:B0-----:R-:W-:Y:S01]  /*23ae0*/  STL [R1+0x1ab8], R15 ;  /* 0x001ab80f01007387 */ /* 0x001fe20000100800 */
[----:B------:R-:W-:Y:S02]  /*23af0*/  STL.64 [R1+0xa0], R24 ;  /* 0x0000a01801007387 */ /* 0x000fe40000100a00 */
[----:B------:R0:W-:Y:S02]  /*23b00*/  STL.64 [R1+0xa8], R26 ;  /* 0x0000a81a01007387 */ /* 0x0001e40000100a00 */
[----:B0-----:R-:W2:Y:S01]  /*23b10*/  LDL.LU.64 R26, [R1+0x1b30] ;  /* 0x001b3000011a7983 */ /* 0x001ea20000300a00 */
[----:B------:R-:W2:Y:S01]  /*23b20*/  LDL.LU.64 R24, [R1+0x1b28] ;  /* 0x001b280001187983 */ /* 0x000ea20000300a00 */
[----:B------:R0:W1:Y:S02]  /*23b30*/  MUFU.EX2 R2, R3 ;  /* 0x0000000300027308 */ /* 0x0000640000000800 */
[----:B0-----:R-:W-:Y:S01]  /*23b40*/  MOV R3, R21 ;  /* 0x0000001500037202 */ /* 0x001fe20000000f00 */
[----:B--2---:R-:W-:Y:S11]  /*23b50*/  HMMA.16816.F32 R8, R24, R20, R8 ;  /* 0x000000141808723c */ /* 0x004ff60000001808 */
[----:B------:R-:W-:Y:S11]  /*23b60*/  @!UPT UIADD3 URZ, URZ, URZ, URZ ;  /* 0x0000003f3f3ff290 */ /* 0x000ff6000fffe03f */
[----:B------:R-:W-:Y:S01]  /*23b70*/  @!UPT UIADD3 URZ, URZ, URZ, URZ ;  /* 0x0000003f3f3ff290 */ /* 0x000fe2000fffe03f */
[----:B------:R-:W-:Y:S01]  /*23b80*/  STL.64 [R1+0x1f0], R8 ;  /* 0x0001f00801007387 */ /* 0x000fe20000100a00 */
[----:B-1----:R-:W-:Y:S02]  /*23b90*/  STL [R1+0x410], R2 ;  /* 0x0004100201007387 */ /* 0x002fe40000100800 */
[----:B------:R0:W-:Y:S02]  /*23ba0*/  STL.64 [R1+0x1f8], R10 ;  /* 0x0001f80a01007387 */ /* 0x0001e40000100a00 */
[----:B------:R-:W2:Y:S01]  /*23bb0*/  LDL.LU R23, [R1+0x1b20] ;  /* 0x001b200001177983 */ /* 0x000ea20000300800 */
[----:B0-----:R-:W-:Y:S02]  /*23bc0*/  MOV R10, R20 ;  /* 0x00000014000a7202 */ /* 0x001fe40000000f00 */
[----:B------:R-:W3:Y:S01]  /*23bd0*/  LDL.LU.64 R20, [R1+0x1b18] ;  /* 0x001b180001147983 */ /* 0x000ee20000300a00 */
[----:B------:R-:W-:-:S04]  /*23be0*/  FFMA R0, R0, c[0x0][0x188], -R29 ;  /* 0x0000620000007a23 */ /* 0x000fc8000000081d */
[----:B------:R-:W-:-:S04]  /*23bf0*/  FMUL R2, R0, 1.4426950216293334961 ;  /* 0x3fb8aa3b00027820 */ /* 0x000fc80000400000 */
[----:B------:R-:W0:Y:S02]  /*23c00*/  MUFU.EX2 R6, R2 ;  /* 0x0000000200067308 */ /* 0x000e240000000800 */
[----:B0-----:R-:W-:Y:S01]  /*23c10*/  STL [R1+0x3f0], R6 ;  /* 0x0003f00601007387 */ /* 0x001fe20000100800 */
[C---:B---3--:R-:W-:Y:S01]  /*23c20*/  HMMA.16816.F32 R16, R24.reuse, R20, R16 ;  /* 0x000000141810723c */ /* 0x048fe20000001810 */
[----:B------:R-:W-:Y:S01]  /*23c30*/  IMAD.MOV.U32 R9, RZ, RZ, R20 ;  /* 0x000000ffff097224 */ /* 0x000fe200078e0014 */
[----:B------:R-:W-:Y:S11]  /*23c40*/  MOV R11, R21 ;  /* 0x00000015000b7202 */ /* 0x000ff60000000f00 */
[----:B------:R-:W-:Y:S10]  /*23c50*/  @!UPT UIADD3 URZ, URZ, URZ, URZ ;  /* 0x0000003f3f3ff290 */ /* 0x000ff4000fffe03f */
[----:B------:R-:W-:Y:S01]  /*23c60*/  STL.64 [R1+0x1e0], R16 ;  /* 0x0001e01001007387 */ /* 0x000fe20000100a00 */
[----:B------:R0:W-:Y:S03]  /*23c70*/  STL.64 [R1+0x1e8], R18 ;  /* 0x0001e81201007387 */ /* 0x0001e60000100a00 */
[----:B0-----:R-:W3:Y:S01]  /*23c80*/  LDL.LU.64 R18, [R1+0x1b10] ;  /* 0x001b100001127983 */ /* 0x001ee20000300a00 */
[----:B------:R-:W3:Y:S02]  /*23c90*/  LDL.LU.64 R16, [R1+0x1b08] ;  /* 0x001b080001107983 */ /* 0x000ee40000300a00 */
[----:B------:R-:W3:Y:S02]  /*23ca0*/  LDL.LU.64 R20, [R1+0x1b00] ;  /* 0x001b000001147983 */ /* 0x000ee40000300a00 */
[----:B--2---:R-:W-:Y:S01]  /*23cb0*/  FFMA R0, R23, c[0x0][0x188], -R29 ;  /* 0x0000620017007a23 */ /* 0x004fe2000000081d */
[----:B---3--:R-:W-:Y:S01]  /*23cc0*/  HMMA.16816.F32 R16, R24, R20, R16 ;  /* 0x000000141810723c */ /* 0x008fe20000001810 */
[----:B------:R-:W-:Y:S01]  /*23cd0*/  MOV R15, R20 ;  /* 0x00000014000f7202 */ /* 0x000fe20000000f00 */
[----:B------:R-:W-:Y:S11]  /*23ce0*/  IMAD.MOV.U32 R8, RZ, RZ, R21 ;  /* 0x000000ffff087224 */ /* 0x000ff600078e0015 */
[----:B------:R-:W-:Y:S10]  /*23cf0*/  @!UPT UIADD3 URZ, URZ, URZ, URZ ;  /* 0x0000003f3f3ff290 */ /* 0x000ff4000fffe03f */
[----:B------:R-:W-:Y:S01]  /*23d00*/  STL.64 [R1+0x1d0], R16 ;  /* 0x0001d01001007387 */ /* 0x000fe20000100a00 */
[----:B------:R0:W-:Y:S03]  /*23d10*/  STL.64 [R1+0x1d8], R18 ;  /* 0x0001d81201007387 */ /* 0x0001e60000100a00 */
[----:B0-----:R-:W2:Y:S01]  /*23d20*/  LDL.LU.64 R18, [R1+0x1af8] ;  /* 0x001af80001127983 */ /* 0x001ea20000300a00 */
[----:B------:R-:W2:Y:S02]  /*23d30*/  LDL.LU.64 R16, [R1+0x1af0] ;  /* 0x001af00001107983 */ /* 0x000ea40000300a00 */
[----:B------:R-:W3:Y:S02]  /*23d40*/  LDL.LU.64 R22, [R1+0x1ae8] ;  /* 0x001ae80001167983 */ /* 0x000ee40000300a00 */
[----:B------:R-:W2:Y:S02]  /*23d50*/  LDL.LU.64 R20, [R1+0x1ae0] ;  /* 0x001ae00001147983 */ /* 0x000ea40000300a00 */
[----:B------:R-:W-:-:S02]  /*23d60*/  FMUL R2, R0, 1.4426950216293334961 ;  /* 0x3fb8aa3b00027820 */ /* 0x000fc40000400000 */
[----:B------:R-:W-:-:S04]  /*23d70*/  FFMA R0, R28, c[0x0][0x188], -R29 ;  /* 0x000062001c007a23 */ /* 0x000fc8000000081d */
[----:B------:R-:W-:Y:S01]  /*23d80*/  FMUL R0, R0, 1.4426950216293334961 ;  /* 0x3fb8aa3b00007820 */ /* 0x000fe20000400000 */
[----:B------:R-:W0:Y:S08]  /*23d90*/  MUFU.EX2 R2, R2 ;  /* 0x0000000200027308 */ /* 0x000e300000000800 */
[----:B------:R-:W1:Y:S01]  /*23da0*/  MUFU.EX2 R28, R0 ;  /* 0x00000000001c7308 */ /* 0x000e620000000800 */
[----:B------:R-:W-:Y:S01]  /*23db0*/  STL.64 [R1+0x1ac8], R14 ;  /* 0x001ac80e01007387 */ /* 0x000fe20000100a00 */
[----:B------:R4:W-:Y:S03]  /*23dc0*/  STL.64 [R1+0x1ac0], R12 ;  /* 0x001ac00c01007387 */ /* 0x0009e60000100a00 */
[----:B----4-:R-:W4:Y:S01]  /*23dd0*/  LDL.LU R12, [R1+0x3b0] ;  /* 0x0003b000010c7983 */ /* 0x010f220000300800 */
[----:B------:R-:W4:Y:S02]  /*23de0*/  LDL.LU R13, [R1+0x3b4] ;  /* 0x0003b400010d7983 */ /* 0x000f240000300800 */
[----:B------:R-:W4:Y:S02]  /*23df0*/  LDL.LU R14, [R1+0x3b8] ;  /* 0x0003b800010e7983 */ /* 0x000f240000300800 */
[----:B------:R-:W4:Y:S01]  /*23e00*/  LDL.LU R15, [R1+0x3bc] ;  /* 0x0003bc00010f7983 */ /* 0x000f220000300800 */
[----:B0-----:R-:W-:Y:S01]  /*23e10*/  STL [R1+0x3e0], R2 ;  /* 0x0003e00201007387 */ /* 0x001fe20000100800 */
[C---:B--2---:R-:W-:Y:S11]  /*23e20*/  HMMA.16816.F32 R16, R24.reuse, R20, R16 ;  /* 0x000000141810723c */ /* 0x044ff60000001810 */
[----:B------:R-:W-:Y:S11]  /*23e30*/  @!UPT UIADD3 URZ, URZ, URZ, URZ ;  /* 0x0000003f3f3ff290 */ /* 0x000ff6000fffe03f */
[----:B------:R-:W-:Y:S01]  /*23e40*/  @!UPT UIADD3 URZ, URZ, URZ, URZ ;  /* 0x0000003f3f3ff290 */ /* 0x000fe2000fffe03f */
[----:B------:R0:W-:Y:S01]  /*23e50*/  STL.64 [R1+0x1c0], R16 ;  /* 0x0001c01001007387 */ /* 0x0001e20000100a00 */
[----:B------:R-:W-:Y:S02]  /*23e60*/  MOV R6, R18 ;  /* 0x0000001200067202 */ /* 0x000fe40000000f00 */
[----:B------:R-:W-:Y:S02]  /*23e70*/  MOV R7, R19 ;  /* 0x0000001300077202 */ /* 0x000fe40000000f00 */
[----:B------:R-:W2:Y:S04]  /*23e80*/  LDL.LU.64 R18, [R1+0x1ad8] ;  /* 0x001ad80001127983 */ /* 0x000ea80000300a00 */
[----:B0-----:R-:W4:Y:S01]  /*23e90*/  LDL.LU.64 R16, [R1+0x1ad0] ;  /* 0x001ad00001107983 */ /* 0x001f220000300a00 */
[----:B-1----:R-:W-:Y:S02]  /*23ea0*/  STL [R1+0x3d0], R28 ;  /* 0x0003d01c01007387 */ /* 0x002fe40000100800 */
[----:B---3--:R-:W-:Y:S02]  /*23eb0*/  STL.64 [R1+0x1998], R22 ;  /* 0x0019981601007387 */ /* 0x008fe40000100a00 */
[----:B------:R0:W-:Y:S02]  /*23ec0*/  STL.64 [R1+0x1990], R20 ;  /* 0x0019901401007387 */ /* 0x0001e40000100a00 */
[----:B0-----:R-:W3:Y:S01]  /*23ed0*/  LDL.LU R20, [R1+0x3a0] ;  /* 0x0003a00001147983 */ /* 0x001ee20000300800 */
[----:B------:R-:W3:Y:S02]  /*23ee0*/  LDL.LU R21, [R1+0x3a4] ;  /* 0x0003a40001157983 */ /* 0x000ee40000300800 */
[----:B------:R-:W3:Y:S02]  /*23ef0*/  LDL.LU R22, [R1+0x3a8] ;  /* 0x0003a80001167983 */ /* 0x000ee40000300800 */
[----:B------:R-:W3:Y:S01]  /*23f00*/  LDL.LU R23, [R1+0x3ac] ;  /* 0x0003ac0001177983 */ /* 0x000ee20000300800 */
[C---:B----4-:R-:W-:Y:S08]  /*23f10*/  HMMA.16816.F32 R12, R24.reuse, R16, R12 ;  /* 0x00000010180c723c */ /* 0x050ff0000000180c */
[----:B---3--:R-:W-:Y:S11]  /*23f20*/  HMMA.16816.F32 R20, R24, R4, R20 ;  /* 0x000000041814723c */ /* 0x008ff60000001814 */
[----:B------:R-:W-:Y:S04]  /*23f30*/  @!UPT UIADD3 URZ, URZ, URZ, URZ ;  /* 0x0000003f3f3ff290 */ /* 0x000fe8000fffe03f */
[----:B------:R-:W-:Y:S01]  /*23f40*/  STL.64 [R1+0x1b0], R12 ;  /* 0x0001b00c01007387 */ /* 0x000fe20000100a00 */
[----:B------:R0:W-:Y:S03]  /*23f50*/  STL.64 [R1+0x1b8], R14 ;  /* 0x0001b80e01007387 */ /* 0x0001e60000100a00 */
[----:B0-----:R-:W3:Y:S01]  /*23f60*/  LDL.LU.64 R14, [R1+0x1ac8] ;  /* 0x001ac800010e7983 */ /* 0x001ee20000300a00 */
[----:B------:R-:W4:Y:S02]  /*23f70*/  LDL.LU.64 R12, [R1+0x1ac0] ;  /* 0x001ac000010c7983 */ /* 0x000f240000300a00 */
[----:B--2---:R-:W-:Y:S02]  /*23f80*/  STL.64 [R1+0x1988], R18 ;  /* 0x0019881201007387 */ /* 0x004fe40000100a00 */
[----:B------:R0:W-:Y:S02]  /*23f90*/  STL.64 [R1+0x1980], R16 ;  /* 0x0019801001007387 */ /* 0x0001e40000100a00 */
[----:B0-----:R-:W2:Y:S01]  /*23fa0*/  LDL.LU R16, [R1+0x2c0] ;  /* 0x0002c00001107983 */ /* 0x001ea20000300800 */
[----:B------:R0:W-:Y:S02]  /*23fb0*/  STL.64 [R1+0x1a0], R20 ;  /* 0x0001a01401007387 */ /* 0x0001e40000100a00 */
[----:B------:R-:W-:Y:S02]  /*23fc0*/  STL.64 [R1+0x1a8], R22 ;  /* 0x0001a81601007387 */ /* 0x000fe40000100a00 */
[----:B------:R-:W2:Y:S01]  /*23fd0*/  LDL.LU R17, [R1+0x2c4] ;  /* 0x0002c40001117983 */ /* 0x000ea20000300800 */
[----:B------:R-:W5:Y:S01]  /*23fe0*/  LDL.LU R18, [R1+0x2c8] ;  /* 0x0002c80001127983 */ /* 0x000f620000300800 */
[----:B------:R-:W5:Y:S01]  /*23ff0*/  LDL.LU R19, [R1+0x2cc] ;  /* 0x0002cc0001137983 */ /* 0x000f620000300800 */
[----:B0-----:R-:W-:Y:S01]  /*24000*/  MOV R21, R8 ;  /* 0x0000000800157202 */ /* 0x001fe20000000f00 */
[----:B---3--:R-:W-:Y:S01]  /*24010*/  IMAD.MOV.U32 R20, RZ, RZ, R15 ;  /* 0x000000ffff147224 */ /* 0x008fe200078e000f */
[----:B-----5:R-:W-:Y:S01]  /*24020*/  STL.64 [R1+0x19a8], R18 ;  /* 0x0019a81201007387 */ /* 0x020fe20000100a00 */
[----:B--2---:R0:W-:Y:S02]  /*24030*/  STL.64 [R1+0x19a0], R16 ;  /* 0x0019a01001007387 */ /* 0x0041e40000100a00 */
[----:B------:R-:W2:Y:S02]  /*24040*/  LDL.LU R15, [R1+0x1ab8] ;  /* 0x001ab800010f7983 */ /* 0x000ea40000300800 */
[----:B------:R-:W3:Y:S01]  /*24050*/  LDL.LU R8, [R1+0x1ab4] ;  /* 0x001ab40001087983 */ /* 0x000ee20000300800 */
[----:B------:R1:W-:Y:S04]  /*24060*/  STL.64 [R1+0x19b0], R20 ;  /* 0x0019b01401007387 */ /* 0x0003e80000100a00 */
[----:B0-----:R-:W5:Y:S01]  /*24070*/  LDL.LU R16, [R1+0x2d0] ;  /* 0x0002d00001107983 */ /* 0x001f620000300800 */
[----:B------:R-:W5:Y:S02]  /*24080*/  LDL.LU R17, [R1+0x2d4] ;  /* 0x0002d40001117983 */ /* 0x000f640000300800 */
[----:B------:R-:W2:Y:S02]  /*24090*/  LDL.LU R18, [R1+0x2d8] ;  /* 0x0002d80001127983 */ /* 0x000ea40000300800 */
[----:B------:R-:W2:Y:S01]  /*240a0*/  LDL.LU R19, [R1+0x2dc] ;  /* 0x0002dc0001137983 */ /* 0x000ea20000300800 */
[----:B-1----:R-:W-:Y:S01]  /*240b0*/  MOV R20, R9 ;  /* 0x0000000900147202 */ /* 0x002fe20000000f00 */
[----:B------:R-:W-:Y:S01]  /*240c0*/  IMAD.MOV.U32 R21, RZ, RZ, R11 ;  /* 0x000000ffff157224 */ /* 0x000fe200078e000b */
[----:B--2---:R-:W-:Y:S01]  /*240d0*/  STL.64 [R1+0x19c0], R18 ;  /* 0x0019c01201007387 */ /* 0x004fe20000100a00 */
[----:B-----5:R0:W-:Y:S02]  /*240e0*/  STL.64 [R1+0x19b8], R16 ;  /* 0x0019b81001007387 */ /* 0x0201e40000100a00 */
[----:B------:R-:W3:Y:S02]  /*240f0*/  LDL.LU R9, [R1+0x1ab0] ;  /* 0x001ab00001097983 */ /* 0x000ee40000300800 */
[----:B------:R1:W-:Y:S01]  /*24100*/  STL.64 [R1+0x19c8], R20 ;  /* 0x0019c81401007387 */ /* 0x0003e20000100a00 */
[----:B0-----:R-:W2:Y:S01]  /*24110*/  LDL.LU R16, [R1+0x2e0] ;  /* 0x0002e00001107983 */ /* 0x001ea20000300800 */
[----:B------:R-:W2:Y:S02]  /*24120*/  LDL.LU R17, [R1+0x2e4] ;  /* 0x0002e40001117983 */ /* 0x000ea40000300800 */
[----:B------:R-:W5:Y:S02]  /*24130*/  LDL.LU R18, [R1+0x2e8] ;  /* 0x0002e80001127983 */ /* 0x000f640000300800 */
[----:B------:R-:W5:Y:S01]  /*24140*/  LDL.LU R19, [R1+0x2ec] ;  /* 0x0002ec0001137983 */ /* 0x000f620000300800 */
[----:B-1----:R-:W-:-:S02]  /*24150*/  MOV R20, R10 ;  /* 0x0000000a00147202 */ /* 0x002fc40000000f00 */
[----:B------:R-:W-:Y:S01]  /*24160*/  MOV R21, R3 ;  /* 0x0000000300157202 */ /* 0x000fe20000000f00 */
[----:B-----5:R-:W-:Y:S01]  /*24170*/  STL.64 [R1+0x19d8], R18 ;  /* 0x0019d81201007387 */ /* 0x020fe20000100a00 */
[----:B--2---:R-:W-:Y:S03]  /*24180*/  STL.64 [R1+0x19d0], R16 ;  /* 0x0019d01001007387 */ /* 0x004fe60000100a00 */
[----:B------:R0:W-:Y:S02]  /*24190*/  STL.64 [R1+0x19e0], R20 ;  /* 0x0019e01401007387 */ /* 0x0001e40000100a00 */
[----:B0-----:R-:W2:Y:S01]  /*241a0*/  LDL.LU R20, [R1+0x30] ;  /* 0x0000300001147983 */ /* 0x001ea20000300800 */
[----:B------:R-:W2:Y:S03]  /*241b0*/  LDL.LU R21, [R1+0x34] ;  /* 0x0000340001157983 */ /* 0x000ea60000300800 */
[----:B--2---:R0:W-:Y:S01]  /*241c0*/  STL.64 [R1+0x19f8], R20 ;  /* 0x0019f81401007387 */ /* 0x0041e20000100a00 */
[----:B------:R-:W2:Y:S02]  /*241d0*/  LDL.LU R16, [R1+0x2f0] ;  /* 0x0002f00001107983 */ /* 0x000ea40000300800 */
[----:B------:R-:W2:Y:S02]  /*241e0*/  LDL.LU R17, [R1+0x2f4] ;  /* 0x0002f40001117983 */ /* 0x000ea40000300800 */
[----:B------:R-:W5:Y:S01]  /*241f0*/  LDL.LU R18, [R1+0x2f8] ;  /* 0x0002f80001127983 */ /* 0x000f620000300800 */
[----:B------:R-:W5:Y:S04]  /*24200*/  LDL.LU R19, [R1+0x2fc] ;  /* 0x0002fc0001137983 */ /* 0x000f680000300800 */
[----:B0-----:R-:W2:Y:S01]  /*24210*/  LDL.LU R20, [R1+0x40] ;  /* 0x0000400001147983 */ /* 0x001ea20000300800 */
[----:B------:R-:W2:Y:S03]  /*24220*/  LDL.LU R21, [R1+0x44] ;  /* 0x0000440001157983 */ /* 0x000ea60000300800 */
[----:B--2---:R-:W-:Y:S01]  /*24230*/  STL.64 [R1+0x1a10], R20 ;  /* 0x001a101401007387 */ /* 0x004fe20000100a00 */
[----:B-----5:R-:W-:Y:S02]  /*24240*/  STL.64 [R1+0x19f0], R18 ;  /* 0x0019f01201007387 */ /* 0x020fe40000100a00 */
[----:B------:R0:W-:Y:S02]  /*24250*/  STL.64 [R1+0x19e8], R16 ;  /* 0x0019e81001007387 */ /* 0x0001e40000100a00 */
[----:B0-----:R-:W2:Y:S01]  /*24260*/  LDL.LU R16, [R1+0x300] ;  /* 0x0003000001107983 */ /* 0x001ea20000300800 */
[----:B------:R-:W2:Y:S02]  /*24270*/  LDL.LU R17, [R1+0x304] ;  /* 0x0003040001117983 */ /* 0x000ea40000300800 */
[----:B------:R-:W5:Y:S02]  /*24280*/  LDL.LU R18, [R1+0x308] ;  /* 0x0003080001127983 */ /* 0x000f640000300800 */
[----:B------:R-:W5:Y:S01]  /*24290*/  LDL.LU R19, [R1+0x30c] ;  /* 0x00030c0001137983 */ /* 0x000f620000300800 */
[----:B------:R-:W2:Y:S01]  /*242a0*/  LDL.LU R20, [R1+0x50] ;  /* 0x0000500001147983 */ /* 0x000ea20000300800 */
        /* <DEDUP_REMOVED lines=19> */
[----:B--2---:R0:W-:Y:S04]  /*243e0*/  STL.64 [R1+0x1a58], R20 ;  /* 0x001a581401007387 */ /* 0x0041e80000100a00 */
        /* <DEDUP_REMOVED lines=8> */
[----:B-----5:R-:W-:Y:S02]  /*24470*/  STL.64 [R1+0x1a38], R18 ;  /* 0x001a381201007387 */ /* 0x020fe40000100a00 */
[----:B------:R0:W-:Y:S02]  /*24480*/  STL.64 [R1+0x1a30], R16 ;  /* 0x001a301001007387 */ /* 0x0001e40000100a00 */
[----:B0-----:R-:W5:Y:S01]  /*24490*/  LDL.LU R16, [R1+0x330] ;  /* 0x0003300001107983 */ /* 0x001f620000300800 */
[----:B------:R-:W5:Y:S02]  /*244a0*/  LDL.LU R17, [R1+0x334] ;  /* 0x0003340001117983 */ /* 0x000f640000300800 */
[----:B------:R-:W2:Y:S02]  /*244b0*/  LDL.LU R18, [R1+0x338] ;  /* 0x0003380001127983 */ /* 0x000ea40000300800 */
[----:B------:R-:W2:Y:S01]  /*244c0*/  LDL.LU R19, [R1+0x33c] ;  /* 0x00033c0001137983 */ /* 0x000ea20000300800 */
[----:B------:R-:W2:Y:S04]  /*244d0*/  LDL R22, [R1+0x418] ;  /* 0x0004180001167983 */ /* 0x000ea80000100800 */
[----:B------:R-:W2:Y:S04]  /*244e0*/  LDL R23, [R1+0x41c] ;  /* 0x00041c0001177983 */ /* 0x000ea80000100800 */
[----:B--2---:R-:W-:Y:S01]  /*244f0*/  STL.64 [R1+0x1a90], R22 ;  /* 0x001a901601007387 */ /* 0x004fe20000100a00 */
[----:B------:R0:W-:Y:S03]  /*24500*/  STL.64 [R1+0x1a88], R20 ;  /* 0x001a881401007387 */ /* 0x0001e60000100a00 */
[----:B0-----:R-:W2:Y:S04]  /*24510*/  LDL.LU.64 R20, [R1+0xa0] ;  /* 0x0000a00001147983 */ /* 0x001ea80000300a00 */
[----:B--2---:R0:W-:Y:S04]  /*24520*/  STL.64 [R1+0x1aa8], R20 ;  /* 0x001aa81401007387 */ /* 0x0041e80000100a00 */
[----:B0-----:R-:W4:Y:S01]  /*24530*/  LDL.LU R20, [R1+0x380] ;  /* 0x0003800001147983 */ /* 0x001f220000300800 */
[----:B------:R-:W4:Y:S02]  /*24540*/  LDL.LU R21, [R1+0x384] ;  /* 0x0003840001157983 */ /* 0x000f240000300800 */
[----:B------:R-:W4:Y:S02]  /*24550*/  LDL.LU R22, [R1+0x388] ;  /* 0x0003880001167983 */ /* 0x000f240000300800 */
[----:B------:R-:W4:Y:S01]  /*24560*/  LDL.LU R23, [R1+0x38c] ;  /* 0x00038c0001177983 */ /* 0x000f220000300800 */
[----:B------:R-:W-:Y:S01]  /*24570*/  STL.64 [R1+0x1a50], R18 ;  /* 0x001a501201007387 */ /* 0x000fe20000100a00 */
[----:B-----5:R0:W-:Y:S03]  /*24580*/  STL.64 [R1+0x1a48], R16 ;  /* 0x001a481001007387 */ /* 0x0201e60000100a00 */
[----:B0-----:R-:W2:Y:S01]  /*24590*/  LDL.LU R16, [R1+0x340] ;  /* 0x0003400001107983 */ /* 0x001ea20000300800 */
[----:B------:R-:W2:Y:S02]  /*245a0*/  LDL.LU R17, [R1+0x344] ;  /* 0x0003440001117983 */ /* 0x000ea40000300800 */
[----:B------:R-:W5:Y:S02]  /*245b0*/  LDL.LU R18, [R1+0x348] ;  /* 0x0003480001127983 */ /* 0x000f640000300800 */
[----:B------:R-:W5:Y:S02]  /*245c0*/  LDL.LU R19, [R1+0x34c] ;  /* 0x00034c0001137983 */ /* 0x000f640000300800 */
[----:B-----5:R-:W-:Y:S01]  /*245d0*/  STL.64 [R1+0x1a78], R18 ;  /* 0x001a781201007387 */ /* 0x020fe20000100a00 */
[----:B--2---:R0:W-:Y:S03]  /*245e0*/  STL.64 [R1+0x1a70], R16 ;  /* 0x001a701001007387 */ /* 0x0041e60000100a00 */
        /* <DEDUP_REMOVED lines=13> */
[----:B------:R-:W3:Y:S02]  /*246c0*/  LDL.LU R5, [R1+0x394] ;  /* 0x0003940001057983 */ /* 0x000ee40000300800 */
[----:B------:R-:W3:Y:S02]  /*246d0*/  LDL.LU R6, [R1+0x398] ;  /* 0x0003980001067983 */ /* 0x000ee40000300800 */
[----:B------:R-:W3:Y:S01]  /*246e0*/  LDL.LU R7, [R1+0x39c] ;  /* 0x00039c0001077983 */ /* 0x000ee20000300800 */
[C---:B----4-:R-:W-:Y:S08]  /*246f0*/  HMMA.16816.F32 R20, R24.reuse, R12, R20 ;  /* 0x0000000c1814723c */ /* 0x050ff00000001814 */
[C---:B---3--:R-:W-:Y:S11]  /*24700*/  HMMA.16816.F32 R4, R24.reuse, R8, R4 ;  /* 0x000000081804723c */ /* 0x048ff60000001804 */
[----:B------:R-:W-:Y:S11]  /*24710*/  @!UPT UIADD3 URZ, URZ, URZ, URZ ;  /* 0x0000003f3f3ff290 */ /* 0x000ff6000fffe03f */
[----:B------:R-:W-:Y:S01]  /*24720*/  @!UPT UIADD3 URZ, URZ, URZ, URZ ;  /* 0x0000003f3f3ff290 */ /* 0x000fe2000fffe03f */
[----:B------:R0:W-:Y:S01]  /*24730*/  STL.64 [R1+0x198], R6 ;  /* 0x0001980601007387 */ /* 0x0001e20000100a00 */
[----:B------:R-:W-:Y:S01]  /*24740*/  IMAD.MOV.U32 R10, RZ, RZ, R4 ;  /* 0x000000ffff0a7224 */ /* 0x000fe200078e0004 */
[----:B------:R-:W-:Y:S01]  /*24750*/  MOV R11, R5 ;  /* 0x00000005000b7202 */ /* 0x000fe20000000f00 */
[----:B------:R-:W3:Y:S01]  /*24760*/  LDL.LU R4, [R1+0x2b0] ;  /* 0x0002b00001047983 */ /* 0x000ee20000300800 */
[----:B------:R-:W3:Y:S04]  /*24770*/  LDL.LU R5, [R1+0x2b4] ;  /* 0x0002b40001057983 */ /* 0x000ee80000300800 */
[----:B0-----:R-:W3:Y:S01]  /*24780*/  LDL.LU R6, [R1+0x2b8] ;  /* 0x0002b80001067983 */ /* 0x001ee20000300800 */
[----:B------:R-:W3:Y:S02]  /*24790*/  LDL.LU R7, [R1+0x2bc] ;  /* 0x0002bc0001077983 */ /* 0x000ee40000300800 */
[----:B------:R0:W-:Y:S02]  /*247a0*/  STL.64 [R1+0x180], R20 ;  /* 0x0001801401007387 */ /* 0x0001e40000100a00 */
[----:B------:R-:W-:Y:S01]  /*247b0*/  STL.64 [R1+0x188], R22 ;  /* 0x0001881601007387 */ /* 0x000fe20000100a00 */
[----:B0-----:R-:W2:Y:S01]  /*247c0*/  LDL.LU.64 R20, [R1+0x1aa8] ;  /* 0x001aa80001147983 */ /* 0x001ea20000300a00 */
[----:B------:R0:W-:Y:S03]  /*247d0*/  STL.64 [R1+0x1968], R14 ;  /* 0x0019680e01007387 */ /* 0x0001e60000100a00 */
[----:B0-----:R-:W4:Y:S04]  /*247e0*/  LDL R14, [R1+0x3f0] ;  /* 0x0003f000010e7983 */ /* 0x001f280000100800 */
[----:B------:R-:W4:Y:S01]  /*247f0*/  LDL R15, [R1+0x410] ;  /* 0x00041000010f7983 */ /* 0x000f220000100800 */
[----:B------:R0:W-:Y:S03]  /*24800*/  STL.64 [R1+0x1960], R12 ;  /* 0x0019600c01007387 */ /* 0x0001e60000100a00 */
[----:B0-----:R-:W5:Y:S01]  /*24810*/  LDL.LU R12, [R1+0x80] ;  /* 0x00008000010c7983 */ /* 0x001f620000300800 */
[----:B------:R-:W5:Y:S01]  /*24820*/  LDL.LU R13, [R1+0x84] ;  /* 0x00008400010d7983 */ /* 0x000f620000300800 */
[----:B--2---:R-:W-:Y:S02]  /*24830*/  HMMA.16816.F32 R24, R24, R20, R16 ;  /* 0x000000141818723c */ /* 0x004fe40000001810 */
[----:B------:R-:W2:Y:S01]  /*24840*/  LDL.LU.64 R18, [R1+0x1aa0] ;  /* 0x001aa00001127983 */ /* 0x000ea20000300a00 */
[----:B------:R-:W2:Y:S01]  /*24850*/  LDL.LU.64 R16, [R1+0x1a98] ;  /* 0x001a980001107983 */ /* 0x000ea20000300a00 */
[----:B------:R-:W-:Y:S01]  /*24860*/  MOV R3, R20 ;  /* 0x0000001400037202 */ /* 0x000fe20000000f00 */
[----:B------:R-:W-:Y:S11]  /*24870*/  IMAD.MOV.U32 R0, RZ, RZ, R21 ;  /* 0x000000ffff007224 */ /* 0x000ff600078e0015 */
[----:B------:R-:W-:Y:S07]  /*24880*/  @!UPT UIADD3 URZ, URZ, URZ, URZ ;  /* 0x0000003f3f3ff290 */ /* 0x000fee000fffe03f */
[----:B------:R-:W-:Y:S01]  /*24890*/  STL.64 [R1+0x90], R24 ;  /* 0x0000901801007387 */ /* 0x000fe20000100a00 */
[----:B------:R0:W-:Y:S02]  /*248a0*/  STL.64 [R1+0x98], R26 ;  /* 0x0000981a01007387 */ /* 0x0001e40000100a00 */
[----:B------:R-:W2:Y:S02]  /*248b0*/  LDL.LU.64 R22, [R1+0x1a90] ;  /* 0x001a900001167983 */ /* 0x000ea40000300a00 */
[----:B------:R-:W2:Y:S01]  /*248c0*/  LDL.LU.64 R20, [R1+0x1a88] ;  /* 0x001a880001147983 */ /* 0x000ea20000300a00 */
[----:B0-----:R-:W2:Y:S04]  /*248d0*/  LDL R26, [R1+0x420] ;  /* 0x00042000011a7983 */ /* 0x001ea80000100800 */
[----:B------:R-:W2:Y:S01]  /*248e0*/  LDL R27, [R1+0x414] ;  /* 0x00041400011b7983 */ /* 0x000ea20000100800 */
[----:B----4-:R-:W-:-:S02]  /*248f0*/  F2FP.PACK_AB R25, R14, R15 ;  /* 0x0000000f0e19723e */ /* 0x010fc400000000ff */
[----:B--2---:R-:W-:Y:S01]  /*24900*/  F2FP.PACK_AB R24, R26, R27 ;  /* 0x0000001b1a18723e */ /* 0x004fe200000000ff */
[----:B------:R-:W-:Y:S01]  /*24910*/  F2FP.PACK_AB R26, R22, R23 ;  /* 0x00000017161a723e */ /* 0x000fe200000000ff */
[----:B------:R-:W-:Y:S02]  /*24920*/  F2FP.PACK_AB R27, R28, R2 ;  /* 0x000000021c1b723e */ /* 0x000fe400000000ff */
[----:B------:R-:W2:Y:S05]  /*24930*/  LDL.LU R28, [R1+0x1a80] ;  /* 0x001a8000011c7983 */ /* 0x000eaa0000300800 */
[C---:B------:R-:W-:Y:S01]  /*24940*/  HMMA.16816.F32 R20, R24.reuse, R20, R16 ;  /* 0x000000141814723c */ /* 0x040fe20000001810 */
[----:B------:R-:W4:Y:S01]  /*24950*/  LDL.LU.64 R18, [R1+0x1a78] ;  /* 0x001a780001127983 */ /* 0x000f220000300a00 */
[----:B------:R-:W4:Y:S11]  /*24960*/  LDL.LU.64 R16, [R1+0x1a70] ;  /* 0x001a700001107983 */ /* 0x000f360000300a00 */
[----:B------:R-:W-:Y:S10]  /*24970*/  @!UPT UIADD3 URZ, URZ, URZ, URZ ;  /* 0x0000003f3f3ff290 */ /* 0x000ff4000fffe03f */
[----:B------:R-:W-:Y:S01]  /*24980*/  STL.64 [R1+0x170], R20 ;  /* 0x0001701401007387 */ /* 0x000fe20000100a00 */
[----:B------:R0:W-:Y:S03]  /*24990*/  STL.64 [R1+0x178], R22 ;  /* 0x0001781601007387 */ /* 0x0001e60000100a00 */
[----:B0-----:R-:W5:Y:S01]  /*249a0*/  LDL.LU.64 R22, [R1+0x1a68] ;  /* 0x001a680001167983 */ /* 0x001f620000300a00 */
[----:B------:R-:W5:Y:S02]  /*249b0*/  LDL.LU.64 R20, [R1+0x1a60] ;  /* 0x001a600001147983 */ /* 0x000f640000300a00 */
[C---:B-----5:R-:W-:Y:S01]  /*249c0*/  HMMA.16816.F32 R12, R24.reuse, R12, R20 ;  /* 0x0000000c180c723c */ /* 0x060fe20000001814 */
[----:B------:R-:W4:Y:S11]  /*249d0*/  LDL.LU.64 R20, [R1+0x1a58] ;  /* 0x001a580001147983 */ /* 0x000f360000300a00 */
[----:B------:R-:W-:Y:S11]  /*249e0*/  @!UPT UIADD3 URZ, URZ, URZ, URZ ;  /* 0x0000003f3f3ff290 */ /* 0x000ff6000fffe03f */
[----:B------:R0:W-:Y:S01]  /*249f0*/  STL.64 [R1+0x150], R12 ;  /* 0x0001500c01007387 */ /* 0x0001e20000100a00 */
[----:B------:R1:W-:Y:S03]  /*24a00*/  STL.64 [R1+0x158], R14 ;  /* 0x0001580e01007387 */ /* 0x0003e60000100a00 */
[----:B0-----:R-:W5:Y:S01]  /*24a10*/  LDL.LU R12, [R1+0x210] ;  /* 0x00021000010c7983 */ /* 0x001f620000300800 */
[----:B------:R-:W5:Y:S02]  /*24a20*/  LDL.LU R13, [R1+0x214] ;  /* 0x00021400010d7983 */ /* 0x000f640000300800 */
[----:B-1----:R-:W5:Y:S02]  /*24a30*/  LDL.LU R14, [R1+0x218] ;  /* 0x00021800010e7983 */ /* 0x002f640000300800 */
[----:B------:R-:W5:Y:S01]  /*24a40*/  LDL.LU R15, [R1+0x21c] ;  /* 0x00021c00010f7983 */ /* 0x000f620000300800 */
[C---:B----4-:R-:W-:Y:S01]  /*24a50*/  HMMA.16816.F32 R20, R24.reuse, R20, R16 ;  /* 0x000000141814723c */ /* 0x050fe20000001810 */
[----:B------:R-:W4:Y:S01]  /*24a60*/  LDL.LU.64 R18, [R1+0x1a50] ;  /* 0x001a500001127983 */ /* 0x000f220000300a00 */
[----:B------:R-:W4:Y:S11]  /*24a70*/  LDL.LU.64 R16, [R1+0x1a48] ;  /* 0x001a480001107983 */ /* 0x000f360000300a00 */
[----:B------:R-:W-:Y:S10]  /*24a80*/  @!UPT UIADD3 URZ, URZ, URZ, URZ ;  /* 0x0000003f3f3ff290 */ /* 0x000ff4000fffe03f */
[----:B------:R0:W-:Y:S01]  /*24a90*/  STL.64 [R1+0x140], R20 ;  /* 0x0001401401007387 */ /* 0x0001e20000100a00 */
[----:B------:R4:W-:Y:S03]  /*24aa0*/  STL.64 [R1+0x148], R22 ;  /* 0x0001481601007387 */ /* 0x0009e60000100a00 */
[----:B0-----:R-:W4:Y:S02]  /*24ab0*/  LDL.LU.64 R20, [R1+0x1a40] ;  /* 0x001a400001147983 */ /* 0x001f240000300a00 */
[C---:B----4-:R-:W-:Y:S02]  /*24ac0*/  HMMA.16816.F32 R20, R24.reuse, R20, R16 ;  /* 0x000000141814723c */ /* 0x050fe40000001810 */
[----:B------:R-:W4:Y:S01]  /*24ad0*/  LDL.LU.64 R18, [R1+0x1a38] ;  /* 0x001a380001127983 */ /* 0x000f220000300a00 */
[----:B------:R-:W4:Y:S11]  /*24ae0*/  LDL.LU.64 R16, [R1+0x1a30] ;  /* 0x001a300001107983 */ /* 0x000f360000300a00 */
[----:B------:R-:W-:Y:S09]  /*24af0*/  @!UPT UIADD3 URZ, URZ, URZ, URZ ;  /* 0x0000003f3f3ff290 */ /* 0x000ff2000fffe03f */
        /* <DEDUP_REMOVED lines=42> */
[----:B------:R-:W-:Y:S01]  /*24da0*/  STL.64 [R1+0xd0], R20 ;  /* 0x0000d01401007387 */ /* 0x000fe20000100a00 */
[----:B------:R0:W-:Y:S03]  /*24db0*/  STL.64 [R1+0xd8], R22 ;  /* 0x0000d81601007387 */ /* 0x0001e60000100a00 */
[----:B0-----:R-:W2:Y:S01]  /*24dc0*/  LDL.LU.64 R22, [R1+0x1998] ;  /* 0x0019980001167983 */ /* 0x001ea20000300a00 */
[----:B------:R-:W4:Y:S02]  /*24dd0*/  LDL.LU.64 R20, [R1+0x1990] ;  /* 0x0019900001147983 */ /* 0x000f240000300a00 */
[C---:B----4-:R-:W-:Y:S11]  /*24de0*/  HMMA.16816.F32 R16, R24.reuse, R20, R16 ;  /* 0x000000141810723c */ /* 0x050ff60000001810 */
[----:B------:R-:W-:Y:S11]  /*24df0*/  @!UPT UIADD3 URZ, URZ, URZ, URZ ;  /* 0x0000003f3f3ff290 */ /* 0x000ff6000fffe03f */
[----:B------:R-:W-:Y:S01]  /*24e00*/  @!UPT UIADD3 URZ, URZ, URZ, URZ ;  /* 0x0000003f3f3ff290 */ /* 0x000fe2000fffe03f */
[----:B------:R-:W-:Y:S01]  /*24e10*/  STL.64 [R1+0xc0], R16 ;  /* 0x0000c01001007387 */ /* 0x000fe20000100a00 */
[----:B------:R0:W-:Y:S03]  /*24e20*/  STL.64 [R1+0xc8], R18 ;  /* 0x0000c81201007387 */ /* 0x0001e60000100a00 */
[----:B0-----:R-:W4:Y:S01]  /*24e30*/  LDL.LU.64 R18, [R1+0x1988] ;  /* 0x0019880001127983 */ /* 0x001f220000300a00 */
[----:B------:R-:W3:Y:S02]  /*24e40*/  LDL.LU.64 R16, [R1+0x1980] ;  /* 0x0019800001107983 */ /* 0x000ee40000300a00 */
[----:B--2---:R0:W-:Y:S02]  /*24e50*/  STL.64 [R1+0x18e8], R22 ;  /* 0x0018e81601007387 */ /* 0x0041e40000100a00 */
[----:B------:R-:W2:Y:S01]  /*24e60*/  LDL.LU R20, [R1+0x220] ;  /* 0x0002200001147983 */ /* 0x000ea20000300800 */
[----:B------:R-:W2:Y:S04]  /*24e70*/  LDL.LU R21, [R1+0x224] ;  /* 0x0002240001157983 */ /* 0x000ea80000300800 */
[----:B0-----:R-:W2:Y:S01]  /*24e80*/  LDL.LU R22, [R1+0x228] ;  /* 0x0002280001167983 */ /* 0x001ea20000300800 */
[----:B------:R-:W2:Y:S01]  /*24e90*/  LDL.LU R23, [R1+0x22c] ;  /* 0x00022c0001177983 */ /* 0x000ea20000300800 */
[C---:B---3--:R-:W-:Y:S11]  /*24ea0*/  HMMA.16816.F32 R4, R24.reuse, R16, R4 ;  /* 0x000000101804723c */ /* 0x048ff60000001804 */
[----:B------:R-:W-:Y:S11]  /*24eb0*/  @!UPT UIADD3 URZ, URZ, URZ, URZ ;  /* 0x0000003f3f3ff290 */ /* 0x000ff6000fffe03f */
[----:B------:R-:W-:Y:S01]  /*24ec0*/  @!UPT UIADD3 URZ, URZ, URZ, URZ ;  /* 0x0000003f3f3ff290 */ /* 0x000fe2000fffe03f */
[----:B------:R-:W-:Y:S01]  /*24ed0*/  STL.64 [R1+0xb0], R4 ;  /* 0x0000b00401007387 */ /* 0x000fe20000100a00 */
[----:B------:R0:W-:Y:S03]  /*24ee0*/  STL.64 [R1+0xb8], R6 ;  /* 0x0000b80601007387 */ /* 0x0001e60000100a00 */
[----:B0-----:R-:W3:Y:S01]  /*24ef0*/  LDL.LU.64 R6, [R1+0x1978] ;  /* 0x0019780001067983 */ /* 0x001ee20000300a00 */
[----:B------:R-:W2:Y:S01]  /*24f00*/  LDL.LU.64 R4, [R1+0x1970] ;  /* 0x0019700001047983 */ /* 0x000ea20000300a00 */
[----:B------:R-:W-:Y:S02]  /*24f10*/  MOV R16, R3 ;  /* 0x0000000300107202 */ /* 0x000fe40000000f00 */
[----:B------:R-:W-:Y:S01]  /*24f20*/  MOV R17, R0 ;  /* 0x0000000000117202 */ /* 0x000fe20000000f00 */
[----:B------:R-:W3:Y:S01]  /*24f30*/  LDL.LU R2, [R1+0x470] ;  /* 0x0004700001027983 */ /* 0x000ee20000300800 */
[----:B----4-:R-:W-:Y:S03]  /*24f40*/  STL.64 [R1+0x18f0], R18 ;  /* 0x0018f01201007387 */ /* 0x010fe60000100a00 */
[----:B------:R0:W-:Y:S04]  /*24f50*/  STL.64 [R1+0x1958], R16 ;  /* 0x0019581001007387 */ /* 0x0001e80000100a00 */
[----:B0-----:R-:W4:Y:S01]  /*24f60*/  LDL.LU R16, [R1+0x250] ;  /* 0x0002500001107983 */ /* 0x001f220000300800 */
[----:B------:R-:W4:Y:S02]  /*24f70*/  LDL.LU R17, [R1+0x254] ;  /* 0x0002540001117983 */ /* 0x000f240000300800 */
[----:B------:R-:W4:Y:S02]  /*24f80*/  LDL.LU R18, [R1+0x258] ;  /* 0x0002580001127983 */ /* 0x000f240000300800 */
[----:B------:R-:W4:Y:S01]  /*24f90*/  LDL.LU R19, [R1+0x25c] ;  /* 0x00025c0001137983 */ /* 0x000f220000300800 */
[C---:B--2---:R-:W-:Y:S11]  /*24fa0*/  HMMA.16816.F32 R20, R24.reuse, R4, R20 ;  /* 0x000000041814723c */ /* 0x044ff60000001814 */
[----:B------:R-:W-:Y:S11]  /*24fb0*/  @!UPT UIADD3 URZ, URZ, URZ, URZ ;  /* 0x0000003f3f3ff290 */ /* 0x000ff6000fffe03f */
[----:B------:R-:W-:Y:S01]  /*24fc0*/  @!UPT UIADD3 URZ, URZ, URZ, URZ ;  /* 0x0000003f3f3ff290 */ /* 0x000fe2000fffe03f */
[----:B------:R0:W-:Y:S01]  /*24fd0*/  STL.64 [R1+0x220], R20 ;  /* 0x0002201401007387 */ /* 0x0001e20000100a00 */
[----:B------:R-:W-:Y:S03]  /*24fe0*/  STL [R1+0x228], R22 ;  /* 0x0002281601007387 */ /* 0x000fe60000100800 */
[----:B0-----:R-:W2:Y:S01]  /*24ff0*/  LDL.LU R20, [R1+0x490] ;  /* 0x0004900001147983 */ /* 0x001ea20000300800 */
[C---:B-----5:R-:W-:Y:S01]  /*25000*/  HMMA.16816.F32 R12, R24.reuse, R8, R12 ;  /* 0x00000008180c723c */ /* 0x060fe2000000180c */
[----:B------:R-:W-:Y:S02]  /*25010*/  IMAD.MOV.U32 R5, RZ, RZ, R23 ;  /* 0x000000ffff057224 */ /* 0x000fe400078e0017 */
[----:B--2---:R0:W-:Y:S04]  /*25020*/  STL [R1+0x1954], R20 ;  /* 0x0019541401007387 */ /* 0x0041e80000100800 */
[----:B0-----:R-:W2:Y:S01]  /*25030*/  LDL.LU R20, [R1+0x2a0] ;  /* 0x0002a00001147983 */ /* 0x001ea20000300800 */
[----:B------:R-:W2:Y:S02]  /*25040*/  LDL.LU R21, [R1+0x2a4] ;  /* 0x0002a40001157983 */ /* 0x000ea40000300800 */
[----:B------:R-:W2:Y:S02]  /*25050*/  LDL.LU R22, [R1+0x2a8] ;  /* 0x0002a80001167983 */ /* 0x000ea40000300800 */
[----:B------:R-:W2:Y:S01]  /*25060*/  LDL.LU R23, [R1+0x2ac] ;  /* 0x0002ac0001177983 */ /* 0x000ea20000300800 */
[----:B------:R0:W-:Y:S04]  /*25070*/  STL [R1+0x1728], R5 ;  /* 0x0017280501007387 */ /* 0x0001e80000100800 */
[----:B0-----:R-:W3:Y:S06]  /*25080*/  LDL R5, [R1+0x404] ;  /* 0x0004040001057983 */ /* 0x001eec0000100800 */
[----:B------:R-:W-:Y:S02]  /*25090*/  STL.64 [R1+0x210], R12 ;  /* 0x0002100c01007387 */ /* 0x000fe40000100a00 */
[----:B------:R0:W-:Y:S02]  /*250a0*/  STL.64 [R1+0x218], R14 ;  /* 0x0002180e01007387 */ /* 0x0001e40000100a00 */
[----:B0-----:R-:W5:Y:S01]  /*250b0*/  LDL.LU.64 R14, [R1+0x1968] ;  /* 0x00196800010e7983 */ /* 0x001f620000300a00 */
[----:B------:R-:W4:Y:S02]  /*250c0*/  LDL.LU.64 R12, [R1+0x1960] ;  /* 0x00196000010c7983 */ /* 0x000f240000300a00 */
[C---:B----4-:R-:W-:Y:S11]  /*250d0*/  HMMA.16816.F32 R16, R24.reuse, R12, R16 ;  /* 0x0000000c1810723c */ /* 0x050ff60000001810 */
[----:B------:R-:W-:Y:S11]  /*250e0*/  @!UPT UIADD3 URZ, URZ, URZ, URZ ;  /* 0x0000003f3f3ff290 */ /* 0x000ff6000fffe03f */
[----:B------:R-:W-:Y:S01]  /*250f0*/  @!UPT UIADD3 URZ, URZ, URZ, URZ ;  /* 0x0000003f3f3ff290 */ /* 0x000fe2000fffe03f */
[----:B------:R0:W-:Y:S04]  /*25100*/  STL.64 [R1+0x250], R16 ;  /* 0x0002501001007387 */ /* 0x0001e80000100a00 */
[----:B0-----:R-:W2:Y:S01]  /*25110*/  LDL.LU.64 R16, [R1+0x1958] ;  /* 0x0019580001107983 */ /* 0x001ea20000300a00 */
[----:B------:R-:W-:Y:S02]  /*25120*/  MOV R9, R18 ;  /* 0x0000001200097202 */ /* 0x000fe40000000f00 */
[----:B------:R-:W-:Y:S01]  /*25130*/  MOV R8, R19 ;  /* 0x0000001300087202 */ /* 0x000fe20000000f00 */
[----:B------:R-:W4:Y:S04]  /*25140*/  LDL.LU R12, [R1+0x474] ;  /* 0x00047400010c7983 */ /* 0x000f280000300800 */
[----:B------:R0:W-:Y:S04]  /*25150*/  STL [R1+0x1810], R8 ;  /* 0x0018100801007387 */ /* 0x0001e80000100800 */
[----:B0-----:R-:W3:Y:S01]  /*25160*/  LDL.LU R8, [R1+0x494] ;  /* 0x0004940001087983 */ /* 0x001ee20000300800 */
[----:B------:R0:W-:Y:S03]  /*25170*/  STL [R1+0x16f0], R9 ;  /* 0x0016f00901007387 */ /* 0x0001e60000100800 */
[----:B0-----:R-:W3:Y:S01]  /*25180*/  LDL.LU R9, [R1+0x478] ;  /* 0x0004780001097983 */ /* 0x001ee20000300800 */
[----:B--2---:R-:W-:Y:S03]  /*25190*/  HMMA.16816.F32 R16, R24, R16, R20 ;  /* 0x000000101810723c */ /* 0x004fe60000001814 */
[----:B------:R-:W2:Y:S11]  /*251a0*/  LDL.LU R20, [R1+0x1954] ;  /* 0x0019540001147983 */ /* 0x000eb60000300800 */
[----:B------:R-:W-:Y:S09]  /*251b0*/  @!UPT UIADD3 URZ, URZ, URZ, URZ ;  /* 0x0000003f3f3ff290 */ /* 0x000ff2000fffe03f */
[----:B------:R0:W-:Y:S01]  /*251c0*/  STL [R1+0x2a0], R16 ;  /* 0x0002a01001007387 */ /* 0x0001e20000100800 */
[----:B------:R-:W5:Y:S02]  /*251d0*/  LDL.LU R26, [R1+0x47c] ;  /* 0x00047c00011a7983 */ /* 0x000f640000300800 */
[----:B------:R-:W5:Y:S02]  /*251e0*/  LDL.LU R27, [R1+0x498] ;  /* 0x00049800011b7983 */ /* 0x000f640000300800 */
[----:B------:R-:W-:Y:S01]  /*251f0*/  IMAD.MOV.U32 R13, RZ, RZ, R17 ;  /* 0x000000ffff0d7224 */ /* 0x000fe200078e0011 */
[----:B------:R-:W-:Y:S02]  /*25200*/  MOV R4, R18 ;  /* 0x0000001200047202 */ /* 0x000fe40000000f00 */
[----:B------:R-:W-:Y:S01]  /*25210*/  MOV R3, R19 ;  /* 0x0000001300037202 */ /* 0x000fe20000000f00 */
[----:B0-----:R-:W5:Y:S01]  /*25220*/  LDL.LU R16, [R1+0x290] ;  /* 0x0002900001107983 */ /* 0x001f620000300800 */
[----:B------:R-:W5:Y:S02]  /*25230*/  LDL.LU R17, [R1+0x294] ;  /* 0x0002940001117983 */ /* 0x000f640000300800 */
[----:B------:R-:W5:Y:S02]  /*25240*/  LDL.LU R18, [R1+0x298] ;  /* 0x0002980001127983 */ /* 0x000f640000300800 */
[----:B------:R-:W5:Y:S01]  /*25250*/  LDL.LU R19, [R1+0x29c] ;  /* 0x00029c0001137983 */ /* 0x000f620000300800 */
[----:B------:R-:W5:Y:S01]  /*25260*/  LDL.LU R21, [R1+0x49c] ;  /* 0x00049c0001157983 */ /* 0x000f620000300800 */
[----:B------:R-:W5:Y:S02]  /*25270*/  LDL.LU.64 R22, [R1+0x168] ;  /* 0x0001680001167983 */ /* 0x000f640000300a00 */
[----:B------:R-:W-:Y:S02]  /*25280*/  STL [R1+0x16ec], R3 ;  /* 0x0016ec0301007387 */ /* 0x000fe40000100800 */
[----:B------:R-:W-:Y:S01]  /*25290*/  STL [R1+0x16e8], R4 ;  /* 0x0016e80401007387 */ /* 0x000fe20000100800 */
[----:B------:R0:W-:Y:S04]  /*252a0*/  STL [R1+0x16c0], R13 ;  /* 0x0016c00d01007387 */ /* 0x0001e80000100800 */
[----:B0-----:R-:W5:Y:S01]  /*252b0*/  LDL R13, [R1+0x400] ;  /* 0x00040000010d7983 */ /* 0x001f620000100800 */
[----:B---3--:R-:W-:-:S04]  /*252c0*/  FFMA R0, R2, c[0x0][0x188], -R5 ;  /* 0x0000620002007a23 */ /* 0x008fc80000000805 */
[----:B------:R-:W-:Y:S02]  /*252d0*/  FMUL R2, R0, 1.4426950216293334961 ;  /* 0x3fb8aa3b00027820 */ /* 0x000fe40000400000 */
[--C-:B----4-:R-:W-:Y:S02]  /*252e0*/  FFMA R0, R12, c[0x0][0x188], -R5.reuse ;  /* 0x000062000c007a23 */ /* 0x110fe40000000805 */
[----:B------:R0:W1:Y:S02]  /*252f0*/  MUFU.EX2 R12, R2 ;  /* 0x00000002000c7308 */ /* 0x0000640000000800 */
[----:B0-----:R-:W-:Y:S01]  /*25300*/  FMUL R2, R0, 1.4426950216293334961 ;  /* 0x3fb8aa3b00027820 */ /* 0x001fe20000400000 */
[----:B-1----:R-:W-:Y:S01]  /*25310*/  STL [R1+0x3ac], R12 ;  /* 0x0003ac0c01007387 */ /* 0x002fe20000100800 */
[----:B--2---:R-:W-:-:S04]  /*25320*/  FFMA R0, R20, c[0x0][0x188], -R5 ;  /* 0x0000620014007a23 */ /* 0x004fc80000000805 */
[----:B------:R0:W1:Y:S02]  /*25330*/  MUFU.EX2 R20, R2 ;  /* 0x0000000200147308 */ /* 0x0000640000000800 */
[----:B0-----:R-:W-:Y:S02]  /*25340*/  FMUL R2, R0, 1.4426950216293334961 ;  /* 0x3fb8aa3b00027820 */ /* 0x001fe40000400000 */
[----:B------:R-:W-:-:S04]  /*25350*/  FFMA R0, R8, c[0x0][0x188], -R5 ;  /* 0x0000620008007a23 */ /* 0x000fc80000000805 */
[----:B------:R0:W-:Y:S02]  /*25360*/  MUFU.EX2 R8, R2 ;  /* 0x0000000200087308 */ /* 0x0001e40000000800 */
[----:B0-----:R-:W-:Y:S01]  /*25370*/  FMUL R2, R0, 1.4426950216293334961 ;  /* 0x3fb8aa3b00027820 */ /* 0x001fe20000400000 */
[----:B-1----:R-:W-:Y:S01]  /*25380*/  STL [R1+0x3b4], R20 ;  /* 0x0003b41401007387 */ /* 0x002fe20000100800 */
[----:B------:R0:W-:Y:S02]  /*25390*/  STL [R1+0x1814], R5 ;  /* 0x0018140501007387 */ /* 0x0001e40000100800 */
[----:B-----5:R-:W-:Y:S02]  /*253a0*/  FFMA R0, R9, c[0x0][0x188], -R13 ;  /* 0x0000620009007a23 */ /* 0x020fe4000000080d */
[----:B------:R1:W-:Y:S02]  /*253b0*/  MUFU.EX2 R9, R2 ;  /* 0x0000000200097308 */ /* 0x0003e40000000800 */
[----:B-1----:R-:W-:-:S02]  /*253c0*/  FMUL R2, R0, 1.4426950216293334961 ;  /* 0x3fb8aa3b00027820 */ /* 0x002fc40000400000 */
[----:B------:R-:W-:-:S04]  /*253d0*/  FFMA R0, R26, c[0x0][0x188], -R13 ;  /* 0x000062001a007a23 */ /* 0x000fc8000000080d */
[----:B------:R1:W-:Y:S02]  /*253e0*/  MUFU.EX2 R4, R2 ;  /* 0x0000000200047308 */ /* 0x0003e40000000800 */
[----:B-1----:R-:W-:Y:S02]  /*253f0*/  FMUL R2, R0, 1.4426950216293334961 ;  /* 0x3fb8aa3b00027820 */ /* 0x002fe40000400000 */
[----:B------:R-:W-:-:S04]  /*25400*/  FFMA R0, R27, c[0x0][0x188], -R13 ;  /* 0x000062001b007a23 */ /* 0x000fc8000000080d */
[----:B0-----:R0:W1:Y:S02]  /*25410*/  MUFU.EX2 R5, R2 ;  /* 0x0000000200057308 */ /* 0x0010640000000800 */
[----:B0-----:R-:W-:Y:S02]  /*25420*/  FMUL R2, R0, 1.4426950216293334961 ;  /* 0x3fb8aa3b00027820 */ /* 0x001fe40000400000 */
[----:B------:R-:W-:-:S04]  /*25430*/  FFMA R0, R21, c[0x0][0x188], -R13 ;  /* 0x0000620015007a23 */ /* 0x000fc8000000080d */
[----:B------:R-:W-:Y:S01]  /*25440*/  FMUL R0, R0, 1.4426950216293334961 ;  /* 0x3fb8aa3b00007820 */ /* 0x000fe20000400000 */
[----:B------:R-:W-:Y:S08]  /*25450*/  MUFU.EX2 R2, R2 ;  /* 0x0000000200027308 */ /* 0x000ff00000000800 */
[----:B------:R-:W0:Y:S01]  /*25460*/  MUFU.EX2 R3, R0 ;  /* 0x0000000000037308 */ /* 0x000e220000000800 */
[----:B------:R-:W-:-:S02]  /*25470*/  F2FP.PACK_AB R24, R20, R12 ;  /* 0x0000000c1418723e */ /* 0x000fc400000000ff */
[----:B-1----:R-:W-:Y:S02]  /*25480*/  F2FP.PACK_AB R25, R5, R4 ;  /* 0x000000040519723e */ /* 0x002fe400000000ff */
[----:B------:R-:W-:Y:S01]  /*25490*/  F2FP.PACK_AB R26, R9, R8 ;  /* 0x00000008091a723e */ /* 0x000fe200000000ff */
[----:B------:R-:W-:Y:S01]  /*254a0*/  STL [R1+0x3b8], R8 ;  /* 0x0003b80801007387 */ /* 0x000fe20000100800 */
[----:B------:R-:W-:Y:S02]  /*254b0*/  STL [R1+0x3bc], R9 ;  /* 0x0003bc0901007387 */ /* 0x000fe40000100800 */
[----:B------:R-:W-:Y:S02]  /*254c0*/  STL [R1+0x3a0], R4 ;  /* 0x0003a00401007387 */ /* 0x000fe40000100800 */
[----:B------:R-:W-:Y:S01]  /*254d0*/  STL [R1+0x3a4], R5 ;  /* 0x0003a40501007387 */ /* 0x000fe20000100800 */
[----:B------:R-:W-:Y:S01]  /*254e0*/  STL.64 [R1+0x18c0], R14 ;  /* 0x0018c00e01007387 */ /* 0x000fe20000100a00 */
[----:B------:R1:W-:Y:S01]  /*254f0*/  STL [R1+0x18b8], R13 ;  /* 0x0018b80d01007387 */ /* 0x0003e20000100800 */
[----:B0-----:R-:W-:-:S07]  /*25500*/  F2FP.PACK_AB R27, R3, R2 ;  /* 0x00000002031b723e */ /* 0x001fce00000000ff */
[C---:B-1----:R-:W-:Y:S01]  /*25510*/  HMMA.16816.F32 R12, R24.reuse, R22, R16 ;  /* 0x00000016180c723c */ /* 0x042fe20000001810 */
[----:B------:R-:W-:Y:S01]  /*25520*/  STL [R1+0x3a8], R2 ;  /* 0x0003a80201007387 */ /* 0x000fe20000100800 */
[----:B------:R-:W-:Y:S11]  /*25530*/  STL [R1+0x3b0], R3 ;  /* 0x0003b00301007387 */ /* 0x000ff60000100800 */
[----:B------:R-:W-:Y:S10]  /*25540*/  @!UPT UIADD3 URZ, URZ, URZ, URZ ;  /* 0x0000003f3f3ff290 */ /* 0x000ff4000fffe03f */
[----:B------:R0:W-:Y:S01]  /*25550*/  STL.64 [R1+0x290], R12 ;  /* 0x0002900c01007387 */ /* 0x0001e20000100a00 */
[----:B------:R1:W-:Y:S03]  /*25560*/  STL.64 [R1+0x298], R14 ;  /* 0x0002980e01007387 */ /* 0x0003e60000100a00 */
[----:B0-----:R-:W2:Y:S01]  /*25570*/  LDL.LU R12, [R1+0x230] ;  /* 0x00023000010c7983 */ /* 0x001ea20000300800 */
[----:B------:R-:W2:Y:S02]  /*25580*/  LDL.LU R13, [R1+0x234] ;  /* 0x00023400010d7983 */ /* 0x000ea40000300800 */
[----:B-1----:R-:W3:Y:S01]  /*25590*/  LDL.LU R14, [R1+0x238] ;  /* 0x00023800010e7983 */ /* 0x002ee20000300800 */
[----:B------:R-:W-:Y:S02]  /*255a0*/  MOV R15, R28 ;  /* 0x0000001c000f7202 */ /* 0x000fe40000000f00 */
[----:B------:R-:W4:Y:S01]  /*255b0*/  LDL.LU R28, [R1+0x1950] ;  /* 0x00195000011c7983 */ /* 0x000f220000300800 */
[----:B------:R-:W4:Y:S02]  /*255c0*/  LDL.LU R5, [R1+0x450] ;  /* 0x0004500001057983 */ /* 0x000f240000300800 */
[----:B------:R-:W5:Y:S02]  /*255d0*/  LDL.LU R21, [R1+0x454] ;  /* 0x0004540001157983 */ /* 0x000f640000300800 */
[----:B------:R-:W2:Y:S01]  /*255e0*/  LDL.LU R8, [R1+0x460] ;  /* 0x0004600001087983 */ /* 0x000ea20000300800 */
[----:B------:R0:W-:Y:S04]  /*255f0*/  STL.64 [R1+0x1940], R10 ;  /* 0x0019400a01007387 */ /* 0x0001e80000100a00 */
[----:B--2---:R-:W-:Y:S01]  /*25600*/  STL [R1+0x1938], R8 ;  /* 0x0019380801007387 */ /* 0x004fe20000100800 */
[----:B0-----:R-:W2:Y:S02]  /*25610*/  LDL.64 R10, [R1+0x88] ;  /* 0x00008800010a7983 */ /* 0x001ea40000100a00 */
[----:B---3--:R0:W-:Y:S02]  /*25620*/  STL.64 [R1+0x1900], R14 ;  /* 0x0019000e01007387 */ /* 0x0081e40000100a00 */
[----:B------:R-:W-:Y:S01]  /*25630*/  STL.64 [R1+0x18f8], R12 ;  /* 0x0018f80c01007387 */ /* 0x000fe20000100a00 */
[----:B0-----:R-:W3:Y:S04]  /*25640*/  LDL.LU.64 R14, [R1+0x58] ;  /* 0x00005800010e7983 */ /* 0x001ee80000300a00 */
[----:B---3--:R0:W-:Y:S04]  /*25650*/  STL.64 [R1+0x1910], R14 ;  /* 0x0019100e01007387 */ /* 0x0081e80000100a00 */
[----:B0-----:R-:W3:Y:S04]  /*25660*/  LDL.LU.64 R14, [R1+0x68] ;  /* 0x00006800010e7983 */ /* 0x001ee80000300a00 */
[----:B---3--:R0:W-:Y:S04]  /*25670*/  STL.64 [R1+0x1928], R14 ;  /* 0x0019280e01007387 */ /* 0x0081e80000100a00 */
[----:B0-----:R-:W3:Y:S04]  /*25680*/  LDL.LU.64 R14, [R1+0x78] ;  /* 0x00007800010e7983 */ /* 0x001ee80000300a00 */
[----:B---3--:R0:W-:Y:S01]  /*25690*/  STL.64 [R1+0x1948], R14 ;  /* 0x0019480e01007387 */ /* 0x0081e20000100a00 */
[----:B------:R-:W2:Y:S02]  /*256a0*/  LDL.LU R12, [R1+0x280] ;  /* 0x00028000010c7983 */ /* 0x000ea40000300800 */
[----:B------:R-:W2:Y:S01]  /*256b0*/  LDL.LU R13, [R1+0x284] ;  /* 0x00028400010d7983 */ /* 0x000ea20000300800 */
[----:B0-----:R-:W2:Y:S01]  /*256c0*/  LDL.LU R14, [R1+0x288] ;  /* 0x00028800010e7983 */ /* 0x001ea20000300800 */
[----:B------:R-:W2:Y:S02]  /*256d0*/  LDL.LU R15, [R1+0x28c] ;  /* 0x00028c00010f7983 */ /* 0x000ea40000300800 */
[----:B------:R-:W5:Y:S02]  /*256e0*/  LDL.LU R20, [R1+0x464] ;  /* 0x0004640001147983 */ /* 0x000f640000300800 */
[----:B------:R-:W-:Y:S01]  /*256f0*/  IMAD.MOV.U32 R4, RZ, RZ, R22 ;  /* 0x000000ffff047224 */ /* 0x000fe200078e0016 */
[----:B------:R-:W-:Y:S01]  /*25700*/  MOV R3, R23 ;  /* 0x0000001700037202 */ /* 0x000fe20000000f00 */
[----:B-----5:R0:W-:Y:S04]  /*25710*/  STL.64 [R1+0x1930], R20 ;  /* 0x0019301401007387 */ /* 0x0201e80000100a00 */
[----:B0-----:R-:W3:Y:S01]  /*25720*/  LDL.LU R20, [R1+0x270] ;  /* 0x0002700001147983 */ /* 0x001ee20000300800 */
[----:B------:R-:W3:Y:S02]  /*25730*/  LDL.LU R21, [R1+0x274] ;  /* 0x0002740001157983 */ /* 0x000ee40000300800 */
[----:B------:R-:W3:Y:S02]  /*25740*/  LDL.LU R22, [R1+0x278] ;  /* 0x0002780001167983 */ /* 0x000ee40000300800 */
[----:B------:R-:W3:Y:S01]  /*25750*/  LDL.LU R23, [R1+0x27c] ;  /* 0x00027c0001177983 */ /* 0x000ee20000300800 */
[----:B------:R-:W5:Y:S01]  /*25760*/  LDL.64 R18, [R1+0x48] ;  /* 0x0000480001127983 */ /* 0x000f620000100a00 */
[----:B--2---:R-:W-:Y:S03]  /*25770*/  HMMA.16816.F32 R12, R24, R10, R12 ;  /* 0x0000000a180c723c */ /* 0x004fe6000000180c */
[----:B-----5:R0:W-:Y:S01]  /*25780*/  STL.64 [R1+0x1908], R18 ;  /* 0x0019081201007387 */ /* 0x0201e20000100a00 */
[----:B------:R-:W2:Y:S02]  /*25790*/  LDL.LU R16, [R1+0x240] ;  /* 0x0002400001107983 */ /* 0x000ea40000300800 */
[----:B------:R-:W2:Y:S01]  /*257a0*/  LDL.LU R17, [R1+0x244] ;  /* 0x0002440001117983 */ /* 0x000ea20000300800 */
[----:B0-----:R-:W5:Y:S01]  /*257b0*/  LDL.LU R18, [R1+0x248] ;  /* 0x0002480001127983 */ /* 0x001f620000300800 */
[----:B------:R-:W5:Y:S03]  /*257c0*/  LDL.LU R19, [R1+0x24c] ;  /* 0x00024c0001137983 */ /* 0x000f660000300800 */
[----:B-----5:R-:W-:Y:S01]  /*257d0*/  STL.64 [R1+0x1920], R18 ;  /* 0x0019201201007387 */ /* 0x020fe20000100a00 */
[----:B--2---:R0:W-:Y:S03]  /*257e0*/  STL.64 [R1+0x1918], R16 ;  /* 0x0019181001007387 */ /* 0x0041e60000100a00 */
[----:B0-----:R-:W2:Y:S01]  /*257f0*/  LDL.LU R16, [R1+0x260] ;  /* 0x0002600001107983 */ /* 0x001ea20000300800 */
[----:B------:R-:W2:Y:S02]  /*25800*/  LDL.LU R17, [R1+0x264] ;  /* 0x0002640001117983 */ /* 0x000ea40000300800 */
[----:B------:R-:W2:Y:S02]  /*25810*/  LDL.LU R18, [R1+0x268] ;  /* 0x0002680001127983 */ /* 0x000ea40000300800 */
[----:B------:R-:W2:Y:S01]  /*25820*/  LDL.LU R19, [R1+0x26c] ;  /* 0x00026c0001137983 */ /* 0x000ea20000300800 */
[----:B------:R-:W-:Y:S01]  /*25830*/  STL [R1+0x183c], R3 ;  /* 0x00183c0301007387 */ /* 0x000fe20000100800 */
[----:B------:R-:W-:Y:S02]  /*25840*/  STL [R1+0x1838], R4 ;  /* 0x0018380401007387 */ /* 0x000fe40000100800 */
[----:B------:R-:W-:Y:S02]  /*25850*/  STL.64 [R1+0x280], R12 ;  /* 0x0002800c01007387 */ /* 0x000fe40000100a00 */
[----:B------:R0:W-:Y:S02]  /*25860*/  STL.64 [R1+0x288], R14 ;  /* 0x0002880e01007387 */ /* 0x0001e40000100a00 */
[----:B0-----:R-:W3:Y:S01]  /*25870*/  LDL.LU.64 R14, [R1+0x1948] ;  /* 0x00194800010e7983 */ /* 0x001ee20000300a00 */
[----:B------:R-:W-:-:S02]  /*25880*/  IMAD.MOV.U32 R9, RZ, RZ, R11 ;  /* 0x000000ffff097224 */ /* 0x000fc400078e000b */
[----:B------:R-:W5:Y:S02]  /*25890*/  LDL.LU.64 R10, [R1+0x1940] ;  /* 0x00194000010a7983 */ /* 0x000f640000300a00 */
[----:B------:R-:W2:Y:S01]  /*258a0*/  LDL.LU R8, [R1+0x1938] ;  /* 0x0019380001087983 */ /* 0x000ea20000300800 */
[----:B------:R-:W-:Y:S01]  /*258b0*/  STL [R1+0x1840], R9 ;  /* 0x0018400901007387 */ /* 0x000fe20000100800 */
[----:B---3--:R-:W-:Y:S01]  /*258c0*/  HMMA.16816.F32 R20, R24, R14, R20 ;  /* 0x0000000e1814723c */ /* 0x008fe20000001814 */
[----:B------:R-:W-:Y:S02]  /*258d0*/  MOV R3, R14 ;  /* 0x0000000e00037202 */ /* 0x000fe40000000f00 */
[----:B------:R-:W-:Y:S11]  /*258e0*/  MOV R4, R15 ;  /* 0x0000000f00047202 */ /* 0x000ff60000000f00 */
[----:B------:R-:W-:Y:S09]  /*258f0*/  @!UPT UIADD3 URZ, URZ, URZ, URZ ;  /* 0x0000003f3f3ff290 */ /* 0x000ff2000fffe03f */
[----:B------:R0:W-:Y:S01]  /*25900*/  STL.64 [R1+0x270], R20 ;  /* 0x0002701401007387 */ /* 0x0001e20000100a00 */
[----:B------:R1:W-:Y:S03]  /*25910*/  STL.64 [R1+0x278], R22 ;  /* 0x0002781601007387 */ /* 0x0003e60000100a00 */
[----:B0-----:R-:W3:Y:S01]  /*25920*/  LDL.LU.64 R20, [R1+0x1930] ;  /* 0x0019300001147983 */ /* 0x001ee20000300a00 */
[----:B------:R-:W2:Y:S02]  /*25930*/  LDL.LU.64 R14, [R1+0x1928] ;  /* 0x00192800010e7983 */ /* 0x000ea40000300a00 */
[----:B----4-:R-:W-:Y:S02]  /*25940*/  FFMA R0, R5, c[0x0][0x188], -R28 ;  /* 0x0000620005007a23 */ /* 0x010fe4000000081c */
[----:B-1----:R-:W4:Y:S02]  /*25950*/  LDL.LU.64 R22, [R1+0x38] ;  /* 0x0000380001167983 */ /* 0x002f240000300a00 */
[----:B------:R-:W-:-:S06]  /*25960*/  FMUL R2, R0, 1.4426950216293334961 ;  /* 0x3fb8aa3b00027820 */ /* 0x000fcc0000400000 */
[----:B------:R-:W0:Y:S01]  /*25970*/  MUFU.EX2 R2, R2 ;  /* 0x0000000200027308 */ /* 0x000e220000000800 */
[----:B------:R-:W-:Y:S01]  /*25980*/  STL [R1+0x1848], R4 ;  /* 0x0018480401007387 */ /* 0x000fe20000100800 */
[----:B------:R1:W-:Y:S01]  /*25990*/  STL [R1+0x1844], R3 ;  /* 0x0018440301007387 */ /* 0x0003e20000100800 */
[----:B--2---:R-:W-:Y:S01]  /*259a0*/  HMMA.16816.F32 R16, R24, R14, R16 ;  /* 0x0000000e1810723c */ /* 0x004fe20000001810 */
[----:B---3--:R-:W-:Y:S02]  /*259b0*/  FFMA R0, R21, c[0x0][0x188], -R28 ;  /* 0x0000620015007a23 */ /* 0x008fe4000000081c */
[----:B------:R-:W2:Y:S01]  /*259c0*/  LDL.LU R21, [R1+0x458] ;  /* 0x0004580001157983 */ /* 0x000ea20000300800 */
[----:B0-----:R-:W-:Y:S02]  /*259d0*/  STL [R1+0x394], R2 ;  /* 0x0003940201007387 */ /* 0x001fe40000100800 */
[----:B-1----:R-:W-:Y:S01]  /*259e0*/  IMAD.MOV.U32 R3, RZ, RZ, R14 ;  /* 0x000000ffff037224 */ /* 0x002fe200078e000e */
[----:B------:R-:W-:Y:S11]  /*259f0*/  MOV R9, R15 ;  /* 0x0000000f00097202 */ /* 0x000ff60000000f00 */
[----:B------:R-:W-:Y:S05]  /*25a00*/  @!UPT UIADD3 URZ, URZ, URZ, URZ ;  /* 0x0000003f3f3ff290 */ /* 0x000fea000fffe03f */
[----:B------:R-:W-:Y:S01]  /*25a10*/  STL.64 [R1+0x260], R16 ;  /* 0x0002601001007387 */ /* 0x000fe20000100a00 */
[----:B------:R0:W-:Y:S03]  /*25a20*/  STL.64 [R1+0x268], R18 ;  /* 0x0002681201007387 */ /* 0x0001e60000100a00 */
[----:B0-----:R-:W3:Y:S01]  /*25a30*/  LDL.LU.64 R18, [R1+0x1920] ;  /* 0x0019200001127983 */ /* 0x001ee20000300a00 */
[----:B------:R-:W3:Y:S02]  /*25a40*/  LDL.LU.64 R16, [R1+0x1918] ;  /* 0x0019180001107983 */ /* 0x000ee40000300a00 */
[----:B------:R-:W3:Y:S02]  /*25a50*/  LDL.LU.64 R14, [R1+0x1910] ;  /* 0x00191000010e7983 */ /* 0x000ee40000300a00 */
[----:B------:R-:W-:-:S06]  /*25a60*/  FMUL R2, R0, 1.4426950216293334961 ;  /* 0x3fb8aa3b00027820 */ /* 0x000fcc0000400000 */
[----:B------:R-:W0:Y:S01]  /*25a70*/  MUFU.EX2 R2, R2 ;  /* 0x0000000200027308 */ /* 0x000e220000000800 */
[----:B------:R-:W-:Y:S01]  /*25a80*/  STL [R1+0x1850], R9 ;  /* 0x0018500901007387 */ /* 0x000fe20000100800 */
[----:B------:R1:W-:Y:S01]  /*25a90*/  STL [R1+0x184c], R3 ;  /* 0x00184c0301007387 */ /* 0x0003e20000100800 */
[C---:B---3--:R-:W-:Y:S01]  /*25aa0*/  HMMA.16816.F32 R16, R24.reuse, R14, R16 ;  /* 0x0000000e1810723c */ /* 0x048fe20000001810 */
[----:B-1----:R-:W-:Y:S01]  /*25ab0*/  MOV R3, R14 ;  /* 0x0000000e00037202 */ /* 0x002fe20000000f00 */
[----:B------:R-:W-:Y:S11]  /*25ac0*/  IMAD.MOV.U32 R4, RZ, RZ, R15 ;  /* 0x000000ffff047224 */ /* 0x000ff600078e000f */
[----:B------:R-:W-:Y:S10]  /*25ad0*/  @!UPT UIADD3 URZ, URZ, URZ, URZ ;  /* 0x0000003f3f3ff290 */ /* 0x000ff4000fffe03f */
[----:B------:R-:W-:Y:S01]  /*25ae0*/  STL.64 [R1+0x240], R16 ;  /* 0x0002401001007387 */ /* 0x000fe20000100a00 */
[----:B0-----:R-:W-:Y:S02]  /*25af0*/  STL [R1+0x398], R2 ;  /* 0x0003980201007387 */ /* 0x001fe40000100800 */
[----:B------:R0:W-:Y:S02]  /*25b00*/  STL.64 [R1+0x248], R18 ;  /* 0x0002481201007387 */ /* 0x0001e40000100a00 */
[----:B0-----:R-:W3:Y:S01]  /*25b10*/  LDL.LU.64 R18, [R1+0x1908] ;  /* 0x0019080001127983 */ /* 0x001ee20000300a00 */
[----:B------:R-:W2:Y:S02]  /*25b20*/  LDL.LU.64 R14, [R1+0x1900] ;  /* 0x00190000010e7983 */ /* 0x000ea40000300a00 */
[----:B------:R-:W2:Y:S02]  /*25b30*/  LDL.LU.64 R12, [R1+0x18f8] ;  /* 0x0018f800010c7983 */ /* 0x000ea40000300a00 */
[----:B------:R-:W-:Y:S01]  /*25b40*/  STL [R1+0x1858], R4 ;  /* 0x0018580401007387 */ /* 0x000fe20000100800 */
[----:B------:R-:W-:Y:S01]  /*25b50*/  STL [R1+0x1854], R3 ;  /* 0x0018540301007387 */ /* 0x000fe20000100800 */
[----:B------:R-:W-:Y:S01]  /*25b60*/  STL [R1+0x1690], R28 ;  /* 0x0016901c01007387 */ /* 0x000fe20000100800 */
[----:B---3--:R-:W-:Y:S01]  /*25b70*/  MOV R9, R19 ;  /* 0x0000001300097202 */ /* 0x008fe20000000f00 */
[----:B--2---:R-:W-:Y:S01]  /*25b80*/  HMMA.16816.F32 R12, R24, R18, R12 ;  /* 0x00000012180c723c */ /* 0x004fe2000000180c */
[----:B------:R-:W2:Y:S11]  /*25b90*/  LDL.LU.64 R18, [R1+0x18f0] ;  /* 0x0018f00001127983 */ /* 0x000eb60000300a00 */
[----:B------:R-:W-:Y:S11]  /*25ba0*/  @!UPT UIADD3 URZ, URZ, URZ, URZ ;  /* 0x0000003f3f3ff290 */ /* 0x000ff6000fffe03f */
[----:B------:R-:W-:Y:S01]  /*25bb0*/  @!UPT UIADD3 URZ, URZ, URZ, URZ ;  /* 0x0000003f3f3ff290 */ /* 0x000fe2000fffe03f */
[----:B------:R-:W-:Y:S01]  /*25bc0*/  MOV R16, R12 ;  /* 0x0000000c00107202 */ /* 0x000fe20000000f00 */
[----:B------:R-:W-:Y:S01]  /*25bd0*/  IMAD.MOV.U32 R17, RZ, RZ, R13 ;  /* 0x000000ffff117224 */ /* 0x000fe200078e000d */
[----:B------:R-:W-:Y:S04]  /*25be0*/  STL.64 [R1+0x238], R14 ;  /* 0x0002380e01007387 */ /* 0x000fe80000100a00 */
[----:B--2---:R-:W-:Y:S01]  /*25bf0*/  STL.64 [R1+0x1890], R18 ;  /* 0x0018901201007387 */ /* 0x004fe20000100a00 */
[----:B------:R0:W-:Y:S03]  /*25c00*/  STL.64 [R1+0x1888], R16 ;  /* 0x0018881001007387 */ /* 0x0001e60000100a00 */
[----:B0-----:R-:W2:Y:S01]  /*25c10*/  LDL.LU R16, [R1+0x200] ;  /* 0x0002000001107983 */ /* 0x001ea20000300800 */
[----:B------:R-:W2:Y:S02]  /*25c20*/  LDL.LU R17, [R1+0x204] ;  /* 0x0002040001117983 */ /* 0x000ea40000300800 */
[----:B------:R-:W2:Y:S02]  /*25c30*/  LDL.LU R18, [R1+0x208] ;  /* 0x0002080001127983 */ /* 0x000ea40000300800 */
[----:B------:R-:W2:Y:S02]  /*25c40*/  LDL.LU R19, [R1+0x20c] ;  /* 0x00020c0001137983 */ /* 0x000ea40000300800 */
[----:B------:R-:W-:-:S04]  /*25c50*/  FFMA R0, R8, c[0x0][0x188], -R28 ;  /* 0x0000620008007a23 */ /* 0x000fc8000000081c */
[----:B------:R-:W-:Y:S02]  /*25c60*/  FMUL R2, R0, 1.4426950216293334961 ;  /* 0x3fb8aa3b00027820 */ /* 0x000fe40000400000 */
[----:B------:R-:W-:Y:S02]  /*25c70*/  FFMA R0, R20, c[0x0][0x188], -R28 ;  /* 0x0000620014007a23 */ /* 0x000fe4000000081c */
[----:B------:R0:W1:Y:S02]  /*25c80*/  MUFU.EX2 R5, R2 ;  /* 0x0000000200057308 */ /* 0x0000640000000800 */
[----:B0-----:R-:W-:-:S06]  /*25c90*/  FMUL R2, R0, 1.4426950216293334961 ;  /* 0x3fb8aa3b00027820 */ /* 0x001fcc0000400000 */
[----:B------:R-:W0:Y:S01]  /*25ca0*/  MUFU.EX2 R2, R2 ;  /* 0x0000000200027308 */ /* 0x000e220000000800 */
[----:B------:R-:W-:Y:S01]  /*25cb0*/  STL [R1+0x185c], R9 ;  /* 0x00185c0901007387 */ /* 0x000fe20000100800 */
[----:B-1----:R-:W-:Y:S02]  /*25cc0*/  STL [R1+0x39c], R5 ;  /* 0x00039c0501007387 */ /* 0x002fe40000100800 */
[----:B------:R-:W3:Y:S01]  /*25cd0*/  LDL.LU.64 R14, [R1+0x18] ;  /* 0x00001800010e7983 */ /* 0x000ee20000300a00 */
[----:B----4-:R-:W-:Y:S02]  /*25ce0*/  MOV R4, R22 ;  /* 0x0000001600047202 */ /* 0x010fe40000000f00 */
[----:B------:R-:W-:Y:S01]  /*25cf0*/  MOV R3, R23 ;  /* 0x0000001700037202 */ /* 0x000fe20000000f00 */
[----:B0-----:R-:W-:Y:S01]  /*25d00*/  STL [R1+0x390], R2 ;  /* 0x0003900201007387 */ /* 0x001fe20000100800 */
[----:B--2---:R-:W-:Y:S03]  /*25d10*/  HMMA.16816.F32 R16, R24, R22, R16 ;  /* 0x000000161810723c */ /* 0x004fe60000001810 */
[----:B------:R-:W2:Y:S11]  /*25d20*/  LDL.LU.64 R22, [R1+0x18e8] ;  /* 0x0018e80001167983 */ /* 0x000eb60000300a00 */
[----:B------:R-:W-:Y:S09]  /*25d30*/  @!UPT UIADD3 URZ, URZ, URZ, URZ ;  /* 0x0000003f3f3ff290 */ /* 0x000ff2000fffe03f */
[----:B------:R-:W-:Y:S01]  /*25d40*/  STL.64 [R1+0x208], R18 ;  /* 0x0002081201007387 */ /* 0x000fe20000100a00 */
[----:B------:R-:W4:Y:S02]  /*25d50*/  LDL.LU R28, [R1+0x45c] ;  /* 0x00045c00011c7983 */ /* 0x000f240000300800 */
[----:B------:R-:W2:Y:S02]  /*25d60*/  LDL.LU R12, [R1+0x468] ;  /* 0x00046800010c7983 */ /* 0x000ea40000300800 */
[----:B------:R-:W-:Y:S01]  /*25d70*/  FFMA R0, R21, c[0x0][0x188], -R29 ;  /* 0x0000620015007a23 */ /* 0x000fe2000000081d */
[----:B---3--:R-:W-:Y:S01]  /*25d80*/  STL.64 [R1+0x18d8], R14 ;  /* 0x0018d80e01007387 */ /* 0x008fe20000100a00 */
[----:B------:R-:W-:Y:S01]  /*25d90*/  IMAD.MOV.U32 R20, RZ, RZ, R16 ;  /* 0x000000ffff147224 */ /* 0x000fe200078e0010 */
[----:B------:R-:W-:Y:S02]  /*25da0*/  MOV R21, R17 ;  /* 0x0000001100157202 */ /* 0x000fe40000000f00 */
[----:B--2---:R0:W-:Y:S04]  /*25db0*/  STL [R1+0x18d0], R12 ;  /* 0x0018d00c01007387 */ /* 0x0041e80000100800 */
[----:B0-----:R-:W2:Y:S01]  /*25dc0*/  LDL.LU R12, [R1+0x1f0] ;  /* 0x0001f000010c7983 */ /* 0x001ea20000300800 */
[----:B------:R-:W2:Y:S02]  /*25dd0*/  LDL.LU R13, [R1+0x1f4] ;  /* 0x0001f400010d7983 */ /* 0x000ea40000300800 */
[----:B------:R-:W2:Y:S02]  /*25de0*/  LDL.LU R14, [R1+0x1f8] ;  /* 0x0001f800010e7983 */ /* 0x000ea40000300800 */
[----:B------:R-:W2:Y:S01]  /*25df0*/  LDL.LU R15, [R1+0x1fc] ;  /* 0x0001fc00010f7983 */ /* 0x000ea20000300800 */
[----:B------:R0:W-:Y:S01]  /*25e00*/  STL.64 [R1+0x18a0], R22 ;  /* 0x0018a01601007387 */ /* 0x0001e20000100a00 */
[----:B------:R1:W-:Y:S03]  /*25e10*/  STL.64 [R1+0x1898], R20 ;  /* 0x0018981401007387 */ /* 0x0003e60000100a00 */
[----:B0-----:R-:W3:Y:S01]  /*25e20*/  LDL.LU.64 R22, [R1+0x8] ;  /* 0x0000080001167983 */ /* 0x001ee20000300a00 */
[----:B------:R-:W-:Y:S01]  /*25e30*/  MOV R18, R6 ;  /* 0x0000000600127202 */ /* 0x000fe20000000f00 */
[----:B------:R-:W-:-:S02]  /*25e40*/  IMAD.MOV.U32 R19, RZ, RZ, R7 ;  /* 0x000000ffff137224 */ /* 0x000fc400078e0007 */
[----:B---3--:R0:W-:Y:S01]  /*25e50*/  STL.64 [R1+0x18c8], R22 ;  /* 0x0018c81601007387 */ /* 0x0081e20000100a00 */
[----:B-1----:R-:W3:Y:S02]  /*25e60*/  LDL.LU R20, [R1+0x1e0] ;  /* 0x0001e00001147983 */ /* 0x002ee40000300800 */
[----:B------:R-:W3:Y:S01]  /*25e70*/  LDL.LU R21, [R1+0x1e4] ;  /* 0x0001e40001157983 */ /* 0x000ee20000300800 */
[----:B0-----:R-:W3:Y:S01]  /*25e80*/  LDL.LU R22, [R1+0x1e8] ;  /* 0x0001e80001167983 */ /* 0x001ee20000300800 */
[----:B------:R-:W3:Y:S02]  /*25e90*/  LDL.LU R23, [R1+0x1ec] ;  /* 0x0001ec0001177983 */ /* 0x000ee40000300800 */
[----:B------:R-:W2:Y:S02]  /*25ea0*/  LDL.LU R16, [R1+0x1c0] ;  /* 0x0001c00001107983 */ /* 0x000ea40000300800 */
[----:B------:R-:W2:Y:S01]  /*25eb0*/  LDL.LU R17, [R1+0x1c4] ;  /* 0x0001c40001117983 */ /* 0x000ea20000300800 */
[----:B------:R-:W3:Y:S01]  /*25ec0*/  LDL.LU R6, [R1+0x18e4] ;  /* 0x0018e40001067983 */ /* 0x000ee20000300800 */
[----:B------:R-:W3:Y:S02]  /*25ed0*/  LDL.LU R7, [R1+0x18e0] ;  /* 0x0018e00001077983 */ /* 0x000ee40000300800 */
[----:B------:R-:W3:Y:S02]  /*25ee0*/  LDL.LU R8, [R1+0x46c] ;  /* 0x00046c0001087983 */ /* 0x000ee40000300800 */
[----:B------:R-:W-:Y:S01]  /*25ef0*/  STL.64 [R1+0x18b0], R18 ;  /* 0x0018b01201007387 */ /* 0x000fe20000100a00 */
[----:B--2---:R0:W-:Y:S04]  /*25f00*/  STL.64 [R1+0x18a8], R16 ;  /* 0x0018a81001007387 */ /* 0x0041e80000100a00 */
[----:B0-----:R-:W2:Y:S01]  /*25f10*/  LDL.LU R16, [R1+0x1d0] ;  /* 0x0001d00001107983 */ /* 0x001ea20000300800 */
[----:B------:R-:W2:Y:S02]  /*25f20*/  LDL.LU R17, [R1+0x1d4] ;  /* 0x0001d40001117983 */ /* 0x000ea40000300800 */
[----:B------:R-:W2:Y:S02]  /*25f30*/  LDL.LU R18, [R1+0x1d8] ;  /* 0x0001d80001127983 */ /* 0x000ea40000300800 */
[----:B------:R-:W2:Y:S01]  /*25f40*/  LDL.LU R19, [R1+0x1dc] ;  /* 0x0001dc0001137983 */ /* 0x000ea20000300800 */
[----:B---3--:R0:W-:Y:S01]  /*25f50*/  STL.64 [R1+0x1880], R6 ;  /* 0x0018800601007387 */ /* 0x0081e20000100a00 */
[----:B------:R-:W-:Y:S03]  /*25f60*/  STL.64 [R1+0x1878], R4 ;  /* 0x0018780401007387 */ /* 0x000fe60000100a00 */
[----:B0-----:R-:W3:Y:S01]  /*25f70*/  LDL.64 R6, [R1+0x28] ;  /* 0x0000280001067983 */ /* 0x001ee20000100a00 */
[----:B------:R-:W-:-:S06]  /*25f80*/  FMUL R2, R0, 1.4426950216293334961 ;  /* 0x3fb8aa3b00027820 */ /* 0x000fcc0000400000 */
[----:B------:R-:W0:Y:S01]  /*25f90*/  MUFU.EX2 R2, R2 ;  /* 0x0000000200027308 */ /* 0x000e220000000800 */
[----:B---3--:R-:W-:Y:S11]  /*25fa0*/  HMMA.16816.F32 R12, R24, R6, R12 ;  /* 0x00000006180c723c */ /* 0x008ff6000000180c */
[----:B------:R-:W-:Y:S11]  /*25fb0*/  @!UPT UIADD3 URZ, URZ, URZ, URZ ;  /* 0x0000003f3f3ff290 */ /* 0x000ff6000fffe03f */
[----:B------:R-:W-:Y:S01]  /*25fc0*/  @!UPT UIADD3 URZ, URZ, URZ, URZ ;  /* 0x0000003f3f3ff290 */ /* 0x000fe2000fffe03f */
[----:B------:R-:W-:Y:S01]  /*25fd0*/  STL.64 [R1+0x2f0], R12 ;  /* 0x0002f00c01007387 */ /* 0x000fe20000100a00 */
[----:B0-----:R-:W-:Y:S02]  /*25fe0*/  STL [R1+0x38c], R2 ;  /* 0x00038c0201007387 */ /* 0x001fe40000100800 */
[----:B------:R0:W-:Y:S02]  /*25ff0*/  STL.64 [R1+0x2f8], R14 ;  /* 0x0002f80e01007387 */ /* 0x0001e40000100a00 */
[----:B0-----:R-:W3:Y:S01]  /*26000*/  LDL.LU.64 R14, [R1+0x18d8] ;  /* 0x0018d800010e7983 */ /* 0x001ee20000300a00 */
[----:B------:R-:W2:Y:S02]  /*26010*/  LDL.LU R12, [R1+0x18d0] ;  /* 0x0018d000010c7983 */ /* 0x000ea40000300800 */
[----:B----4-:R-:W-:Y:S02]  /*26020*/  FFMA R0, R28, c[0x0][0x188], -R29 ;  /* 0x000062001c007a23 */ /* 0x010fe4000000081d */
[----:B------:R-:W4:Y:S01]  /*26030*/  LDL.LU R4, [R1+0x1b0] ;  /* 0x0001b00001047983 */ /* 0x000f220000300800 */
[----:B------:R-:W4:Y:S01]  /*26040*/  LDL.LU R5, [R1+0x1b4] ;  /* 0x0001b40001057983 */ /* 0x000f220000300800 */
[----:B------:R-:W-:Y:S01]  /*26050*/  MOV R9, R7 ;  /* 0x0000000700097202 */ /* 0x000fe20000000f00 */
[----:B------:R-:W-:-:S02]  /*26060*/  FMUL R2, R0, 1.4426950216293334961 ;  /* 0x3fb8aa3b00027820 */ /* 0x000fc40000400000 */
[----:B------:R-:W4:Y:S01]  /*26070*/  LDL.LU R6, [R1+0x1b8] ;  /* 0x0001b80001067983 */ /* 0x000f220000300800 */
[----:B------:R-:W4:Y:S01]  /*26080*/  LDL.LU R7, [R1+0x1bc] ;  /* 0x0001bc0001077983 */ /* 0x000f220000300800 */
[----:B---3--:R-:W-:Y:S01]  /*26090*/  HMMA.16816.F32 R20, R24, R14, R20 ;  /* 0x0000000e1814723c */ /* 0x008fe20000001814 */
[----:B--2---:R-:W-:Y:S02]  /*260a0*/  FFMA R0, R12, c[0x0][0x188], -R29 ;  /* 0x000062000c007a23 */ /* 0x004fe4000000081d */
[----:B------:R-:W0:Y:S02]  /*260b0*/  MUFU.EX2 R12, R2 ;  /* 0x00000002000c7308 */ /* 0x000e240000000800 */
[----:B0-----:R-:W-:Y:S11]  /*260c0*/  STL [R1+0x384], R12 ;  /* 0x0003840c01007387 */ /* 0x001ff60000100800 */
[----:B------:R-:W-:Y:S07]  /*260d0*/  @!UPT UIADD3 URZ, URZ, URZ, URZ ;  /* 0x0000003f3f3ff290 */ /* 0x000fee000fffe03f */
[----:B------:R-:W-:Y:S01]  /*260e0*/  STL.64 [R1+0x2e0], R20 ;  /* 0x0002e01401007387 */ /* 0x000fe20000100a00 */
[----:B------:R0:W-:Y:S03]  /*260f0*/  STL.64 [R1+0x2e8], R22 ;  /* 0x0002e81601007387 */ /* 0x0001e60000100a00 */
[----:B0-----:R-:W2:Y:S01]  /*26100*/  LDL.LU.64 R22, [R1+0x18c8] ;  /* 0x0018c80001167983 */ /* 0x001ea20000300a00 */
[----:B------:R-:W-:Y:S01]  /*26110*/  MOV R28, R14 ;  /* 0x0000000e001c7202 */ /* 0x000fe20000000f00 */
[----:B------:R-:W-:Y:S02]  /*26120*/  IMAD.MOV.U32 R12, RZ, RZ, R15 ;  /* 0x000000ffff0c7224 */ /* 0x000fe400078e000f */
[----:B------:R-:W3:Y:S01]  /*26130*/  LDL.LU.64 R14, [R1+0x18c0] ;  /* 0x0018c000010e7983 */ /* 0x000ee20000300a00 */
[----:B------:R-:W4:Y:S02]  /*26140*/  LDL.LU R13, [R1+0x18b8] ;  /* 0x0018b800010d7983 */ /* 0x000f240000300800 */
[----:B------:R-:W-:-:S02]  /*26150*/  FMUL R2, R0, 1.4426950216293334961 ;  /* 0x3fb8aa3b00027820 */ /* 0x000fc40000400000 */
[----:B------:R-:W-:Y:S02]  /*26160*/  FFMA R0, R8, c[0x0][0x188], -R29 ;  /* 0x0000620008007a23 */ /* 0x000fe4000000081d */
[----:B------:R0:W1:Y:S01]  /*26170*/  MUFU.EX2 R8, R2 ;  /* 0x0000000200087308 */ /* 0x0000620000000800 */
[C---:B--2---:R-:W-:Y:S01]  /*26180*/  HMMA.16816.F32 R16, R24.reuse, R22, R16 ;  /* 0x000000161810723c */ /* 0x044fe20000001810 */
[----:B---3--:R-:W-:Y:S01]  /*26190*/  STL.64 [R1+0x1868], R14 ;  /* 0x0018680e01007387 */ /* 0x008fe20000100a00 */
[----:B----4-:R2:W-:Y:S01]  /*261a0*/  STL.64 [R1+0x1860], R12 ;  /* 0x0018600c01007387 */ /* 0x0105e20000100a00 */
[----:B0-----:R-:W-:Y:S02]  /*261b0*/  MOV R2, R23 ;  /* 0x0000001700027202 */ /* 0x001fe40000000f00 */
[----:B--2---:R-:W2:Y:S01]  /*261c0*/  LDL.LU R12, [R1+0x1a0] ;  /* 0x0001a000010c7983 */ /* 0x004ea20000300800 */
[----:B------:R-:W2:Y:S02]  /*261d0*/  LDL.LU R13, [R1+0x1a4] ;  /* 0x0001a400010d7983 */ /* 0x000ea40000300800 */
[----:B------:R-:W2:Y:S02]  /*261e0*/  LDL.LU R14, [R1+0x1a8] ;  /* 0x0001a800010e7983 */ /* 0x000ea40000300800 */
[----:B------:R-:W2:Y:S01]  /*261f0*/  LDL.LU R15, [R1+0x1ac] ;  /* 0x0001ac00010f7983 */ /* 0x000ea20000300800 */
[----:B------:R0:W-:Y:S11]  /*26200*/  STL [R1+0x1694], R29 ;  /* 0x0016941d01007387 */ /* 0x0001f60000100800 */
[----:B------:R-:W-:Y:S01]  /*26210*/  @!UPT UIADD3 URZ, URZ, URZ, URZ ;  /* 0x0000003f3f3ff290 */ /* 0x000fe2000fffe03f */
[----:B------:R-:W-:Y:S02]  /*26220*/  STL.64 [R1+0x2d0], R16 ;  /* 0x0002d01001007387 */ /* 0x000fe40000100a00 */
[----:B------:R3:W-:Y:S01]  /*26230*/  STL.64 [R1+0x2d8], R18 ;  /* 0x0002d81201007387 */ /* 0x0007e20000100a00 */
[----:B0-----:R-:W-:Y:S01]  /*26240*/  MOV R29, R22 ;  /* 0x00000016001d7202 */ /* 0x001fe20000000f00 */
[----:B---3--:R-:W3:Y:S01]  /*26250*/  LDL.LU.64 R18, [R1+0x18b0] ;  /* 0x0018b00001127983 */ /* 0x008ee20000300a00 */
[----:B------:R-:W3:Y:S02]  /*26260*/  LDL.LU.64 R16, [R1+0x18a8] ;  /* 0x0018a80001107983 */ /* 0x000ee40000300a00 */
[----:B------:R-:W3:Y:S02]  /*26270*/  LDL.LU.64 R22, [R1+0x18a0] ;  /* 0x0018a00001167983 */ /* 0x000ee40000300a00 */
[----:B------:R-:W4:Y:S01]  /*26280*/  LDL.LU.64 R20, [R1+0x1898] ;  /* 0x0018980001147983 */ /* 0x000f220000300a00 */
[----:B-1----:R-:W-:Y:S01]  /*26290*/  STL [R1+0x388], R8 ;  /* 0x0003880801007387 */ /* 0x002fe20000100800 */
[C---:B---3--:R-:W-:Y:S11]  /*262a0*/  HMMA.16816.F32 R16, R24.reuse, R22, R16 ;  /* 0x000000161810723c */ /* 0x048ff60000001810 */
[----:B------:R-:W-:Y:S11]  /*262b0*/  @!UPT UIADD3 URZ, URZ, URZ, URZ ;  /* 0x0000003f3f3ff290 */ /* 0x000ff6000fffe03f */
[----:B------:R-:W-:Y:S01]  /*262c0*/  @!UPT UIADD3 URZ, URZ, URZ, URZ ;  /* 0x0000003f3f3ff290 */ /* 0x000fe2000fffe03f */
[----:B------:R-:W-:Y:S01]  /*262d0*/  STL.64 [R1+0x2c0], R16 ;  /* 0x0002c01001007387 */ /* 0x000fe20000100a00 */
[----:B------:R0:W-:Y:S03]  /*262e0*/  STL.64 [R1+0x2c8], R18 ;  /* 0x0002c81201007387 */ /* 0x0001e60000100a00 */
[----:B0-----:R-:W3:Y:S01]  /*262f0*/  LDL.LU.64 R18, [R1+0x1890] ;  /* 0x0018900001127983 */ /* 0x001ee20000300a00 */
[----:B------:R-:W-:Y:S02]  /*26300*/  FMUL R0, R0, 1.4426950216293334961 ;  /* 0x3fb8aa3b00007820 */ /* 0x000fe40000400000 */
[----:B------:R-:W2:Y:S04]  /*26310*/  LDL.LU.64 R16, [R1+0x1888] ;  /* 0x0018880001107983 */ /* 0x000ea80000300a00 */
[----:B------:R-:W0:Y:S01]  /*26320*/  MUFU.EX2 R0, R0 ;  /* 0x0000000000007308 */ /* 0x000e220000000800 */
[----:B------:R-:W-:Y:S04]  /*26330*/  STL.64 [R1+0x1710], R22 ;  /* 0x0017101601007387 */ /* 0x000fe80000100a00 */
[----:B0-----:R-:W-:Y:S01]  /*26340*/  STL [R1+0x380], R0 ;  /* 0x0003800001007387 */ /* 0x001fe20000100800 */
[----:B----4-:R0:W-:Y:S03]  /*26350*/  STL.64 [R1+0x1708], R20 ;  /* 0x0017081401007387 */ /* 0x0101e60000100a00 */
[----:B0-----:R-:W4:Y:S01]  /*26360*/  LDL.LU R20, [R1+0x180] ;  /* 0x0001800001147983 */ /* 0x001f220000300800 */
[----:B------:R-:W4:Y:S02]  /*26370*/  LDL.LU R21, [R1+0x184] ;  /* 0x0001840001157983 */ /* 0x000f240000300800 */
[----:B------:R-:W4:Y:S02]  /*26380*/  LDL.LU R22, [R1+0x188] ;  /* 0x0001880001167983 */ /* 0x000f240000300800 */
[----:B------:R-:W4:Y:S01]  /*26390*/  LDL.LU R23, [R1+0x18c] ;  /* 0x00018c0001177983 */ /* 0x000f220000300800 */
[C---:B---3--:R-:W-:Y:S11]  /*263a0*/  HMMA.16816.F32 R4, R24.reuse, R18, R4 ;  /* 0x000000121804723c */ /* 0x048ff60000001804 */
[----:B------:R-:W-:Y:S11]  /*263b0*/  @!UPT UIADD3 URZ, URZ, URZ, URZ ;  /* 0x0000003f3f3ff290 */ /* 0x000ff6000fffe03f */
[----:B------:R-:W-:Y:S01]  /*263c0*/  @!UPT UIADD3 URZ, URZ, URZ, URZ ;  /* 0x0000003f3f3ff290 */ /* 0x000fe2000fffe03f */
[----:B------:R-:W-:Y:S01]  /*263d0*/  STL.64 [R1+0x1f0], R4 ;  /* 0x0001f00401007387 */ /* 0x000fe20000100a00 */
[----:B------:R0:W-:Y:S03]  /*263e0*/  STL.64 [R1+0x1f8], R6 ;  /* 0x0001f80601007387 */ /* 0x0001e60000100a00 */
[----:B0-----:R-:W3:Y:S01]  /*263f0*/  LDL.LU.64 R6, [R1+0x1880] ;  /* 0x0018800001067983 */ /* 0x001ee20000300a00 */
[----:B------:R-:W4:Y:S02]  /*26400*/  LDL.LU.64 R4, [R1+0x1878] ;  /* 0x0018780001047983 */ /* 0x000f240000300a00 */
[----:B------:R-:W-:Y:S02]  /*26410*/  STL.64 [R1+0x1700], R18 ;  /* 0x0017001201007387 */ /* 0x000fe40000100a00 */
[----:B--2---:R5:W-:Y:S02]  /*26420*/  STL.64 [R1+0x16f8], R16 ;  /* 0x0016f81001007387 */ /* 0x004be40000100a00 */
[----:B-----5:R-:W-:Y:S01]  /*26430*/  IMAD.MOV.U32 R16, RZ, RZ, R10 ;  /* 0x000000ffff107224 */ /* 0x020fe200078e000a */
[----:B------:R-:W-:Y:S01]  /*26440*/  MOV R17, R11 ;  /* 0x0000000b00117202 */ /* 0x000fe20000000f00 */
[----:B------:R-:W2:Y:S01]  /*26450*/  LDL.LU R10, [R1+0x1874] ;  /* 0x00187400010a7983 */ /* 0x000ea20000300800 */
[----:B------:R-:W2:Y:S02]  /*26460*/  LDL.LU R11, [R1+0x1870] ;  /* 0x00187000010b7983 */ /* 0x000ea40000300800 */
[----:B------:R-:W2:Y:S02]  /*26470*/  LDL.LU R18, [R1+0x198] ;  /* 0x0001980001127983 */ /* 0x000ea40000300800 */
[----:B------:R-:W2:Y:S01]  /*26480*/  LDL.LU R19, [R1+0x19c] ;  /* 0x00019c0001137983 */ /* 0x000ea20000300800 */
[C---:B---3--:R-:W-:Y:S11]  /*26490*/  HMMA.16816.F32 R12, R24.reuse, R6, R12 ;  /* 0x00000006180c723c */ /* 0x048ff6000000180c */
[----:B------:R-:W-:Y:S11]  /*264a0*/  @!UPT UIADD3 URZ, URZ, URZ, URZ ;  /* 0x0000003f3f3ff290 */ /* 0x000ff6000fffe03f */
[----:B------:R-:W-:Y:S01]  /*264b0*/  @!UPT UIADD3 URZ, URZ, URZ, URZ ;  /* 0x0000003f3f3ff290 */ /* 0x000fe2000fffe03f */
[----:B------:R-:W-:Y:S01]  /*264c0*/  STL.64 [R1+0x1e0], R12 ;  /* 0x0001e00c01007387 */ /* 0x000fe20000100a00 */
[----:B------:R0:W-:Y:S03]  /*264d0*/  STL.64 [R1+0x1e8], R14 ;  /* 0x0001e80e01007387 */ /* 0x0001e60000100a00 */
[----:B0-----:R-:W3:Y:S01]  /*264e0*/  LDL.LU.64 R14, [R1+0x1868] ;  /* 0x00186800010e7983 */ /* 0x001ee20000300a00 */
[----:B------:R-:W5:Y:S01]  /*264f0*/  LDL.LU.64 R12, [R1+0x1860] ;  /* 0x00186000010c7983 */ /* 0x000f620000300a00 */
[C---:B--2---:R-:W-:Y:S01]  /*26500*/  HMMA.16816.F32 R16, R24.reuse, R10, R16 ;  /* 0x0000000a1810723c */ /* 0x044fe20000001810 */
[----:B------:R-:W-:Y:S01]  /*26510*/  STL.64 [R1+0x1820], R6 ;  /* 0x0018200601007387 */ /* 0x000fe20000100a00 */
[----:B----4-:R-:W-:Y:S11]  /*26520*/  STL [R1+0x1818], R5 ;  /* 0x0018180501007387 */ /* 0x010ff60000100800 */
[----:B------:R-:W-:Y:S10]  /*26530*/  @!UPT UIADD3 URZ, URZ, URZ, URZ ;  /* 0x0000003f3f3ff290 */ /* 0x000ff4000fffe03f */
[----:B------:R-:W-:Y:S01]  /*26540*/  STL.64 [R1+0x1d0], R16 ;  /* 0x0001d01001007387 */ /* 0x000fe20000100a00 */
[----:B------:R3:W-:Y:S02]  /*26550*/  STL.64 [R1+0x1d8], R18 ;  /* 0x0001d81201007387 */ /* 0x0007e40000100a00 */
[----:B---3--:R-:W-:Y:S01]  /*26560*/  HMMA.16816.F32 R16, R24, R14, R20 ;  /* 0x0000000e1810723c */ /* 0x008fe20000001814 */
[----:B------:R-:W-:Y:S01]  /*26570*/  STL.64 [R1+0x1720], R14 ;  /* 0x0017200e01007387 */ /* 0x000fe20000100a00 */
[----:B-----5:R-:W-:Y:S05]  /*26580*/  STL [R1+0x1718], R13 ;  /* 0x0017180d01007387 */ /* 0x020fea0000100800 */
[----:B------:R-:W-:Y:S01]  /*26590*/  MOV R22, R29 ;  /* 0x0000001d00167202 */ /* 0x000fe20000000f00 */
[----:B------:R-:W-:Y:S11]  /*265a0*/  IMAD.MOV.U32 R23, RZ, RZ, R2 ;  /* 0x000000ffff177224 */ /* 0x000ff600078e0002 */
[----:B------:R-:W-:Y:S04]  /*265b0*/  @!UPT UIADD3 URZ, URZ, URZ, URZ ;  /* 0x0000003f3f3ff290 */ /* 0x000fe8000fffe03f */
[----:B------:R-:W-:Y:S01]  /*265c0*/  STL.64 [R1+0x1c0], R16 ;  /* 0x0001c01001007387 */ /* 0x000fe20000100a00 */
[----:B------:R-:W-:Y:S02]  /*265d0*/  STL.64 [R1+0x1c8], R18 ;  /* 0x0001c81201007387 */ /* 0x000fe40000100a00 */
[----:B------:R0:W-:Y:S02]  /*265e0*/  STL.64 [R1+0x1730], R22 ;  /* 0x0017301601007387 */ /* 0x0001e40000100a00 */
[----:B0-----:R-:W-:Y:S02]  /*265f0*/  MOV R22, R28 ;  /* 0x0000001c00167202 */ /* 0x001fe40000000f00 */
[----:B------:R-:W-:-:S05]  /*26600*/  MOV R23, R12 ;  /* 0x0000000c00177202 */ /* 0x000fca0000000f00 */
[----:B------:R0:W-:Y:S01]  /*26610*/  STL.64 [R1+0x1748], R22 ;  /* 0x0017481601007387 */ /* 0x0001e20000100a00 */
[----:B------:R-:W2:Y:S02]  /*26620*/  LDL.LU R28, [R1+0x4b4] ;  /* 0x0004b400011c7983 */ /* 0x000ea40000300800 */
[----:B------:R-:W3:Y:S02]  /*26630*/  LDL.LU R12, [R1+0xd0] ;  /* 0x0000d000010c7983 */ /* 0x000ee40000300800 */
[----:B------:R-:W3:Y:S01]  /*26640*/  LDL.LU R13, [R1+0xd4] ;  /* 0x0000d400010d7983 */ /* 0x000ee20000300800 */
[----:B------:R-:W4:Y:S01]  /*26650*/  LDL.LU R14, [R1+0xd8] ;  /* 0x0000d800010e7983 */ /* 0x000f220000300800 */
[----:B------:R-:W4:Y:S03]  /*26660*/  LDL.LU R15, [R1+0xdc] ;  /* 0x0000dc00010f7983 */ /* 0x000f260000300800 */
[----:B0-----:R-:W5:Y:S01]  /*26670*/  LDL.LU R22, [R1+0x28] ;  /* 0x0000280001167983 */ /* 0x001f620000300800 */
[----:B------:R-:W-:-:S02]  /*26680*/  IMAD.MOV.U32 R23, RZ, RZ, R9 ;  /* 0x000000ffff177224 */ /* 0x000fc400078e0009 */
[----:B------:R-:W2:Y:S02]  /*26690*/  LDL.LU R9, [R1+0x185c] ;  /* 0x00185c0001097983 */ /* 0x000ea40000300800 */
[----:B------:R-:W2:Y:S01]  /*266a0*/  LDL.LU R21, [R1+0x4a4] ;  /* 0x0004a40001157983 */ /* 0x000ea20000300800 */
[----:B-----5:R0:W-:Y:S01]  /*266b0*/  STL.64 [R1+0x1768], R22 ;  /* 0x0017681601007387 */ /* 0x0201e20000100a00 */
[----:B--2---:R-:W-:Y:S01]  /*266c0*/  STL [R1+0x1760], R21 ;  /* 0x0017601501007387 */ /* 0x004fe20000100800 */
[----:B0-----:R-:W-:Y:S02]  /*266d0*/  MOV R22, R4 ;  /* 0x0000000400167202 */ /* 0x001fe40000000f00 */
[----:B------:R-:W-:Y:S01]  /*266e0*/  MOV R23, R3 ;  /* 0x0000000300177202 */ /* 0x000fe20000000f00 */
[----:B------:R-:W2:Y:S01]  /*266f0*/  LDL.LU R4, [R1+0x1858] ;  /* 0x0018580001047983 */ /* 0x000ea20000300800 */
[----:B------:R-:W5:Y:S03]  /*26700*/  LDL.LU R3, [R1+0x1854] ;  /* 0x0018540001037983 */ /* 0x000f660000300800 */
[----:B------:R-:W-:Y:S01]  /*26710*/  STL.64 [R1+0x1780], R22 ;  /* 0x0017801601007387 */ /* 0x000fe20000100a00 */
[----:B------:R-:W2:Y:S02]  /*26720*/  LDL.LU R29, [R1+0x4b0] ;  /* 0x0004b000011d7983 */ /* 0x000ea40000300800 */
[----:B----4-:R-:W-:Y:S02]  /*26730*/  STL.64 [R1+0x1740], R14 ;  /* 0x0017400e01007387 */ /* 0x010fe40000100a00 */
[----:B---3--:R0:W-:Y:S02]  /*26740*/  STL.64 [R1+0x1738], R12 ;  /* 0x0017380c01007387 */ /* 0x0081e40000100a00 */
[----:B0-----:R-:W3:Y:S01]  /*26750*/  LDL.LU R12, [R1+0xe0] ;  /* 0x0000e000010c7983 */ /* 0x001ee20000300800 */
[----:B------:R-:W3:Y:S02]  /*26760*/  LDL.LU R13, [R1+0xe4] ;  /* 0x0000e400010d7983 */ /* 0x000ee40000300800 */
[----:B------:R-:W4:Y:S02]  /*26770*/  LDL.LU R14, [R1+0xe8] ;  /* 0x0000e800010e7983 */ /* 0x000f240000300800 */
[----:B------:R-:W4:Y:S01]  /*26780*/  LDL.LU R15, [R1+0xec] ;  /* 0x0000ec00010f7983 */ /* 0x000f220000300800 */
[----:B------:R-:W2:Y:S01]  /*26790*/  LDL.LU R22, [R1+0x48] ;  /* 0x0000480001167983 */ /* 0x000ea20000300800 */
[----:B------:R-:W-:-:S02]  /*267a0*/  IMAD.MOV.U32 R23, RZ, RZ, R9 ;  /* 0x000000ffff177224 */ /* 0x000fc400078e0009 */
[----:B------:R-:W3:Y:S03]  /*267b0*/  LDL.LU R9, [R1+0x1850] ;  /* 0x0018500001097983 */ /* 0x000ee60000300800 */
[----:B--2---:R5:W-:Y:S02]  /*267c0*/  STL.64 [R1+0x1798], R22 ;  /* 0x0017981601007387 */ /* 0x004be40000100a00 */
[----:B-----5:R-:W-:Y:S02]  /*267d0*/  MOV R22, R3 ;  /* 0x0000000300167202 */ /* 0x020fe40000000f00 */
[----:B------:R-:W-:Y:S01]  /*267e0*/  MOV R23, R4 ;  /* 0x0000000400177202 */ /* 0x000fe20000000f00 */
[----:B------:R-:W2:Y:S01]  /*267f0*/  LDL.LU R3, [R1+0x184c] ;  /* 0x00184c0001037983 */ /* 0x000ea20000300800 */
[----:B------:R-:W5:Y:S03]  /*26800*/  LDL.LU R4, [R1+0x1848] ;  /* 0x0018480001047983 */ /* 0x000f660000300800 */
[----:B------:R-:W-:Y:S01]  /*26810*/  STL.64 [R1+0x17b0], R22 ;  /* 0x0017b01601007387 */ /* 0x000fe20000100a00 */
[----:B------:R-:W5:Y:S02]  /*26820*/  LDL.LU R2, [R1+0x4a0] ;  /* 0x0004a00001027983 */ /* 0x000f640000300800 */
[----:B----4-:R-:W-:Y:S02]  /*26830*/  STL.64 [R1+0x1758], R14 ;  /* 0x0017580e01007387 */ /* 0x010fe40000100a00 */
[----:B---3--:R0:W-:Y:S02]  /*26840*/  STL.64 [R1+0x1750], R12 ;  /* 0x0017500c01007387 */ /* 0x0081e40000100a00 */
[----:B0-----:R-:W3:Y:S01]  /*26850*/  LDL.LU R12, [R1+0xf0] ;  /* 0x0000f000010c7983 */ /* 0x001ee20000300800 */
[----:B------:R-:W3:Y:S02]  /*26860*/  LDL.LU R13, [R1+0xf4] ;  /* 0x0000f400010d7983 */ /* 0x000ee40000300800 */
[----:B------:R-:W4:Y:S02]  /*26870*/  LDL.LU R14, [R1+0xf8] ;  /* 0x0000f800010e7983 */ /* 0x000f240000300800 */
[----:B------:R-:W4:Y:S01]  /*26880*/  LDL.LU R15, [R1+0xfc] ;  /* 0x0000fc00010f7983 */ /* 0x000f220000300800 */
[----:B------:R-:W-:Y:S01]  /*26890*/  MOV R23, R9 ;  /* 0x0000000900177202 */ /* 0x000fe20000000f00 */
[----:B--2---:R-:W-:-:S02]  /*268a0*/  IMAD.MOV.U32 R22, RZ, RZ, R3 ;  /* 0x000000ffff167224 */ /* 0x004fc400078e0003 */
[----:B------:R-:W2:Y:S01]  /*268b0*/  LDL.LU R3, [R1+0x1844] ;  /* 0x0018440001037983 */ /* 0x000ea20000300800 */
[----:B------:R-:W2:Y:S02]  /*268c0*/  LDL.LU R9, [R1+0x1840] ;  /* 0x0018400001097983 */ /* 0x000ea40000300800 */
[----:B------:R-:W-:Y:S01]  /*268d0*/  STL.64 [R1+0x17c8], R22 ;  /* 0x0017c81601007387 */ /* 0x000fe20000100a00 */
[----:B----4-:R-:W-:Y:S01]  /*268e0*/  STL.64 [R1+0x1778], R14 ;  /* 0x0017780e01007387 */ /* 0x010fe20000100a00 */
[----:B---3--:R0:W-:Y:S03]  /*268f0*/  STL.64 [R1+0x1770], R12 ;  /* 0x0017700c01007387 */ /* 0x0081e60000100a00 */
[----:B0-----:R-:W3:Y:S01]  /*26900*/  LDL.LU R12, [R1+0x100] ;  /* 0x00010000010c7983 */ /* 0x001ee20000300800 */
[----:B------:R-:W3:Y:S02]  /*26910*/  LDL.LU R13, [R1+0x104] ;  /* 0x00010400010d7983 */ /* 0x000ee40000300800 */
[----:B------:R-:W4:Y:S02]  /*26920*/  LDL.LU R14, [R1+0x108] ;  /* 0x00010800010e7983 */ /* 0x000f240000300800 */
[----:B------:R-:W4:Y:S02]  /*26930*/  LDL.LU R15, [R1+0x10c] ;  /* 0x00010c00010f7983 */ /* 0x000f240000300800 */
[----:B-----5:R-:W-:Y:S01]  /*26940*/  IMAD.MOV.U32 R23, RZ, RZ, R4 ;  /* 0x000000ffff177224 */ /* 0x020fe200078e0004 */
[----:B--2---:R-:W-:-:S02]  /*26950*/  MOV R22, R3 ;  /* 0x0000000300167202 */ /* 0x004fc40000000f00 */
[----:B------:R-:W2:Y:S01]  /*26960*/  LDL.LU R3, [R1+0x183c] ;  /* 0x00183c0001037983 */ /* 0x000ea20000300800 */
[----:B------:R-:W5:Y:S02]  /*26970*/  LDL.LU R4, [R1+0x1838] ;  /* 0x0018380001047983 */ /* 0x000f640000300800 */
[----:B------:R-:W-:Y:S01]  /*26980*/  STL.64 [R1+0x17e0], R22 ;  /* 0x0017e01601007387 */ /* 0x000fe20000100a00 */
[----:B----4-:R-:W-:Y:S01]  /*26990*/  STL.64 [R1+0x1790], R14 ;  /* 0x0017900e01007387 */ /* 0x010fe20000100a00 */
[----:B---3--:R0:W-:Y:S03]  /*269a0*/  STL.64 [R1+0x1788], R12 ;  /* 0x0017880c01007387 */ /* 0x0081e60000100a00 */
[----:B0-----:R-:W3:Y:S01]  /*269b0*/  LDL.LU R12, [R1+0x110] ;  /* 0x00011000010c7983 */ /* 0x001ee20000300800 */
[----:B------:R-:W3:Y:S02]  /*269c0*/  LDL.LU R13, [R1+0x114] ;  /* 0x00011400010d7983 */ /* 0x000ee40000300800 */
[----:B------:R-:W4:Y:S02]  /*269d0*/  LDL.LU R14, [R1+0x118] ;  /* 0x00011800010e7983 */ /* 0x000f240000300800 */
[----:B------:R-:W4:Y:S01]  /*269e0*/  LDL.LU R15, [R1+0x11c] ;  /* 0x00011c00010f7983 */ /* 0x000f220000300800 */
[----:B------:R-:W2:Y:S01]  /*269f0*/  LDL.LU R22, [R1+0x88] ;  /* 0x0000880001167983 */ /* 0x000ea20000300800 */
[----:B------:R-:W-:-:S05]  /*26a00*/  MOV R23, R9 ;  /* 0x0000000900177202 */ /* 0x000fca0000000f00 */
[----:B--2---:R-:W-:Y:S01]  /*26a10*/  STL.64 [R1+0x17f8], R22 ;  /* 0x0017f81601007387 */ /* 0x004fe20000100a00 */
[----:B----4-:R-:W-:Y:S02]  /*26a20*/  STL.64 [R1+0x17a8], R14 ;  /* 0x0017a80e01007387 */ /* 0x010fe40000100a00 */
[----:B---3--:R0:W-:Y:S02]  /*26a30*/  STL.64 [R1+0x17a0], R12 ;  /* 0x0017a00c01007387 */ /* 0x0081e40000100a00 */
[----:B0-----:R-:W2:Y:S01]  /*26a40*/  LDL.LU R12, [R1+0x120] ;  /* 0x00012000010c7983 */ /* 0x001ea20000300800 */
[----:B------:R-:W2:Y:S02]  /*26a50*/  LDL.LU R13, [R1+0x124] ;  /* 0x00012400010d7983 */ /* 0x000ea40000300800 */
[----:B------:R-:W3:Y:S02]  /*26a60*/  LDL.LU R14, [R1+0x128] ;  /* 0x00012800010e7983 */ /* 0x000ee40000300800 */
[----:B------:R-:W3:Y:S01]  /*26a70*/  LDL.LU R15, [R1+0x12c] ;  /* 0x00012c00010f7983 */ /* 0x000ee20000300800 */
[----:B------:R-:W4:Y:S01]  /*26a80*/  LDL.LU.64 R6, [R1+0xa8] ;  /* 0x0000a80001067983 */ /* 0x000f220000300a00 */
[----:B------:R-:W2:Y:S02]  /*26a90*/  LDL R21, [R1+0x38c] ;  /* 0x00038c0001157983 */ /* 0x000ea40000100800 */
[----:B------:R-:W2:Y:S01]  /*26aa0*/  LDL R20, [R1+0x390] ;  /* 0x0003900001147983 */ /* 0x000ea20000100800 */
[----:B-----5:R-:W-:Y:S01]  /*26ab0*/  MOV R22, R4 ;  /* 0x0000000400167202 */ /* 0x020fe20000000f00 */
[----:B------:R-:W-:-:S05]  /*26ac0*/  IMAD.MOV.U32 R23, RZ, RZ, R3 ;  /* 0x000000ffff177224 */ /* 0x000fca00078e0003 */
[----:B------:R-:W-:Y:S04]  /*26ad0*/  STL.64 [R1+0x1830], R22 ;  /* 0x0018301601007387 */ /* 0x000fe80000100a00 */
[----:B--2---:R0:W-:Y:S04]  /*26ae0*/  STL.64 [R1+0x1828], R20 ;  /* 0x0018281401007387 */ /* 0x0041e80000100a00 */
[----:B0-----:R-:W4:Y:S01]  /*26af0*/  LDL.LU R20, [R1+0x90] ;  /* 0x0000900001147983 */ /* 0x001f220000300800 */
[----:B------:R-:W4:Y:S02]  /*26b00*/  LDL.LU R21, [R1+0x94] ;  /* 0x0000940001157983 */ /* 0x000f240000300800 */
[----:B------:R-:W4:Y:S02]  /*26b10*/  LDL.LU R22, [R1+0x98] ;  /* 0x0000980001167983 */ /* 0x000f240000300800 */
[----:B------:R-:W4:Y:S01]  /*26b20*/  LDL.LU R23, [R1+0x9c] ;  /* 0x00009c0001177983 */ /* 0x000f220000300800 */
[----:B---3--:R-:W-:Y:S01]  /*26b30*/  STL.64 [R1+0x17c0], R14 ;  /* 0x0017c00e01007387 */ /* 0x008fe20000100a00 */
[----:B------:R0:W-:Y:S03]  /*26b40*/  STL.64 [R1+0x17b8], R12 ;  /* 0x0017b80c01007387 */ /* 0x0001e60000100a00 */
        /* <DEDUP_REMOVED lines=8> */
[----:B------:R-:W3:Y:S02]  /*26bd0*/  LDL.LU R14, [R1+0x148] ;  /* 0x00014800010e7983 */ /* 0x000ee40000300800 */
[----:B------:R-:W3:Y:S01]  /*26be0*/  LDL.LU R15, [R1+0x14c] ;  /* 0x00014c00010f7983 */ /* 0x000ee20000300800 */
[----:B----4-:R-:W-:Y:S01]  /*26bf0*/  HMMA.16816.F32 R24, R24, R6, R20 ;  /* 0x000000061818723c */ /* 0x010fe20000001814 */
[----:B---3--:R-:W-:Y:S01]  /*26c00*/  STL.64 [R1+0x17f0], R14 ;  /* 0x0017f00e01007387 */ /* 0x008fe20000100a00 */
[----:B--2---:R0:W-:Y:S03]  /*26c10*/  STL.64 [R1+0x17e8], R12 ;  /* 0x0017e80c01007387 */ /* 0x0041e60000100a00 */
[----:B0-----:R-:W2:Y:S01]  /*26c20*/  LDL.LU R12, [R1+0x150] ;  /* 0x00015000010c7983 */ /* 0x001ea20000300800 */
[----:B------:R-:W2:Y:S02]  /*26c30*/  LDL.LU R13, [R1+0x154] ;  /* 0x00015400010d7983 */ /* 0x000ea40000300800 */
[----:B------:R-:W3:Y:S02]  /*26c40*/  LDL.LU R14, [R1+0x158] ;  /* 0x00015800010e7983 */ /* 0x000ee40000300800 */
[----:B------:R-:W3:Y:S01]  /*26c50*/  LDL.LU R15, [R1+0x15c] ;  /* 0x00015c00010f7983 */ /* 0x000ee20000300800 */
[----:B------:R-:W-:-:S02]  /*26c60*/  MOV R3, R6 ;  /* 0x0000000600037202 */ /* 0x000fc40000000f00 */
[----:B------:R-:W-:Y:S01]  /*26c70*/  MOV R4, R7 ;  /* 0x0000000700047202 */ /* 0x000fe20000000f00 */
[----:B---3--:R-:W-:Y:S01]  /*26c80*/  STL.64 [R1+0x1808], R14 ;  /* 0x0018080e01007387 */ /* 0x008fe20000100a00 */
[----:B--2---:R0:W-:Y:S03]  /*26c90*/  STL.64 [R1+0x1800], R12 ;  /* 0x0018000c01007387 */ /* 0x0041e60000100a00 */
[----:B0-----:R-:W2:Y:S01]  /*26ca0*/  LDL.LU R12, [R1+0x170] ;  /* 0x00017000010c7983 */ /* 0x001ea20000300800 */
[----:B------:R-:W2:Y:S02]  /*26cb0*/  LDL.LU R13, [R1+0x174] ;  /* 0x00017400010d7983 */ /* 0x000ea40000300800 */
[----:B------:R-:W2:Y:S02]  /*26cc0*/  LDL.LU R14, [R1+0x178] ;  /* 0x00017800010e7983 */ /* 0x000ea40000300800 */
[----:B------:R-:W2:Y:S01]  /*26cd0*/  LDL.LU R15, [R1+0x17c] ;  /* 0x00017c00010f7983 */ /* 0x000ea20000300800 */
[----:B------:R-:W3:Y:S01]  /*26ce0*/  LDL.LU R9, [R1+0x4a8] ;  /* 0x0004a80001097983 */ /* 0x000ee20000300800 */
[----:B------:R-:W4:Y:S02]  /*26cf0*/  LDL.LU R16, [R1+0xc0] ;  /* 0x0000c00001107983 */ /* 0x000f240000300800 */
[----:B------:R-:W4:Y:S02]  /*26d00*/  LDL.LU R17, [R1+0xc4] ;  /* 0x0000c40001117983 */ /* 0x000f240000300800 */
[----:B------:R-:W4:Y:S01]  /*26d10*/  LDL.LU R18, [R1+0xc8] ;  /* 0x0000c80001127983 */ /* 0x000f220000300800 */
[----:B------:R-:W4:Y:S01]  /*26d20*/  LDL.LU R19, [R1+0xcc] ;  /* 0x0000cc0001137983 */ /* 0x000f220000300800 */
[----:B------:R-:W2:Y:S02]  /*26d30*/  LDL.LU.64 R22, [R1+0x1830] ;  /* 0x0018300001167983 */ /* 0x000ea40000300a00 */
[----:B------:R-:W5:Y:S02]  /*26d40*/  LDL.LU.64 R20, [R1+0x1828] ;  /* 0x0018280001147983 */ /* 0x000f640000300a00 */
[----:B------:R0:W-:Y:S01]  /*26d50*/  STL.64 [R1+0x2b0], R24 ;  /* 0x0002b01801007387 */ /* 0x0001e20000100a00 */
[----:B------:R1:W-:Y:S01]  /*26d60*/  STL.64 [R1+0x2b8], R26 ;  /* 0x0002b81a01007387 */ /* 0x0003e20000100a00 */
[----:B------:R-:W2:Y:S02]  /*26d70*/  LDL.LU.64 R6, [R1+0x1820] ;  /* 0x0018200001067983 */ /* 0x000ea40000300a00 */
[----:B------:R-:W2:Y:S01]  /*26d80*/  LDL.LU R5, [R1+0x1818] ;  /* 0x0018180001057983 */ /* 0x000ea20000300800 */
[----:B0-----:R-:W2:Y:S04]  /*26d90*/  LDL R25, [R1+0x398] ;  /* 0x0003980001197983 */ /* 0x001ea80000100800 */
[----:B-1----:R-:W2:Y:S04]  /*26da0*/  LDL R26, [R1+0x394] ;  /* 0x00039400011a7983 */ /* 0x002ea80000100800 */
[----:B------:R-:W5:Y:S01]  /*26db0*/  LDL R27, [R1+0x384] ;  /* 0x00038400011b7983 */ /* 0x000f620000100800 */
[----:B--2---:R-:W-:Y:S01]  /*26dc0*/  F2FP.PACK_AB R24, R25, R26 ;  /* 0x0000001a1918723e */ /* 0x004fe200000000ff */
[----:B-----5:R-:W-:Y:S01]  /*26dd0*/  F2FP.PACK_AB R25, R27, R21 ;  /* 0x000000151b19723e */ /* 0x020fe200000000ff */
[----:B------:R-:W-:-:S02]  /*26de0*/  F2FP.PACK_AB R26, R20, R5 ;  /* 0x00000005141a723e */ /* 0x000fc400000000ff */
[----:B------:R-:W-:Y:S01]  /*26df0*/  F2FP.PACK_AB R27, R0, R8 ;  /* 0x00000008001b723e */ /* 0x000fe200000000ff */
[----:B------:R-:W2:Y:S01]  /*26e00*/  LDL.LU R5, [R1+0x1814] ;  /* 0x0018140001057983 */ /* 0x000ea20000300800 */
[----:B------:R-:W5:Y:S05]  /*26e10*/  LDL.LU R8, [R1+0x1810] ;  /* 0x0018100001087983 */ /* 0x000f6a0000300800 */
[C---:B------:R-:W-:Y:S01]  /*26e20*/  HMMA.16816.F32 R20, R24.reuse, R22, R12 ;  /* 0x000000161814723c */ /* 0x040fe2000000180c */
        /* <DEDUP_REMOVED lines=47> */
[----:B0-----:R-:W2:Y:S01]  /*27120*/  LDL.LU.64 R22, [R1+0x1768] ;  /* 0x0017680001167983 */ /* 0x001ea20000300a00 */
[----:B------:R-:W2:Y:S02]  /*27130*/  LDL.LU R21, [R1+0x1760] ;  /* 0x0017600001157983 */ /* 0x000ea40000300800 */
[----:B------:R-:W-:-:S04]  /*27140*/  FFMA R0, R2, c[0x0][0x188], -R5 ;  /* 0x0000620002007a23 */ /* 0x000fc80000000805 */
[----:B------:R-:W-:-:S06]  /*27150*/  FMUL R2, R0, 1.4426950216293334961 ;  /* 0x3fb8aa3b00027820 */ /* 0x000fcc0000400000 */
[----:B------:R-:W0:Y:S01]  /*27160*/  MUFU.EX2 R2, R2 ;  /* 0x0000000200027308 */ /* 0x000e220000000800 */
[----:B--2---:R-:W-:Y:S02]  /*27170*/  FFMA R0, R21, c[0x0][0x188], -R5 ;  /* 0x0000620015007a23 */ /* 0x004fe40000000805 */
[----:B------:R-:W-:Y:S01]  /*27180*/  HMMA.16816.F32 R20, R24, R22, R12 ;  /* 0x000000161814723c */ /* 0x000fe2000000180c */
[----:B------:R-:W2:Y:S01]  /*27190*/  LDL.LU.64 R14, [R1+0x1758] ;  /* 0x00175800010e7983 */ /* 0x000ea20000300a00 */
[----:B0-----:R-:W-:Y:S02]  /*271a0*/  STL [R1+0x37c], R2 ;  /* 0x00037c0201007387 */ /* 0x001fe40000100800 */
[----:B------:R-:W2:Y:S11]  /*271b0*/  LDL.LU.64 R12, [R1+0x1750] ;  /* 0x00175000010c7983 */ /* 0x000eb60000300a00 */
[----:B------:R-:W-:Y:S08]  /*271c0*/  @!UPT UIADD3 URZ, URZ, URZ, URZ ;  /* 0x0000003f3f3ff290 */ /* 0x000ff0000fffe03f */
[----:B------:R-:W-:Y:S01]  /*271d0*/  STL.64 [R1+0x140], R20 ;  /* 0x0001401401007387 */ /* 0x000fe20000100a00 */
[----:B------:R0:W-:Y:S03]  /*271e0*/  STL.64 [R1+0x148], R22 ;  /* 0x0001481601007387 */ /* 0x0001e60000100a00 */
[----:B0-----:R-:W2:Y:S01]  /*271f0*/  LDL.LU.64 R22, [R1+0x1748] ;  /* 0x0017480001167983 */ /* 0x001ea20000300a00 */
[----:B------:R-:W-:-:S06]  /*27200*/  FMUL R2, R0, 1.4426950216293334961 ;  /* 0x3fb8aa3b00027820 */ /* 0x000fcc0000400000 */
[----:B------:R-:W0:Y:S01]  /*27210*/  MUFU.EX2 R2, R2 ;  /* 0x0000000200027308 */ /* 0x000e220000000800 */
[----:B--2---:R-:W-:Y:S01]  /*27220*/  HMMA.16816.F32 R20, R24, R22, R12 ;  /* 0x000000161814723c */ /* 0x004fe2000000180c */
[----:B------:R-:W2:Y:S01]  /*27230*/  LDL.LU.64 R14, [R1+0x1740] ;  /* 0x00174000010e7983 */ /* 0x000ea20000300a00 */
[----:B0-----:R-:W-:Y:S02]  /*27240*/  STL [R1+0x378], R2 ;  /* 0x0003780201007387 */ /* 0x001fe40000100800 */
[----:B------:R-:W2:Y:S11]  /*27250*/  LDL.LU.64 R12, [R1+0x1738] ;  /* 0x00173800010c7983 */ /* 0x000eb60000300a00 */
[----:B------:R-:W-:Y:S08]  /*27260*/  @!UPT UIADD3 URZ, URZ, URZ, URZ ;  /* 0x0000003f3f3ff290 */ /* 0x000ff0000fffe03f */
[----:B------:R-:W-:Y:S01]  /*27270*/  STL.64 [R1+0x130], R20 ;  /* 0x0001301401007387 */ /* 0x000fe20000100a00 */
[----:B------:R0:W-:Y:S03]  /*27280*/  STL.64 [R1+0x138], R22 ;  /* 0x0001381601007387 */ /* 0x0001e60000100a00 */
[----:B0-----:R-:W2:Y:S01]  /*27290*/  LDL.LU.64 R22, [R1+0x1730] ;  /* 0x0017300001167983 */ /* 0x001ea20000300a00 */
[----:B------:R-:W-:-:S04]  /*272a0*/  FFMA R0, R29, c[0x0][0x188], -R5 ;  /* 0x000062001d007a23 */ /* 0x000fc80000000805 */
[----:B------:R-:W-:Y:S02]  /*272b0*/  FMUL R2, R0, 1.4426950216293334961 ;  /* 0x3fb8aa3b00027820 */ /* 0x000fe40000400000 */
[----:B------:R-:W-:Y:S02]  /*272c0*/  FFMA R0, R28, c[0x0][0x188], -R5 ;  /* 0x000062001c007a23 */ /* 0x000fe40000000805 */
[----:B------:R-:W3:Y:S01]  /*272d0*/  LDL.LU R5, [R1+0x1728] ;  /* 0x0017280001057983 */ /* 0x000ee20000300800 */
[C---:B--2---:R-:W-:Y:S03]  /*272e0*/  HMMA.16816.F32 R20, R24.reuse, R22, R12 ;  /* 0x000000161814723c */ /* 0x044fe6000000180c */
[----:B------:R-:W2:Y:S01]  /*272f0*/  LDL.LU.64 R14, [R1+0x1720] ;  /* 0x00172000010e7983 */ /* 0x000ea20000300a00 */
[----:B------:R-:W2:Y:S11]  /*27300*/  LDL.LU R13, [R1+0x1718] ;  /* 0x00171800010d7983 */ /* 0x000eb60000300800 */
[----:B------:R-:W-:Y:S08]  /*27310*/  @!UPT UIADD3 URZ, URZ, URZ, URZ ;  /* 0x0000003f3f3ff290 */ /* 0x000ff0000fffe03f */
[----:B------:R-:W-:Y:S01]  /*27320*/  STL.64 [R1+0x120], R20 ;  /* 0x0001201401007387 */ /* 0x000fe20000100a00 */
[----:B------:R0:W-:Y:S03]  /*27330*/  STL.64 [R1+0x128], R22 ;  /* 0x0001281601007387 */ /* 0x0001e60000100a00 */
[----:B0-----:R-:W4:Y:S01]  /*27340*/  LDL.LU.64 R22, [R1+0x1710] ;  /* 0x0017100001167983 */ /* 0x001f220000300a00 */
[----:B------:R-:W2:Y:S01]  /*27350*/  LDL.LU.64 R20, [R1+0x1708] ;  /* 0x0017080001147983 */ /* 0x000ea20000300a00 */
[----:B------:R-:W0:Y:S01]  /*27360*/  MUFU.EX2 R28, R2 ;  /* 0x00000002001c7308 */ /* 0x000e220000000800 */
[----:B------:R-:W2:Y:S01]  /*27370*/  LDL.LU R12, [R1+0x4bc] ;  /* 0x0004bc00010c7983 */ /* 0x000ea20000300800 */
[----:B0-----:R-:W-:Y:S01]  /*27380*/  STL [R1+0x374], R28 ;  /* 0x0003741c01007387 */ /* 0x001fe20000100800 */
[----:B----4-:R-:W-:Y:S11]  /*27390*/  HMMA.16816.F32 R16, R24, R22, R16 ;  /* 0x000000161810723c */ /* 0x010ff60000001810 */
[----:B------:R-:W-:Y:S11]  /*273a0*/  @!UPT UIADD3 URZ, URZ, URZ, URZ ;  /* 0x0000003f3f3ff290 */ /* 0x000ff6000fffe03f */
[----:B------:R-:W-:Y:S01]  /*273b0*/  @!UPT UIADD3 URZ, URZ, URZ, URZ ;  /* 0x0000003f3f3ff290 */ /* 0x000fe2000fffe03f */
[----:B------:R-:W-:Y:S01]  /*273c0*/  STL.64 [R1+0x110], R16 ;  /* 0x0001101001007387 */ /* 0x000fe20000100a00 */
[----:B------:R0:W-:Y:S03]  /*273d0*/  STL.64 [R1+0x118], R18 ;  /* 0x0001181201007387 */ /* 0x0001e60000100a00 */
[----:B0-----:R-:W4:Y:S01]  /*273e0*/  LDL.LU.64 R18, [R1+0x1700] ;  /* 0x0017000001127983 */ /* 0x001f220000300a00 */
[----:B------:R-:W3:Y:S02]  /*273f0*/  LDL.LU.64 R16, [R1+0x16f8] ;  /* 0x0016f80001107983 */ /* 0x000ee40000300a00 */
[----:B--2---:R0:W-:Y:S02]  /*27400*/  STL.64 [R1+0x16b8], R20 ;  /* 0x0016b81401007387 */ /* 0x0041e40000100a00 */
        /* <DEDUP_REMOVED lines=9> */
[----:B---3--:R-:W-:-:S02]  /*274a0*/  IMAD.MOV.U32 R23, RZ, RZ, R5 ;  /* 0x000000ffff177224 */ /* 0x008fc400078e0005 */
[----:B------:R-:W-:Y:S02]  /*274b0*/  FMUL R2, R0, 1.4426950216293334961 ;  /* 0x3fb8aa3b00027820 */ /* 0x000fe40000400000 */
[----:B------:R-:W-:Y:S02]  /*274c0*/  FFMA R0, R9, c[0x0][0x188], -R13 ;  /* 0x0000620009007a23 */ /* 0x000fe4000000080d */
[----:B------:R-:W0:Y:S01]  /*274d0*/  S2R R9, SR_TID.X ;  /* 0x0000000000097919 */ /* 0x000e220000002100 */
[----:B------:R1:W3:Y:S02]  /*274e0*/  MUFU.EX2 R29, R2 ;  /* 0x00000002001d7308 */ /* 0x0002e40000000800 */
[----:B-1----:R-:W-:Y:S01]  /*274f0*/  FMUL R2, R0, 1.4426950216293334961 ;  /* 0x3fb8aa3b00027820 */ /* 0x002fe20000400000 */
[C---:B0-----:R-:W-:Y:S01]  /*27500*/  LOP3.LUT R5, R9.reuse, 0x7, RZ, 0xc0, !PT ;  /* 0x0000000709057812 */ /* 0x041fe200078ec0ff */
[----:B------:R-:W-:-:S04]  /*27510*/  SHF.L.U32 R9, R9, 0x1, RZ ;  /* 0x0000000109097819 */ /* 0x000fc800000006ff */
[----:B------:R-:W-:-:S05]  /*27520*/  IMAD R5, R5, 0x110, RZ ;  /* 0x0000011005057824 */ /* 0x000fca00078e02ff */
[----:B------:R-:W-:Y:S01]  /*27530*/  LOP3.LUT R5, R5, 0x30, R9, 0x78, !PT ;  /* 0x0000003005057812 */ /* 0x000fe200078e7809 */
[----:B--2---:R-:W-:Y:S01]  /*27540*/  STL.64 [R1+0x16e0], R22 ;  /* 0x0016e01601007387 */ /* 0x004fe20000100a00 */
[----:B------:R0:W-:Y:S03]  /*27550*/  STL.64 [R1+0x16d8], R20 ;  /* 0x0016d81401007387 */ /* 0x0001e60000100a00 */
[----:B0-----:R-:W4:Y:S01]  /*27560*/  LDL.LU R20, [R1+0xb0] ;  /* 0x0000b00001147983 */ /* 0x001f220000300800 */
[----:B------:R-:W4:Y:S02]  /*27570*/  LDL.LU R21, [R1+0xb4] ;  /* 0x0000b40001157983 */ /* 0x000f240000300800 */
[----:B------:R-:W4:Y:S02]  /*27580*/  LDL.LU R22, [R1+0xb8] ;  /* 0x0000b80001167983 */ /* 0x000f240000300800 */
[----:B------:R-:W4:Y:S01]  /*27590*/  LDL.LU R23, [R1+0xbc] ;  /* 0x0000bc0001177983 */ /* 0x000f220000300800 */
[----:B------:R-:W2:Y:S01]  /*275a0*/  LDL.LU R0, [R1+0x4ac] ;  /* 0x0004ac0001007983 */ /* 0x000ea20000300800 */
[----:B---3--:R-:W-:Y:S02]  /*275b0*/  STL [R1+0x370], R29 ;  /* 0x0003701d01007387 */ /* 0x008fe40000100800 */
[----:B------:R-:W3:Y:S01]  /*275c0*/  LDL.LU R9, [R1+0x16f0] ;  /* 0x0016f00001097983 */ /* 0x000ee20000300800 */
[----:B------:R-:W0:Y:S01]  /*275d0*/  MUFU.EX2 R2, R2 ;  /* 0x0000000200027308 */ /* 0x000e220000000800 */
[----:B------:R1:W-:Y:S04]  /*275e0*/  STL.64 [R1+0x1698], R16 ;  /* 0x0016981001007387 */ /* 0x0003e80000100a00 */
[----:B0-----:R-:W-:Y:S01]  /*275f0*/  STL [R1+0x36c], R2 ;  /* 0x00036c0201007387 */ /* 0x001fe20000100800 */
[----:B----4-:R-:W-:Y:S11]  /*27600*/  HMMA.16816.F32 R20, R24, R18, R20 ;  /* 0x000000121814723c */ /* 0x010ff60000001814 */
[----:B------:R-:W-:Y:S11]  /*27610*/  @!UPT UIADD3 URZ, URZ, URZ, URZ ;  /* 0x0000003f3f3ff290 */ /* 0x000ff6000fffe03f */
[----:B------:R-:W-:Y:S01]  /*27620*/  @!UPT UIADD3 URZ, URZ, URZ, URZ ;  /* 0x0000003f3f3ff290 */ /* 0x000fe2000fffe03f */
[----:B------:R-:W-:Y:S01]  /*27630*/  STL.64 [R1+0x100], R20 ;  /* 0x0001001401007387 */ /* 0x000fe20000100a00 */
[----:B------:R-:W-:Y:S02]  /*27640*/  STL.64 [R1+0x108], R22 ;  /* 0x0001081601007387 */ /* 0x000fe40000100a00 */
[----:B------:R-:W0:Y:S01]  /*27650*/  LDSM.16.M88.4 R20, [R5+0x10080] ;  /* 0x010080000514783b */ /* 0x000e220000000200 */
[----:B------:R-:W-:-:S03]  /*27660*/  MOV R18, R3 ;  /* 0x0000000300127202 */ /* 0x000fc60000000f00 */
[----:B------:R-:W-:Y:S01]  /*27670*/  IMAD.MOV.U32 R19, RZ, RZ, R4 ;  /* 0x000000ffff137224 */ /* 0x000fe200078e0004 */
[----:B------:R-:W4:Y:S01]  /*27680*/  LDL.LU R3, [R1+0x16ec] ;  /* 0x0016ec0001037983 */ /* 0x000f220000300800 */
[----:B------:R-:W4:Y:S03]  /*27690*/  LDL.LU R4, [R1+0x16e8] ;  /* 0x0016e80001047983 */ /* 0x000f260000300800 */
[----:B------:R3:W-:Y:S01]  /*276a0*/  STL.64 [R1+0x16b0], R18 ;  /* 0x0016b01201007387 */ /* 0x0007e20000100a00 */
[----:B-1----:R-:W4:Y:S02]  /*276b0*/  LDL.LU R16, [R1+0x250] ;  /* 0x0002500001107983 */ /* 0x002f240000300800 */
[----:B------:R-:W4:Y:S01]  /*276c0*/  LDL.LU R17, [R1+0x254] ;  /* 0x0002540001117983 */ /* 0x000f220000300800 */
[----:B---3--:R-:W-:Y:S02]  /*276d0*/  MOV R18, R9 ;  /* 0x0000000900127202 */ /* 0x008fe40000000f00 */
[----:B-----5:R-:W-:Y:S01]  /*276e0*/  MOV R19, R8 ;  /* 0x0000000800137202 */ /* 0x020fe20000000f00 */
[----:B0-----:R-:W-:Y:S01]  /*276f0*/  STL.64 [R1+0xb0], R20 ;  /* 0x0000b01401007387 */ /* 0x001fe20000100a00 */
[----:B------:R0:W-:Y:S02]  /*27700*/  STL.64 [R1+0xb8], R22 ;  /* 0x0000b81601007387 */ /* 0x0001e40000100a00 */
[----:B------:R-:W-:Y:S01]  /*27710*/  IMAD.MOV.U32 R8, RZ, RZ, R20 ;  /* 0x000000ffff087224 */ /* 0x000fe200078e0014 */
[----:B------:R-:W-:Y:S01]  /*27720*/  MOV R9, R21 ;  /* 0x0000001500097202 */ /* 0x000fe20000000f00 */
[----:B0-----:R-:W3:Y:S01]  /*27730*/  LDL.LU.64 R22, [R1+0x16e0] ;  /* 0x0016e00001167983 */ /* 0x001ee20000300a00 */
[----:B------:R-:W3:Y:S02]  /*27740*/  LDL.LU.64 R20, [R1+0x16d8] ;  /* 0x0016d80001147983 */ /* 0x000ee40000300a00 */
[----:B--2---:R-:W-:-:S04]  /*27750*/  FFMA R0, R0, c[0x0][0x188], -R13 ;  /* 0x0000620000007a23 */ /* 0x004fc8000000080d */
[----:B------:R-:W-:Y:S02]  /*27760*/  FMUL R2, R0, 1.4426950216293334961 ;  /* 0x3fb8aa3b00027820 */ /* 0x000fe40000400000 */
[----:B------:R-:W2:Y:S04]  /*27770*/  LDL.LU R0, [R1+0x4b8] ;  /* 0x0004b80001007983 */ /* 0x000ea80000300800 */
        /* <DEDUP_REMOVED lines=8> */
[----:B------:R-:W3:Y:S02]  /*27800*/  LDL.LU.64 R20, [R1+0x16c8] ;  /* 0x0016c80001147983 */ /* 0x000ee40000300a00 */
[----:B--2---:R-:W-:-:S04]  /*27810*/  FFMA R0, R0, c[0x0][0x188], -R13 ;  /* 0x0000620000007a23 */ /* 0x004fc8000000080d */
[----:B------:R-:W-:Y:S02]  /*27820*/  FMUL R2, R0, 1.4426950216293334961 ;  /* 0x3fb8aa3b00027820 */ /* 0x000fe40000400000 */
[----:B------:R-:W-:Y:S02]  /*27830*/  FFMA R0, R12, c[0x0][0x188], -R13 ;  /* 0x000062000c007a23 */ /* 0x000fe4000000080d */
[----:B------:R-:W2:Y:S01]  /*27840*/  LDL.LU R13, [R1+0x16c0] ;  /* 0x0016c000010d7983 */ /* 0x000ea20000300800 */
[----:B------:R0:W1:Y:S01]  /*27850*/  MUFU.EX2 R12, R2 ;  /* 0x00000002000c7308 */ /* 0x0000620000000800 */
[----:B----4-:R-:W-:Y:S01]  /*27860*/  HMMA.16816.F32 R16, R24, R14, R16 ;  /* 0x0000000e1810723c */ /* 0x010fe20000001810 */
[----:B------:R-:W-:-:S07]  /*27870*/  FMUL R0, R0, 1.4426950216293334961 ;  /* 0x3fb8aa3b00007820 */ /* 0x000fce0000400000 */
[----:B---3--:R-:W-:Y:S11]  /*27880*/  HMMA.16816.F32 R20, R24, R10, R20 ;  /* 0x0000000a1814723c */ /* 0x008ff60000001814 */
[----:B------:R-:W-:Y:S11]  /*27890*/  @!UPT UIADD3 URZ, URZ, URZ, URZ ;  /* 0x0000003f3f3ff290 */ /* 0x000ff6000fffe03f */
[----:B------:R-:W-:Y:S01]  /*278a0*/  @!UPT UIADD3 URZ, URZ, URZ, URZ ;  /* 0x0000003f3f3ff290 */ /* 0x000fe2000fffe03f */
[----:B------:R-:W-:Y:S01]  /*278b0*/  STL.64 [R1+0xe0], R20 ;  /* 0x0000e01401007387 */ /* 0x000fe20000100a00 */
[----:B------:R-:W-:Y:S02]  /*278c0*/  STL.64 [R1+0xe8], R22 ;  /* 0x0000e81601007387 */ /* 0x000fe40000100a00 */
[----:B------:R-:W3:Y:S02]  /*278d0*/  LDSM.16.M88.4 R20, [R5+0x10880] ;  /* 0x010880000514783b */ /* 0x000ee40000000200 */
[----:B---3--:R-:W-:Y:S01]  /*278e0*/  STL.64 [R1+0x90], R20 ;  /* 0x0000901401007387 */ /* 0x008fe20000100a00 */
[----:B------:R-:W-:Y:S01]  /*278f0*/  MOV R6, R20 ;  /* 0x0000001400067202 */ /* 0x000fe20000000f00 */
[----:B------:R-:W-:Y:S02]  /*27900*/  STL.64 [R1+0x98], R22 ;  /* 0x0000981601007387 */ /* 0x000fe40000100a00 */
[----:B0-----:R-:W-:Y:S02]  /*27910*/  IMAD.MOV.U32 R2, RZ, RZ, R21 ;  /* 0x000000ffff027224 */ /* 0x001fe400078e0015 */
[----:B------:R-:W0:Y:S04]  /*27920*/  LDSM.16.M88.4 R20, [R5+0x11080] ;  /* 0x011080000514783b */ /* 0x000e280000000200 */
[----:B-1----:R-:W-:Y:S01]  /*27930*/  STL [R1+0x364], R12 ;  /* 0x0003640c01007387 */ /* 0x002fe20000100800 */
[----:B0-----:R-:W-:-:S02]  /*27940*/  MOV R11, R20 ;  /* 0x00000014000b7202 */ /* 0x001fc40000000f00 */
[----:B------:R-:W-:Y:S01]  /*27950*/  MOV R10, R21 ;  /* 0x00000015000a7202 */ /* 0x000fe20000000f00 */
[----:B------:R0:W-:Y:S01]  /*27960*/  STL.64 [R1+0x80], R20 ;  /* 0x0000801401007387 */ /* 0x0001e20000100a00 */
[----:B------:R-:W-:Y:S03]  /*27970*/  STL.64 [R1+0x88], R22 ;  /* 0x0000881601007387 */ /* 0x000fe60000100a00 */
[----:B0-----:R-:W3:Y:S01]  /*27980*/  LDL.LU.64 R20, [R1+0x16b8] ;  /* 0x0016b80001147983 */ /* 0x001ee20000300a00 */
[----:B------:R0:W-:Y:S02]  /*27990*/  STL.64 [R1+0x16a8], R10 ;  /* 0x0016a80a01007387 */ /* 0x0001e40000100a00 */
[----:B------:R1:W-:Y:S01]  /*279a0*/  STL.64 [R1+0x16a0], R8 ;  /* 0x0016a00801007387 */ /* 0x0003e20000100a00 */
[----:B0-----:R-:W-:Y:S01]  /*279b0*/  MOV R11, R3 ;  /* 0x00000003000b7202 */ /* 0x001fe20000000f00 */
[----:B-1----:R-:W4:Y:S01]  /*279c0*/  LDL.LU R8, [R1+0x2a0] ;  /* 0x0002a00001087983 */ /* 0x002f220000300800 */
[----:B------:R-:W5:Y:S02]  /*279d0*/  LDL.LU R3, [R1+0x4c8] ;  /* 0x0004c80001037983 */ /* 0x000f640000300800 */
[----:B------:R-:W-:Y:S02]  /*279e0*/  STL.64 [R1+0xd0], R16 ;  /* 0x0000d01001007387 */ /* 0x000fe40000100a00 */
[----:B------:R-:W-:Y:S02]  /*279f0*/  STL.64 [R1+0xd8], R18 ;  /* 0x0000d81201007387 */ /* 0x000fe40000100a00 */
[----:B------:R-:W0:Y:S01]  /*27a00*/  LDSM.16.M88.4 R16, [R5+0x11880] ;  /* 0x011880000510783b */ /* 0x000e220000000200 */
[----:B--2---:R-:W-:-:S02]  /*27a10*/  IMAD.MOV.U32 R9, RZ, RZ, R13 ;  /* 0x000000ffff097224 */ /* 0x004fc400078e000d */
[----:B------:R1:W2:Y:S01]  /*27a20*/  MUFU.EX2 R13, R0 ;  /* 0x00000000000d7308 */ /* 0x0002a20000000800 */
[----:B0-----:R-:W-:Y:S01]  /*27a30*/  STL.64 [R1+0x70], R16 ;  /* 0x0000701001007387 */ /* 0x001fe20000100a00 */
[----:B------:R-:W-:Y:S02]  /*27a40*/  IMAD.MOV.U32 R14, RZ, RZ, R16 ;  /* 0x000000ffff0e7224 */ /* 0x000fe400078e0010 */
[----:B------:R-:W-:Y:S01]  /*27a50*/  STL.64 [R1+0x78], R18 ;  /* 0x0000781201007387 */ /* 0x000fe20000100a00 */
[----:B-1----:R-:W-:Y:S02]  /*27a60*/  MOV R0, R17 ;  /* 0x0000001100007202 */ /* 0x002fe40000000f00 */
[----:B------:R-:W0:Y:S04]  /*27a70*/  LDSM.16.M88.4 R16, [R5+0x12080] ;  /* 0x012080000510783b */ /* 0x000e280000000200 */
[----:B--2---:R-:W-:Y:S04]  /*27a80*/  STL [R1+0x360], R13 ;  /* 0x0003600d01007387 */ /* 0x004fe80000100800 */
[----:B0-----:R-:W-:Y:S01]  /*27a90*/  STL.64 [R1+0x60], R16 ;  /* 0x0000601001007387 */ /* 0x001fe20000100a00 */
[----:B------:R0:W-:Y:S03]  /*27aa0*/  STL.64 [R1+0x68], R18 ;  /* 0x0000681201007387 */ /* 0x0001e60000100a00 */
[----:B0-----:R-:W4:Y:S01]  /*27ab0*/  LDL.LU.64 R18, [R1+0x16b0] ;  /* 0x0016b00001127983 */ /* 0x001f220000300a00 */
[----:B------:R-:W-:-:S02]  /*27ac0*/  MOV R10, R4 ;  /* 0x00000004000a7202 */ /* 0x000fc40000000f00 */
[----:B------:R-:W-:Y:S01]  /*27ad0*/  MOV R22, R16 ;  /* 0x0000001000167202 */ /* 0x000fe20000000f00 */
[----:B------:R-:W-:-:S04]  /*27ae0*/  IMAD.MOV.U32 R15, RZ, RZ, R17 ;  /* 0x000000ffff0f7224 */ /* 0x000fc800078e0011 */
[----:B----4-:R-:W-:Y:S01]  /*27af0*/  HMMA.16816.F32 R24, R24, R18, R8 ;  /* 0x000000121818723c */ /* 0x010fe20000001808 */
[----:B------:R-:W2:Y:S01]  /*27b00*/  LDL.LU.64 R10, [R1+0x16a8] ;  /* 0x0016a800010a7983 */ /* 0x000ea20000300a00 */
[----:B------:R-:W4:Y:S02]  /*27b10*/  LDL.LU.64 R8, [R1+0x16a0] ;  /* 0x0016a00001087983 */ /* 0x000f240000300a00 */
[----:B------:R-:W2:Y:S02]  /*27b20*/  LDL.LU.64 R16, [R1+0x1698] ;  /* 0x0016980001107983 */ /* 0x000ea40000300a00 */
[----:B------:R-:W2:Y:S11]  /*27b30*/  LDL.LU R4, [R1+0x4d4] ;  /* 0x0004d40001047983 */ /* 0x000eb60000300800 */
[----:B------:R-:W-:Y:S06]  /*27b40*/  @!UPT UIADD3 URZ, URZ, URZ, URZ ;  /* 0x0000003f3f3ff290 */ /* 0x000fec000fffe03f */
[----:B------:R-:W-:Y:S01]  /*27b50*/  STL.64 [R1+0xa0], R24 ;  /* 0x0000a01801007387 */ /* 0x000fe20000100a00 */
[----:B------:R-:W-:Y:S02]  /*27b60*/  STL.64 [R1+0xa8], R26 ;  /* 0x0000a81a01007387 */ /* 0x000fe40000100a00 */
[----:B------:R-:W2:Y:S02]  /*27b70*/  LDL.LU R18, [R1+0x238] ;  /* 0x0002380001127983 */ /* 0x000ea40000300800 */
[----:B------:R-:W2:Y:S01]  /*27b80*/  LDL.LU R19, [R1+0x23c] ;  /* 0x00023c0001137983 */ /* 0x000ea20000300800 */
[----:B------:R-:W3:Y:S04]  /*27b90*/  LDL.LU R7, [R1+0x4d0] ;  /* 0x0004d00001077983 */ /* 0x000ee80000300800 */
[----:B--2---:R-:W-:Y:S01]  /*27ba0*/  STL.64 [R1+0x1628], R18 ;  /* 0x0016281201007387 */ /* 0x004fe20000100a00 */
[----:B------:R0:W-:Y:S02]  /*27bb0*/  STL.64 [R1+0x1620], R16 ;  /* 0x0016201001007387 */ /* 0x0001e40000100a00 */
[----:B0-----:R-:W-:-:S02]  /*27bc0*/  MOV R16, R22 ;  /* 0x0000001600107202 */ /* 0x001fc40000000f00 */
[----:B------:R-:W-:-:S05]  /*27bd0*/  MOV R17, R15 ;  /* 0x0000000f00117202 */ /* 0x000fca0000000f00 */
[----:B------:R0:W-:Y:S02]  /*27be0*/  STL.64 [R1+0x1640], R16 ;  /* 0x0016401001007387 */ /* 0x0001e40000100a00 */
[----:B0-----:R-:W-:Y:S01]  /*27bf0*/  IMAD.MOV.U32 R16, RZ, RZ, R14 ;  /* 0x000000ffff107224 */ /* 0x001fe200078e000e */
[----:B------:R-:W-:-:S05]  /*27c00*/  MOV R17, R0 ;  /* 0x0000000000117202 */ /* 0x000fca0000000f00 */
[----:B------:R0:W-:Y:S02]  /*27c10*/  STL.64 [R1+0x1658], R16 ;  /* 0x0016581001007387 */ /* 0x0001e40000100a00 */
[----:B0-----:R-:W-:Y:S01]  /*27c20*/  MOV R16, R11 ;  /* 0x0000000b00107202 */ /* 0x001fe20000000f00 */
[----:B------:R-:W-:-:S05]  /*27c30*/  IMAD.MOV.U32 R17, RZ, RZ, R10 ;  /* 0x000000ffff117224 */ /* 0x000fca00078e000a */
[----:B------:R0:W-:Y:S02]  /*27c40*/  STL.64 [R1+0x1670], R16 ;  /* 0x0016701001007387 */ /* 0x0001e40000100a00 */
[----:B0-----:R-:W-:Y:S02]  /*27c50*/  MOV R16, R6 ;  /* 0x0000000600107202 */ /* 0x001fe40000000f00 */
[----:B------:R-:W-:-:S05]  /*27c60*/  MOV R17, R2 ;  /* 0x0000000200117202 */ /* 0x000fca0000000f00 */
[----:B------:R0:W-:Y:S04]  /*27c70*/  STL.64 [R1+0x1688], R16 ;  /* 0x0016881001007387 */ /* 0x0001e80000100a00 */
[----:B0-----:R-:W4:Y:S01]  /*27c80*/  LDL.LU R16, [R1+0x290] ;  /* 0x0002900001107983 */ /* 0x001f220000300800 */
[----:B------:R-:W4:Y:S02]  /*27c90*/  LDL.LU R17, [R1+0x294] ;  /* 0x0002940001117983 */ /* 0x000f240000300800 */
[----:B------:R-:W4:Y:S02]  /*27ca0*/  LDL.LU R18, [R1+0x298] ;  /* 0x0002980001127983 */ /* 0x000f240000300800 */
[----:B------:R-:W4:Y:S01]  /*27cb0*/  LDL.LU R19, [R1+0x29c] ;  /* 0x00029c0001137983 */ /* 0x000f220000300800 */
[----:B------:R-:W2:Y:S04]  /*27cc0*/  LDL R15, [R1+0x378] ;  /* 0x00037800010f7983 */ /* 0x000ea80000100800 */
[----:B------:R-:W2:Y:S04]  /*27cd0*/  LDL R0, [R1+0x37c] ;  /* 0x00037c0001007983 */ /* 0x000ea80000100800 */
[----:B------:R-:W2:Y:S04]  /*27ce0*/  LDL R10, [R1+0x368] ;  /* 0x00036800010a7983 */ /* 0x000ea80000100800 */
[----:B------:R-:W2:Y:S01]  /*27cf0*/  LDL R11, [R1+0x36c] ;  /* 0x00036c00010b7983 */ /* 0x000ea20000100800 */
[----:B------:R-:W2:Y:S02]  /*27d00*/  LDL.LU R2, [R1+0x4c0] ;  /* 0x0004c00001027983 */ /* 0x000ea40000300800 */
[----:B------:R-:W2:Y:S02]  /*27d10*/  LDL.LU R6, [R1+0x4c4] ;  /* 0x0004c40001067983 */ /* 0x000ea40000300800 */
[----:B------:R-:W2:Y:S01]  /*27d20*/  LDL.LU R22, [R1+0x208] ;  /* 0x0002080001167983 */ /* 0x000ea20000300800 */
[----:B------:R-:W2:Y:S04]  /*27d30*/  LDL.LU R23, [R1+0x20c] ;  /* 0x00020c0001177983 */ /* 0x000ea80000300800 */
[----:B--2---:R-:W-:Y:S01]  /*27d40*/  STL.64 [R1+0x1638], R22 ;  /* 0x0016381601007387 */ /* 0x004fe20000100a00 */
[----:B---3--:R0:W-:Y:S03]  /*27d50*/  STL.64 [R1+0x1630], R20 ;  /* 0x0016301401007387 */ /* 0x0081e60000100a00 */
        /* <DEDUP_REMOVED lines=16> */
[----:B------:R-:W-:-:S02]  /*27e60*/  F2FP.PACK_AB R24, R15, R0 ;  /* 0x000000000f18723e */ /* 0x000fc400000000ff */
[----:B------:R-:W-:Y:S02]  /*27e70*/  F2FP.PACK_AB R25, R10, R11 ;  /* 0x0000000b0a19723e */ /* 0x000fe400000000ff */
[----:B------:R-:W-:Y:S02]  /*27e80*/  F2FP.PACK_AB R26, R29, R28 ;  /* 0x0000001c1d1a723e */ /* 0x000fe400000000ff */
[----:B------:R-:W-:Y:S02]  /*27e90*/  F2FP.PACK_AB R27, R13, R12 ;  /* 0x0000000c0d1b723e */ /* 0x000fe400000000ff */
[----:B------:R-:W0:Y:S05]  /*27ea0*/  LDSM.16.M88.4 R12, [R5+0x12880] ;  /* 0x01288000050c783b */ /* 0x000e2a0000000200 */
[C---:B----4-:R-:W-:Y:S01]  /*27eb0*/  HMMA.16816.F32 R8, R24.reuse, R8, R16 ;  /* 0x000000081808723c */ /* 0x050fe20000001810 */
[----:B---3--:R-:W-:Y:S01]  /*27ec0*/  STL.64 [R1+0x1680], R22 ;  /* 0x0016801601007387 */ /* 0x008fe20000100a00 */
[----:B--2---:R1:W-:Y:S03]  /*27ed0*/  STL.64 [R1+0x1678], R20 ;  /* 0x0016781401007387 */ /* 0x0043e60000100a00 */
[----:B-1----:R-:W2:Y:S01]  /*27ee0*/  LDL.LU R20, [R1+0x280] ;  /* 0x0002800001147983 */ /* 0x002ea20000300800 */
[----:B------:R-:W2:Y:S02]  /*27ef0*/  LDL.LU R21, [R1+0x284] ;  /* 0x0002840001157983 */ /* 0x000ea40000300800 */
[----:B------:R-:W2:Y:S02]  /*27f00*/  LDL.LU R22, [R1+0x288] ;  /* 0x0002880001167983 */ /* 0x000ea40000300800 */
[----:B------:R-:W2:Y:S01]  /*27f10*/  LDL.LU R23, [R1+0x28c] ;  /* 0x00028c0001177983 */ /* 0x000ea20000300800 */
[----:B------:R-:W5:Y:S01]  /*27f20*/  LDL.LU R29, [R1+0x1694] ;  /* 0x00169400011d7983 */ /* 0x000f620000300800 */
[----:B------:R-:W3:Y:S02]  /*27f30*/  LDL.LU R28, [R1+0x1690] ;  /* 0x00169000011c7983 */ /* 0x000ee40000300800 */
[----:B------:R-:W2:Y:S09]  /*27f40*/  LDL.LU.64 R16, [R1+0x1688] ;  /* 0x0016880001107983 */ /* 0x000eb20000300a00 */
[----:B------:R-:W-:Y:S01]  /*27f50*/  STL.64 [R1+0x2a0], R8 ;  /* 0x0002a00801007387 */ /* 0x000fe20000100a00 */
[----:B------:R-:W-:Y:S02]  /*27f60*/  STL.64 [R1+0x2a8], R10 ;  /* 0x0002a80a01007387 */ /* 0x000fe40000100a00 */
[----:B------:R-:W1:Y:S01]  /*27f70*/  LDSM.16.M88.4 R8, [R5+0x13080] ;  /* 0x013080000508783b */ /* 0x000e620000000200 */
[C---:B--2---:R-:W-:Y:S01]  /*27f80*/  HMMA.16816.F32 R16, R24.reuse, R16, R20 ;  /* 0x000000101810723c */ /* 0x044fe20000001814 */
[----:B------:R-:W2:Y:S02]  /*27f90*/  LDL.LU.64 R22, [R1+0x1680] ;  /* 0x0016800001167983 */ /* 0x000ea40000300a00 */
[----:B------:R-:W2:Y:S11]  /*27fa0*/  LDL.LU.64 R20, [R1+0x1678] ;  /* 0x0016780001147983 */ /* 0x000eb60000300a00 */
[----:B------:R-:W-:Y:S09]  /*27fb0*/  @!UPT UIADD3 URZ, URZ, URZ, URZ ;  /* 0x0000003f3f3ff290 */ /* 0x000ff2000fffe03f */
[----:B------:R4:W-:Y:S01]  /*27fc0*/  STL.64 [R1+0x290], R16 ;  /* 0x0002901001007387 */ /* 0x0009e20000100a00 */
[----:B------:R2:W-:Y:S03]  /*27fd0*/  STL.64 [R1+0x298], R18 ;  /* 0x0002981201007387 */ /* 0x0005e60000100a00 */
[----:B----4-:R-:W2:Y:S01]  /*27fe0*/  LDL.LU.64 R16, [R1+0x1670] ;  /* 0x0016700001107983 */ /* 0x010ea20000300a00 */
[----:B0-----:R-:W-:Y:S02]  /*27ff0*/  STL.64 [R1+0x50], R12 ;  /* 0x0000500c01007387 */ /* 0x001fe40000100a00 */
[----:B------:R-:W-:Y:S01]  /*28000*/  STL.64 [R1+0x58], R14 ;  /* 0x0000580e01007387 */ /* 0x000fe20000100a00 */
[----:B--2---:R-:W-:Y:S01]  /*28010*/  HMMA.16816.F32 R16, R24, R16, R20 ;  /* 0x000000101810723c */ /* 0x004fe20000001814 */
[----:B------:R-:W2:Y:S01]  /*28020*/  LDL.LU.64 R22, [R1+0x1668] ;  /* 0x0016680001167983 */ /* 0x000ea20000300a00 */
[----:B------:R-:W2:Y:S11]  /*28030*/  LDL.LU.64 R20, [R1+0x1660] ;  /* 0x0016600001147983 */ /* 0x000eb60000300a00 */
[----:B------:R-:W-:Y:S10]  /*28040*/  @!UPT UIADD3 URZ, URZ, URZ, URZ ;  /* 0x0000003f3f3ff290 */ /* 0x000ff4000fffe03f */
[----:B------:R0:W-:Y:S01]  /*28050*/  STL.64 [R1+0x280], R16 ;  /* 0x0002801001007387 */ /* 0x0001e20000100a00 */
[----:B------:R2:W-:Y:S03]  /*28060*/  STL.64 [R1+0x288], R18 ;  /* 0x0002881201007387 */ /* 0x0005e60000100a00 */
[----:B0-----:R-:W2:Y:S01]  /*28070*/  LDL.LU.64 R16, [R1+0x1658] ;  /* 0x0016580001107983 */ /* 0x001ea20000300a00 */
[----:B---3--:R-:W-:-:S04]  /*28080*/  FFMA R0, R2, c[0x0][0x188], -R28 ;  /* 0x0000620002007a23 */ /* 0x008fc8000000081c */
[----:B------:R-:W-:-:S06]  /*28090*/  FMUL R2, R0, 1.4426950216293334961 ;  /* 0x3fb8aa3b00027820 */ /* 0x000fcc0000400000 */
[----:B------:R-:W0:Y:S01]  /*280a0*/  MUFU.EX2 R2, R2 ;  /* 0x0000000200027308 */ /* 0x000e220000000800 */
[----:B-1----:R-:W-:Y:S01]  /*280b0*/  STL.64 [R1+0x40], R8 ;  /* 0x0000400801007387 */ /* 0x002fe20000100a00 */
[----:B------:R-:W-:Y:S01]  /*280c0*/  STL.64 [R1+0x48], R10 ;  /* 0x0000480a01007387 */ /* 0x000fe20000100a00 */
[----:B--2---:R-:W-:Y:S02]  /*280d0*/  HMMA.16816.F32 R16, R24, R16, R20 ;  /* 0x000000101810723c */ /* 0x004fe40000001814 */
[----:B------:R-:W2:Y:S01]  /*280e0*/  LDL.LU.64 R22, [R1+0x1650] ;  /* 0x0016500001167983 */ /* 0x000ea20000300a00 */
[----:B0-----:R-:W-:Y:S02]  /*280f0*/  STL [R1+0x35c], R2 ;  /* 0x00035c0201007387 */ /* 0x001fe40000100800 */
[----:B------:R-:W2:Y:S11]  /*28100*/  LDL.LU.64 R20, [R1+0x1648] ;  /* 0x0016480001147983 */ /* 0x000eb60000300a00 */
[----:B------:R-:W-:Y:S07]  /*28110*/  @!UPT UIADD3 URZ, URZ, URZ, URZ ;  /* 0x0000003f3f3ff290 */ /* 0x000fee000fffe03f */
[----:B------:R0:W-:Y:S01]  /*28120*/  STL.64 [R1+0x270], R16 ;  /* 0x0002701001007387 */ /* 0x0001e20000100a00 */
[----:B------:R2:W-:Y:S03]  /*28130*/  STL.64 [R1+0x278], R18 ;  /* 0x0002781201007387 */ /* 0x0005e60000100a00 */
[----:B0-----:R-:W2:Y:S01]  /*28140*/  LDL.LU.64 R16, [R1+0x1640] ;  /* 0x0016400001107983 */ /* 0x001ea20000300a00 */
[----:B------:R-:W-:-:S04]  /*28150*/  FFMA R0, R6, c[0x0][0x188], -R28 ;  /* 0x0000620006007a23 */ /* 0x000fc8000000081c */
        /* <DEDUP_REMOVED lines=9> */
[----:B0-----:R-:W3:Y:S01]  /*281f0*/  LDL.LU.64 R18, [R1+0x1628] ;  /* 0x0016280001127983 */ /* 0x001ee20000300a00 */
[----:B------:R-:W3:Y:S02]  /*28200*/  LDL.LU.64 R16, [R1+0x1620] ;  /* 0x0016200001107983 */ /* 0x000ee40000300a00 */
[--C-:B------:R-:W-:Y:S02]  /*28210*/  FFMA R0, R7, c[0x0][0x188], -R28.reuse ;  /* 0x0000620007007a23 */ /* 0x100fe4000000081c */
[----:B------:R-:W-:Y:S02]  /*28220*/  FFMA R2, R4, c[0x0][0x188], -R28 ;  /* 0x0000620004027a23 */ /* 0x000fe4000000081c */
[----:B------:R-:W-:-:S04]  /*28230*/  FMUL R0, R0, 1.4426950216293334961 ;  /* 0x3fb8aa3b00007820 */ /* 0x000fc80000400000 */
[----:B------:R-:W0:Y:S01]  /*28240*/  MUFU.EX2 R4, R0 ;  /* 0x0000000000047308 */ /* 0x000e220000000800 */
[----:B------:R1:W-:Y:S04]  /*28250*/  STL [R1+0x1580], R28 ;  /* 0x0015801c01007387 */ /* 0x0003e80000100800 */
[----:B0-----:R-:W-:Y:S01]  /*28260*/  STL [R1+0x354], R4 ;  /* 0x0003540401007387 */ /* 0x001fe20000100800 */
[----:B------:R-:W-:-:S04]  /*28270*/  FMUL R2, R2, 1.4426950216293334961 ;  /* 0x3fb8aa3b02027820 */ /* 0x000fc80000400000 */
[----:B-1----:R-:W0:Y:S01]  /*28280*/  MUFU.EX2 R28, R2 ;  /* 0x00000002001c7308 */ /* 0x002e220000000800 */
[----:B-----5:R-:W-:-:S04]  /*28290*/  FFMA R0, R3, c[0x0][0x188], -R29 ;  /* 0x0000620003007a23 */ /* 0x020fc8000000081d */
[----:B------:R-:W-:-:S06]  /*282a0*/  FMUL R3, R0, 1.4426950216293334961 ;  /* 0x3fb8aa3b00037820 */ /* 0x000fcc0000400000 */
[----:B------:R-:W1:Y:S01]  /*282b0*/  MUFU.EX2 R3, R3 ;  /* 0x0000000300037308 */ /* 0x000e620000000800 */
[C---:B---3--:R-:W-:Y:S08]  /*282c0*/  HMMA.16816.F32 R12, R24.reuse, R12, R16 ;  /* 0x0000000c180c723c */ /* 0x048ff00000001810 */
[----:B--2---:R-:W-:Y:S01]  /*282d0*/  HMMA.16816.F32 R16, R24, R8, R20 ;  /* 0x000000081810723c */ /* 0x004fe20000001814 */
[----:B------:R-:W-:Y:S04]  /*282e0*/  LDSM.16.M88.4 R8, [R5+0x14080] ;  /* 0x014080000508783b */ /* 0x000fe80000000200 */
[----:B------:R-:W-:Y:S10]  /*282f0*/  LDSM.16.M88.4 R20, [R5+0x15880] ;  /* 0x015880000514783b */ /* 0x000ff40000000200 */
[----:B------:R-:W-:Y:S01]  /*28300*/  STL.64 [R1+0x250], R12 ;  /* 0x0002500c01007387 */ /* 0x000fe20000100a00 */
[----:B------:R-:W-:Y:S02]  /*28310*/  STL.64 [R1+0x258], R14 ;  /* 0x0002580e01007387 */ /* 0x000fe40000100a00 */
[----:B------:R-:W2:Y:S04]  /*28320*/  LDSM.16.M88.4 R12, [R5+0x13880] ;  /* 0x01388000050c783b */ /* 0x000ea80000000200 */
[----:B------:R-:W3:Y:S01]  /*28330*/  LDL.LU R0, [R1+0x4cc] ;  /* 0x0004cc0001007983 */ /* 0x000ee20000300800 */
[----:B------:R-:W-:Y:S01]  /*28340*/  STL.64 [R1+0x240], R16 ;  /* 0x0002401001007387 */ /* 0x000fe20000100a00 */
[----:B------:R-:W-:Y:S02]  /*28350*/  STL.64 [R1+0x248], R18 ;  /* 0x0002481201007387 */ /* 0x000fe40000100a00 */
[----:B0-----:R-:W-:Y:S02]  /*28360*/  STL [R1+0x358], R28 ;  /* 0x0003581c01007387 */ /* 0x001fe40000100800 */
[----:B------:R-:W-:Y:S01]  /*28370*/  LDSM.16.M88.4 R16, [R5+0x16080] ;  /* 0x016080000510783b */ /* 0x000fe20000000200 */
[----:B--2---:R-:W-:Y:S03]  /*28380*/  STL.64 [R1+0x30], R12 ;  /* 0x0000300c01007387 */ /* 0x004fe60000100a00 */
[----:B------:R-:W-:Y:S02]  /*28390*/  STL.64 [R1+0x38], R14 ;  /* 0x0000380e01007387 */ /* 0x000fe40000100a00 */
[----:B------:R-:W-:Y:S02]  /*283a0*/  STL [R1+0x1584], R28 ;  /* 0x0015841c01007387 */ /* 0x000fe40000100800 */
[----:B------:R-:W-:Y:S01]  /*283b0*/  STL.64 [R1+0x20], R8 ;  /* 0x0000200801007387 */ /* 0x000fe20000100a00 */
[----:B------:R-:W-:Y:S02]  /*283c0*/  STL.64 [R1+0x28], R10 ;  /* 0x0000280a01007387 */ /* 0x000fe40000100a00 */
[----:B------:R-:W0:Y:S02]  /*283d0*/  LDSM.16.M88.4 R8, [R5+0x14880] ;  /* 0x014880000508783b */ /* 0x000e240000000200 */
[----:B------:R-:W-:Y:S04]  /*283e0*/  LDSM.16.M88.4 R12, [R5+0x16880] ;  /* 0x01688000050c783b */ /* 0x000fe80000000200 */
[----:B0-----:R-:W-:Y:S01]  /*283f0*/  STL.64 [R1+0x10], R8 ;  /* 0x0000100801007387 */ /* 0x001fe20000100a00 */
[----:B------:R-:W-:-:S02]  /*28400*/  IMAD.MOV.U32 R28, RZ, RZ, R8 ;  /* 0x000000ffff1c7224 */ /* 0x000fc400078e0008 */
[----:B------:R-:W-:Y:S01]  /*28410*/  STL.64 [R1+0x18], R10 ;  /* 0x0000180a01007387 */ /* 0x000fe20000100a00 */
[----:B------:R-:W-:Y:S02]  /*28420*/  MOV R2, R9 ;  /* 0x0000000900027202 */ /* 0x000fe40000000f00 */
[----:B------:R-:W0:Y:S04]  /*28430*/  LDSM.16.M88.4 R8, [R5+0x15080] ;  /* 0x015080000508783b */ /* 0x000e280000000200 */
[----:B------:R-:W-:Y:S04]  /*28440*/  STL.64 [R1+0x15d0], R22 ;  /* 0x0015d01601007387 */ /* 0x000fe80000100a00 */
[----:B0-----:R-:W-:Y:S01]  /*28450*/  STL.64 [R1], R8 ;  /* 0x0000000801007387 */ /* 0x001fe20000100a00 */
[----:B------:R-:W-:Y:S02]  /*28460*/  STL.64 [R1+0x8], R10 ;  /* 0x0000080a01007387 */ /* 0x000fe40000100a00 */
[----:B------:R-:W0:Y:S02]  /*28470*/  LDSM.16.M88.4 R8, [R5+0x17080] ;  /* 0x017080000508783b */ /* 0x000e240000000200 */
[----:B------:R-:W2:Y:S04]  /*28480*/  LDSM.16.M88.4 R4, [R5+0x17880] ;  /* 0x017880000504783b */ /* 0x000ea80000000200 */
[----:B------:R-:W-:Y:S01]  /*28490*/  STL.64 [R1+0x15c8], R20 ;  /* 0x0015c81401007387 */ /* 0x000fe20000100a00 */
[----:B------:R-:W-:Y:S02]  /*284a0*/  STL.64 [R1+0x15c0], R18 ;  /* 0x0015c01201007387 */ /* 0x000fe40000100a00 */
[----:B------:R-:W-:Y:S02]  /*284b0*/  STL.64 [R1+0x15b8], R16 ;  /* 0x0015b81001007387 */ /* 0x000fe40000100a00 */
[----:B------:R-:W-:Y:S01]  /*284c0*/  STL.64 [R1+0x15b0], R14 ;  /* 0x0015b00e01007387 */ /* 0x000fe20000100a00 */
[----:B------:R4:W-:Y:S04]  /*284d0*/  STL.64 [R1+0x15a8], R12 ;  /* 0x0015a80c01007387 */ /* 0x0009e80000100a00 */
[----:B0-----:R0:W-:Y:S01]  /*284e0*/  STL.64 [R1+0x15a0], R10 ;  /* 0x0015a00a01007387 */ /* 0x0011e20000100a00 */
[----:B------:R5:W-:Y:S02]  /*284f0*/  STL.64 [R1+0x1598], R8 ;  /* 0x0015980801007387 */ /* 0x000be40000100a00 */
[----:B--2---:R-:W-:Y:S02]  /*28500*/  STL [R1+0x1324], R6 ;  /* 0x0013240601007387 */ /* 0x004fe40000100800 */
[----:B------:R-:W-:Y:S01]  /*28510*/  STL [R1+0x1320], R7 ;  /* 0x0013200701007387 */ /* 0x000fe20000100800 */
[----:B------:R-:W-:Y:S01]  /*28520*/  STL.64 [R1+0x15d8], R4 ;  /* 0x0015d80401007387 */ /* 0x000fe20000100a00 */
[----:B----4-:R-:W2:Y:S02]  /*28530*/  LDL.LU R12, [R1+0x2f0] ;  /* 0x0002f000010c7983 */ /* 0x010ea40000300800 */
[----:B-1----:R-:W-:Y:S02]  /*28540*/  STL [R1+0x348], R3 ;  /* 0x0003480301007387 */ /* 0x002fe40000100800 */
[----:B------:R-:W2:Y:S01]  /*28550*/  LDL.LU R13, [R1+0x2f4] ;  /* 0x0002f400010d7983 */ /* 0x000ea20000300800 */
[----:B------:R-:W2:Y:S01]  /*28560*/  LDL.LU R14, [R1+0x2f8] ;  /* 0x0002f800010e7983 */ /* 0x000ea20000300800 */
[----:B------:R-:W2:Y:S02]  /*28570*/  LDL.LU R15, [R1+0x2fc] ;  /* 0x0002fc00010f7983 */ /* 0x000ea40000300800 */
[----:B------:R-:W4:Y:S02]  /*28580*/  LDL.LU R20, [R1+0x2c0] ;  /* 0x0002c00001147983 */ /* 0x000f240000300800 */
[----:B------:R-:W4:Y:S01]  /*28590*/  LDL.LU R21, [R1+0x2c4] ;  /* 0x0002c40001157983 */ /* 0x000f220000300800 */
[----:B------:R-:W2:Y:S01]  /*285a0*/  LDL.LU R22, [R1+0x2c8] ;  /* 0x0002c80001167983 */ /* 0x000ea20000300800 */
[----:B------:R-:W2:Y:S03]  /*285b0*/  LDL.LU R23, [R1+0x2cc] ;  /* 0x0002cc0001177983 */ /* 0x000ea60000300800 */
[----:B--2---:R1:W-:Y:S01]  /*285c0*/  STL.64 [R1+0x15e8], R22 ;  /* 0x0015e81601007387 */ /* 0x0043e20000100a00 */
[----:B----4-:R2:W-:Y:S02]  /*285d0*/  STL.64 [R1+0x15e0], R20 ;  /* 0x0015e01401007387 */ /* 0x0105e40000100a00 */
[----:B0-----:R-:W4:Y:S02]  /*285e0*/  LDL.LU R11, [R1+0x4d8] ;  /* 0x0004d800010b7983 */ /* 0x001f240000300800 */
[----:B----4-:R-:W-:Y:S01]  /*285f0*/  STL [R1+0x1618], R11 ;  /* 0x0016180b01007387 */ /* 0x010fe20000100800 */
[----:B-----5:R-:W4:Y:S02]  /*28600*/  LDL.64 R8, [R1+0x30] ;  /* 0x0000300001087983 */ /* 0x020f240000100a00 */
[----:B-1----:R-:W5:Y:S01]  /*28610*/  LDL.LU R23, [R1+0x4dc] ;  /* 0x0004dc0001177983 */ /* 0x002f620000300800 */
[----:B--2---:R-:W-:Y:S01]  /*28620*/  MOV R20, R28 ;  /* 0x0000001c00147202 */ /* 0x004fe20000000f00 */
[----:B------:R-:W-:Y:S01]  /*28630*/  IMAD.MOV.U32 R21, RZ, RZ, R2 ;  /* 0x000000ffff157224 */ /* 0x000fe200078e0002 */
[----:B-----5:R-:W-:Y:S04]  /*28640*/  STL [R1+0x1600], R23 ;  /* 0x0016001701007387 */ /* 0x020fe80000100800 */
[----:B------:R0:W-:Y:S02]  /*28650*/  STL.64 [R1+0x15f8], R20 ;  /* 0x0015f81401007387 */ /* 0x0001e40000100a00 */
[----:B0-----:R-:W2:Y:S01]  /*28660*/  LDL.64 R20, [R1+0x20] ;  /* 0x0000200001147983 */ /* 0x001ea20000100a00 */
[----:B------:R-:W5:Y:S03]  /*28670*/  LDL.LU.64 R4, [R1] ;  /* 0x0000000001047983 */ /* 0x000f660000300a00 */
[----:B-----5:R0:W-:Y:S04]  /*28680*/  STL.64 [R1+0x15f0], R4 ;  /* 0x0015f00401007387 */ /* 0x0201e80000100a00 */
[----:B0-----:R-:W5:Y:S01]  /*28690*/  LDL.LU R4, [R1+0x2d0] ;  /* 0x0002d00001047983 */ /* 0x001f620000300800 */
[----:B------:R-:W5:Y:S02]  /*286a0*/  LDL.LU R5, [R1+0x2d4] ;  /* 0x0002d40001057983 */ /* 0x000f640000300800 */
[----:B------:R-:W2:Y:S02]  /*286b0*/  LDL.LU R6, [R1+0x2d8] ;  /* 0x0002d80001067983 */ /* 0x000ea40000300800 */
[----:B------:R-:W2:Y:S01]  /*286c0*/  LDL.LU R7, [R1+0x2dc] ;  /* 0x0002dc0001077983 */ /* 0x000ea20000300800 */
[----:B----4-:R-:W-:Y:S01]  /*286d0*/  HMMA.16816.F32 R12, R24, R8, R12 ;  /* 0x00000008180c723c */ /* 0x010fe2000000180c */
[----:B---3--:R-:W-:Y:S01]  /*286e0*/  FFMA R0, R0, c[0x0][0x188], -R29 ;  /* 0x0000620000007a23 */ /* 0x008fe2000000081d */
[----:B--2---:R-:W-:Y:S01]  /*286f0*/  STL.64 [R1+0x1610], R6 ;  /* 0x0016100601007387 */ /* 0x004fe20000100a00 */
[----:B-----5:R0:W-:Y:S03]  /*28700*/  STL.64 [R1+0x1608], R4 ;  /* 0x0016080401007387 */ /* 0x0201e60000100a00 */
[----:B0-----:R-:W2:Y:S01]  /*28710*/  LDL.LU R4, [R1+0x2e0] ;  /* 0x0002e00001047983 */ /* 0x001ea20000300800 */
[----:B------:R-:W2:Y:S02]  /*28720*/  LDL.LU R5, [R1+0x2e4] ;  /* 0x0002e40001057983 */ /* 0x000ea40000300800 */
[----:B------:R-:W2:Y:S02]  /*28730*/  LDL.LU R6, [R1+0x2e8] ;  /* 0x0002e80001067983 */ /* 0x000ea40000300800 */
[----:B------:R-:W2:Y:S01]  /*28740*/  LDL.LU R7, [R1+0x2ec] ;  /* 0x0002ec0001077983 */ /* 0x000ea20000300800 */
[----:B------:R-:W3:Y:S01]  /*28750*/  LDL.LU R16, [R1+0x1f0] ;  /* 0x0001f00001107983 */ /* 0x000ee20000300800 */
[----:B------:R-:W3:Y:S02]  /*28760*/  LDL.LU R17, [R1+0x1f4] ;  /* 0x0001f40001117983 */ /* 0x000ee40000300800 */
[----:B------:R-:W3:Y:S02]  /*28770*/  LDL.LU R18, [R1+0x1f8] ;  /* 0x0001f80001127983 */ /* 0x000ee40000300800 */
[----:B------:R-:W3:Y:S01]  /*28780*/  LDL.LU R19, [R1+0x1fc] ;  /* 0x0001fc0001137983 */ /* 0x000ee20000300800 */
[----:B------:R-:W4:Y:S01]  /*28790*/  LDL.LU R11, [R1+0x1618] ;  /* 0x00161800010b7983 */ /* 0x000f220000300800 */
[----:B------:R-:W-:-:S06]  /*287a0*/  FMUL R2, R0, 1.4426950216293334961 ;  /* 0x3fb8aa3b00027820 */ /* 0x000fcc0000400000 */
[----:B------:R-:W0:Y:S01]  /*287b0*/  MUFU.EX2 R2, R2 ;  /* 0x0000000200027308 */ /* 0x000e220000000800 */
[----:B------:R1:W-:Y:S01]  /*287c0*/  STL.64 [R1+0x230], R12 ;  /* 0x0002300c01007387 */ /* 0x0003e20000100a00 */
[----:B------:R-:W-:Y:S01]  /*287d0*/  MOV R28, R9 ;  /* 0x00000009001c7202 */ /* 0x000fe20000000f00 */
[----:B------:R5:W-:Y:S01]  /*287e0*/  STL [R1+0x238], R14 ;  /* 0x0002380e01007387 */ /* 0x000be20000100800 */
[----:B------:R-:W-:Y:S01]  /*287f0*/  MOV R3, R15 ;  /* 0x0000000f00037202 */ /* 0x000fe20000000f00 */
[----:B-1----:R-:W3:Y:S01]  /*28800*/  LDL.LU R12, [R1+0x1e0] ;  /* 0x0001e000010c7983 */ /* 0x002ee20000300800 */
[----:B------:R-:W3:Y:S02]  /*28810*/  LDL.LU R13, [R1+0x1e4] ;  /* 0x0001e400010d7983 */ /* 0x000ee40000300800 */
[----:B-----5:R-:W5:Y:S02]  /*28820*/  LDL.LU R14, [R1+0x1e8] ;  /* 0x0001e800010e7983 */ /* 0x020f640000300800 */
[----:B------:R-:W5:Y:S01]  /*28830*/  LDL.LU R15, [R1+0x1ec] ;  /* 0x0001ec00010f7983 */ /* 0x000f620000300800 */
[----:B------:R1:W-:Y:S01]  /*28840*/  STL [R1+0x1588], R28 ;  /* 0x0015881c01007387 */ /* 0x0003e20000100800 */
[----:B------:R-:W-:Y:S02]  /*28850*/  STL [R1+0x13c0], R3 ;  /* 0x0013c00301007387 */ /* 0x000fe40000100800 */
[----:B------:R-:W3:Y:S02]  /*28860*/  LDL.LU R8, [R1+0x1d0] ;  /* 0x0001d00001087983 */ /* 0x000ee40000300800 */
[----:B0-----:R-:W-:Y:S01]  /*28870*/  STL [R1+0x340], R2 ;  /* 0x0003400201007387 */ /* 0x001fe20000100800 */
[----:B------:R-:W3:Y:S01]  /*28880*/  LDL.LU R9, [R1+0x1d4] ;  /* 0x0001d40001097983 */ /* 0x000ee20000300800 */
[----:B------:R-:W3:Y:S02]  /*28890*/  LDL.LU R10, [R1+0x1d8] ;  /* 0x0001d800010a7983 */ /* 0x000ee40000300800 */
[----:B-1----:R-:W-:Y:S01]  /*288a0*/  IMAD.MOV.U32 R28, RZ, RZ, R21 ;  /* 0x000000ffff1c7224 */ /* 0x002fe200078e0015 */
[----:B--2---:R-:W-:Y:S01]  /*288b0*/  HMMA.16816.F32 R4, R24, R20, R4 ;  /* 0x000000141804723c */ /* 0x004fe20000001804 */
[----:B----4-:R-:W-:-:S02]  /*288c0*/  FFMA R0, R11, c[0x0][0x188], -R29 ;  /* 0x000062000b007a23 */ /* 0x010fc4000000081d */
[----:B------:R-:W2:Y:S11]  /*288d0*/  LDL.LU R11, [R1+0x1dc] ;  /* 0x0001dc00010b7983 */ /* 0x000eb60000300800 */
[----:B------:R-:W-:Y:S09]  /*288e0*/  @!UPT UIADD3 URZ, URZ, URZ, URZ ;  /* 0x0000003f3f3ff290 */ /* 0x000ff2000fffe03f */
[----:B------:R-:W-:Y:S01]  /*288f0*/  STL.64 [R1+0x220], R4 ;  /* 0x0002200401007387 */ /* 0x000fe20000100a00 */
[----:B------:R0:W-:Y:S03]  /*28900*/  STL.64 [R1+0x228], R6 ;  /* 0x0002280601007387 */ /* 0x0001e60000100a00 */
[----:B0-----:R-:W4:Y:S01]  /*28910*/  LDL.LU.64 R6, [R1+0x1610] ;  /* 0x0016100001067983 */ /* 0x001f220000300a00 */
[----:B------:R-:W4:Y:S02]  /*28920*/  LDL.LU.64 R4, [R1+0x1608] ;  /* 0x0016080001047983 */ /* 0x000f240000300a00 */
[----:B------:R-:W2:Y:S02]  /*28930*/  LDL.LU R23, [R1+0x1600] ;  /* 0x0016000001177983 */ /* 0x000ea40000300800 */
[----:B------:R-:W4:Y:S02]  /*28940*/  LDL.LU.64 R20, [R1+0x15f8] ;  /* 0x0015f80001147983 */ /* 0x000f240000300a00 */
[----:B------:R-:W-:Y:S01]  /*28950*/  FMUL R2, R0, 1.4426950216293334961 ;  /* 0x3fb8aa3b00027820 */ /* 0x000fe20000400000 */
[----:B------:R-:W-:Y:S01]  /*28960*/  STL [R1+0x158c], R28 ;  /* 0x00158c1c01007387 */ /* 0x000fe20000100800 */
[----:B------:R-:W-:Y:S02]  /*28970*/  STL [R1+0x1590], R29 ;  /* 0x0015901d01007387 */ /* 0x000fe40000100800 */
[----:B--2---:R-:W-:-:S02]  /*28980*/  FFMA R0, R23, c[0x0][0x188], -R29 ;  /* 0x0000620017007a23 */ /* 0x004fc4000000081d */
[C---:B----4-:R-:W-:Y:S01]  /*28990*/  HMMA.16816.F32 R20, R24.reuse, R20, R4 ;  /* 0x000000141814723c */ /* 0x050fe20000001804 */
[----:B------:R-:W2:Y:S11]  /*289a0*/  LDL.LU.64 R4, [R1+0x15f0] ;  /* 0x0015f00001047983 */ /* 0x000eb60000300a00 */
[----:B------:R-:W-:Y:S11]  /*289b0*/  @!UPT UIADD3 URZ, URZ, URZ, URZ ;  /* 0x0000003f3f3ff290 */ /* 0x000ff6000fffe03f */
[----:B------:R-:W-:Y:S01]  /*289c0*/  STL.64 [R1+0x210], R20 ;  /* 0x0002101401007387 */ /* 0x000fe20000100a00 */
[----:B------:R0:W-:Y:S03]  /*289d0*/  STL.64 [R1+0x218], R22 ;  /* 0x0002181601007387 */ /* 0x0001e60000100a00 */
[----:B0-----:R-:W4:Y:S01]  /*289e0*/  LDL.LU.64 R22, [R1+0x15e8] ;  /* 0x0015e80001167983 */ /* 0x001f220000300a00 */
[----:B------:R-:W4:Y:S01]  /*289f0*/  LDL.LU.64 R20, [R1+0x15e0] ;  /* 0x0015e00001147983 */ /* 0x000f220000300a00 */
[----:B------:R-:W0:Y:S02]  /*28a00*/  MUFU.EX2 R2, R2 ;  /* 0x0000000200027308 */ /* 0x000e240000000800 */
[----:B0-----:R-:W-:Y:S01]  /*28a10*/  STL [R1+0x344], R2 ;  /* 0x0003440201007387 */ /* 0x001fe20000100800 */
[----:B--2---:R-:W-:Y:S02]  /*28a20*/  MOV R29, R4 ;  /* 0x00000004001d7202 */ /* 0x004fe40000000f00 */
[----:B------:R-:W-:Y:S01]  /*28a30*/  MOV R28, R5 ;  /* 0x00000005001c7202 */ /* 0x000fe20000000f00 */
[----:B----4-:R-:W-:Y:S01]  /*28a40*/  HMMA.16816.F32 R20, R24, R4, R20 ;  /* 0x000000041814723c */ /* 0x010fe20000001814 */
[----:B------:R-:W2:Y:S11]  /*28a50*/  LDL.LU.64 R4, [R1+0x15d8] ;  /* 0x0015d80001047983 */ /* 0x000eb60000300a00 */
[----:B------:R-:W-:Y:S11]  /*28a60*/  @!UPT UIADD3 URZ, URZ, URZ, URZ ;  /* 0x0000003f3f3ff290 */ /* 0x000ff6000fffe03f */
[----:B------:R-:W-:Y:S01]  /*28a70*/  STL [R1+0x200], R20 ;  /* 0x0002001401007387 */ /* 0x000fe20000100800 */
[----:B------:R0:W-:Y:S02]  /*28a80*/  STL.64 [R1+0x208], R22 ;  /* 0x0002081601007387 */ /* 0x0001e40000100a00 */
[----:B------:R-:W-:Y:S01]  /*28a90*/  IMAD.MOV.U32 R3, RZ, RZ, R21 ;  /* 0x000000ffff037224 */ /* 0x000fe200078e0015 */
[----:B0-----:R-:W4:Y:S01]  /*28aa0*/  LDL.LU.64 R22, [R1+0x15d0] ;  /* 0x0015d00001167983 */ /* 0x001f220000300a00 */
[----:B------:R-:W3:Y:S02]  /*28ab0*/  LDL.LU.64 R20, [R1+0x15c8] ;  /* 0x0015c80001147983 */ /* 0x000ee40000300a00 */
[----:B------:R-:W-:-:S06]  /*28ac0*/  FMUL R0, R0, 1.4426950216293334961 ;  /* 0x3fb8aa3b00007820 */ /* 0x000fcc0000400000 */
[----:B------:R-:W0:Y:S02]  /*28ad0*/  MUFU.EX2 R0, R0 ;  /* 0x0000000000007308 */ /* 0x000e240000000800 */
[----:B0-----:R-:W-:Y:S01]  /*28ae0*/  STL [R1+0x34c], R0 ;  /* 0x00034c0001007387 */ /* 0x001fe20000100800 */
[C---:B---3--:R-:W-:Y:S11]  /*28af0*/  HMMA.16816.F32 R16, R24.reuse, R20, R16 ;  /* 0x000000141810723c */ /* 0x048ff60000001810 */
[----:B------:R-:W-:Y:S11]  /*28b00*/  @!UPT UIADD3 URZ, URZ, URZ, URZ ;  /* 0x0000003f3f3ff290 */ /* 0x000ff6000fffe03f */
[----:B------:R-:W-:Y:S01]  /*28b10*/  @!UPT UIADD3 URZ, URZ, URZ, URZ ;  /* 0x0000003f3f3ff290 */ /* 0x000fe2000fffe03f */
[----:B------:R-:W-:Y:S01]  /*28b20*/  STL.64 [R1+0x1f0], R16 ;  /* 0x0001f01001007387 */ /* 0x000fe20000100a00 */
[----:B------:R0:W-:Y:S03]  /*28b30*/  STL.64 [R1+0x1f8], R18 ;  /* 0x0001f81201007387 */ /* 0x0001e60000100a00 */
[----:B0-----:R-:W3:Y:S01]  /*28b40*/  LDL.LU.64 R18, [R1+0x15c0] ;  /* 0x0015c00001127983 */ /* 0x001ee20000300a00 */
[----:B------:R-:W5:Y:S02]  /*28b50*/  LDL.LU.64 R16, [R1+0x15b8] ;  /* 0x0015b80001107983 */ /* 0x000f640000300a00 */
[----:B----4-:R-:W-:Y:S02]  /*28b60*/  STL.64 [R1+0x1478], R22 ;  /* 0x0014781601007387 */ /* 0x010fe40000100a00 */
[----:B------:R0:W-:Y:S02]  /*28b70*/  STL.64 [R1+0x1470], R20 ;  /* 0x0014701401007387 */ /* 0x0001e40000100a00 */
[----:B0-----:R-:W2:Y:S01]  /*28b80*/  LDL.LU R20, [R1+0x2b0] ;  /* 0x0002b00001147983 */ /* 0x001ea20000300800 */
[----:B------:R-:W2:Y:S02]  /*28b90*/  LDL.LU R21, [R1+0x2b4] ;  /* 0x0002b40001157983 */ /* 0x000ea40000300800 */
[----:B------:R-:W2:Y:S02]  /*28ba0*/  LDL.LU R22, [R1+0x2b8] ;  /* 0x0002b80001167983 */ /* 0x000ea40000300800 */
[----:B------:R-:W2:Y:S01]  /*28bb0*/  LDL.LU R23, [R1+0x2bc] ;  /* 0x0002bc0001177983 */ /* 0x000ea20000300800 */
[C---:B-----5:R-:W-:Y:S11]  /*28bc0*/  HMMA.16816.F32 R12, R24.reuse, R16, R12 ;  /* 0x00000010180c723c */ /* 0x060ff6000000180c */
[----:B------:R-:W-:Y:S11]  /*28bd0*/  @!UPT UIADD3 URZ, URZ, URZ, URZ ;  /* 0x0000003f3f3ff290 */ /* 0x000ff6000fffe03f */
[----:B------:R-:W-:Y:S01]  /*28be0*/  @!UPT UIADD3 URZ, URZ, URZ, URZ ;  /* 0x0000003f3f3ff290 */ /* 0x000fe2000fffe03f */
[----:B------:R-:W-:Y:S01]  /*28bf0*/  STL.64 [R1+0x1e0], R12 ;  /* 0x0001e00c01007387 */ /* 0x000fe20000100a00 */
[----:B------:R0:W-:Y:S03]  /*28c00*/  STL.64 [R1+0x1e8], R14 ;  /* 0x0001e80e01007387 */ /* 0x0001e60000100a00 */
[----:B0-----:R-:W4:Y:S01]  /*28c10*/  LDL.LU.64 R14, [R1+0x15b0] ;  /* 0x0015b000010e7983 */ /* 0x001f220000300a00 */
[----:B------:R-:W5:Y:S02]  /*28c20*/  LDL.LU.64 R12, [R1+0x15a8] ;  /* 0x0015a800010c7983 */ /* 0x000f640000300a00 */
[----:B---3--:R-:W-:Y:S02]  /*28c30*/  STL.64 [R1+0x1468], R18 ;  /* 0x0014681201007387 */ /* 0x008fe40000100a00 */
[----:B------:R0:W-:Y:S02]  /*28c40*/  STL.64 [R1+0x1460], R16 ;  /* 0x0014601001007387 */ /* 0x0001e40000100a00 */
[----:B0-----:R-:W3:Y:S01]  /*28c50*/  LDL.LU R16, [R1+0x1c0] ;  /* 0x0001c00001107983 */ /* 0x001ee20000300800 */
[----:B------:R-:W3:Y:S02]  /*28c60*/  LDL.LU R17, [R1+0x1c4] ;  /* 0x0001c40001117983 */ /* 0x000ee40000300800 */
[----:B------:R-:W3:Y:S02]  /*28c70*/  LDL.LU R18, [R1+0x1c8] ;  /* 0x0001c80001127983 */ /* 0x000ee40000300800 */
[----:B------:R-:W3:Y:S01]  /*28c80*/  LDL.LU R19, [R1+0x1cc] ;  /* 0x0001cc0001137983 */ /* 0x000ee20000300800 */
[C---:B-----5:R-:W-:Y:S11]  /*28c90*/  HMMA.16816.F32 R8, R24.reuse, R12, R8 ;  /* 0x0000000c1808723c */ /* 0x060ff60000001808 */
[----:B------:R-:W-:Y:S11]  /*28ca0*/  @!UPT UIADD3 URZ, URZ, URZ, URZ ;  /* 0x0000003f3f3ff290 */ /* 0x000ff6000fffe03f */
[----:B------:R-:W-:Y:S01]  /*28cb0*/  @!UPT UIADD3 URZ, URZ, URZ, URZ ;  /* 0x0000003f3f3ff290 */ /* 0x000fe2000fffe03f */
[----:B------:R-:W-:Y:S01]  /*28cc0*/  STL.64 [R1+0x1d0], R8 ;  /* 0x0001d00801007387 */ /* 0x000fe20000100a00 */
[----:B------:R0:W-:Y:S03]  /*28cd0*/  STL.64 [R1+0x1d8], R10 ;  /* 0x0001d80a01007387 */ /* 0x0001e60000100a00 */
[----:B0-----:R-:W5:Y:S01]  /*28ce0*/  LDL.LU.64 R10, [R1+0x15a0] ;  /* 0x0015a000010a7983 */ /* 0x001f620000300a00 */
[----:B------:R-:W3:Y:S02]  /*28cf0*/  LDL.LU.64 R8, [R1+0x1598] ;  /* 0x0015980001087983 */ /* 0x000ee40000300a00 */
[----:B----4-:R-:W-:Y:S02]  /*28d00*/  STL.64 [R1+0x1458], R14 ;  /* 0x0014580e01007387 */ /* 0x010fe40000100a00 */
[----:B------:R-:W-:Y:S01]  /*28d10*/  STL.64 [R1+0x1450], R12 ;  /* 0x0014500c01007387 */ /* 0x000fe20000100a00 */
[C---:B---3--:R-:W-:Y:S11]  /*28d20*/  HMMA.16816.F32 R16, R24.reuse, R8, R16 ;  /* 0x000000081810723c */ /* 0x048ff60000001810 */
[----:B------:R-:W-:Y:S11]  /*28d30*/  @!UPT UIADD3 URZ, URZ, URZ, URZ ;  /* 0x0000003f3f3ff290 */ /* 0x000ff6000fffe03f */
[----:B------:R-:W-:Y:S01]  /*28d40*/  @!UPT UIADD3 URZ, URZ, URZ, URZ ;  /* 0x0000003f3f3ff290 */ /* 0x000fe2000fffe03f */
[----:B------:R-:W-:Y:S01]  /*28d50*/  STL [R1+0x1c0], R16 ;  /* 0x0001c01001007387 */ /* 0x000fe20000100800 */
[----:B------:R-:W-:Y:S02]  /*28d60*/  STL [R1+0x1cc], R19 ;  /* 0x0001cc1301007387 */ /* 0x000fe40000100800 */
[----:B-----5:R-:W-:Y:S02]  /*28d70*/  STL.64 [R1+0x1448], R10 ;  /* 0x0014480a01007387 */ /* 0x020fe40000100a00 */
[----:B------:R2:W-:Y:S02]  /*28d80*/  STL.64 [R1+0x1440], R8 ;  /* 0x0014400801007387 */ /* 0x0005e40000100a00 */
[----:B--2---:R-:W-:Y:S01]  /*28d90*/  HMMA.16816.F32 R8, R24, R4, R20 ;  /* 0x000000041808723c */ /* 0x004fe20000001814 */
[----:B------:R-:W-:-:S06]  /*28da0*/  MOV R6, R17 ;  /* 0x0000001100067202 */ /* 0x000fcc0000000f00 */
[----:B------:R-:W-:Y:S01]  /*28db0*/  IMAD.MOV.U32 R20, RZ, RZ, R29 ;  /* 0x000000ffff147224 */ /* 0x000fe200078e001d */
[----:B------:R-:W-:Y:S01]  /*28dc0*/  MOV R21, R28 ;  /* 0x0000001c00157202 */ /* 0x000fe20000000f00 */
[----:B------:R-:W2:Y:S01]  /*28dd0*/  LDL.LU R29, [R1+0x1590] ;  /* 0x00159000011d7983 */ /* 0x000ea20000300800 */
[----:B------:R-:W-:Y:S11]  /*28de0*/  MOV R7, R18 ;  /* 0x0000001200077202 */ /* 0x000ff60000000f00 */
[----:B------:R-:W-:Y:S02]  /*28df0*/  @!UPT UIADD3 URZ, URZ, URZ, URZ ;  /* 0x0000003f3f3ff290 */ /* 0x000fe4000fffe03f */
[----:B------:R-:W-:Y:S01]  /*28e00*/  STL.64 [R1+0xc0], R8 ;  /* 0x0000c00801007387 */ /* 0x000fe20000100a00 */
[----:B------:R-:W-:Y:S02]  /*28e10*/  STL.64 [R1+0xc8], R10 ;  /* 0x0000c80a01007387 */ /* 0x000fe40000100a00 */
[----:B------:R-:W3:Y:S02]  /*28e20*/  LDL.LU R28, [R1+0x158c] ;  /* 0x00158c00011c7983 */ /* 0x000ee40000300800 */
[----:B------:R0:W-:Y:S01]  /*28e30*/  STL.64 [R1+0x1490], R20 ;  /* 0x0014901401007387 */ /* 0x0001e20000100a00 */
[----:B------:R-:W4:Y:S01]  /*28e40*/  LDL.LU R16, [R1+0x100] ;  /* 0x0001000001107983 */ /* 0x000f220000300800 */
[----:B------:R-:W4:Y:S02]  /*28e50*/  LDL.LU R17, [R1+0x104] ;  /* 0x0001040001117983 */ /* 0x000f240000300800 */
[----:B------:R-:W5:Y:S02]  /*28e60*/  LDL.LU R18, [R1+0x108] ;  /* 0x0001080001127983 */ /* 0x000f640000300800 */
[----:B------:R-:W5:Y:S01]  /*28e70*/  LDL.LU R19, [R1+0x10c] ;  /* 0x00010c0001137983 */ /* 0x000f620000300800 */
[----:B0-----:R-:W2:Y:S01]  /*28e80*/  LDL.LU R20, [R1+0x10] ;  /* 0x0000100001147983 */ /* 0x001ea20000300800 */
[----:B------:R-:W2:Y:S03]  /*28e90*/  LDL.LU R21, [R1+0x14] ;  /* 0x0000140001157983 */ /* 0x000ea60000300800 */
[----:B--2---:R-:W-:Y:S01]  /*28ea0*/  STL.64 [R1+0x14a8], R20 ;  /* 0x0014a81401007387 */ /* 0x004fe20000100a00 */
[----:B-----5:R-:W-:Y:S02]  /*28eb0*/  STL.64 [R1+0x1488], R18 ;  /* 0x0014881201007387 */ /* 0x020fe40000100a00 */
[----:B----4-:R0:W-:Y:S02]  /*28ec0*/  STL.64 [R1+0x1480], R16 ;  /* 0x0014801001007387 */ /* 0x0101e40000100a00 */
[----:B0-----:R-:W2:Y:S01]  /*28ed0*/  LDL.LU R16, [R1+0x110] ;  /* 0x0001100001107983 */ /* 0x001ea20000300800 */
[----:B------:R-:W2:Y:S02]  /*28ee0*/  LDL.LU R17, [R1+0x114] ;  /* 0x0001140001117983 */ /* 0x000ea40000300800 */
[----:B------:R-:W4:Y:S02]  /*28ef0*/  LDL.LU R18, [R1+0x118] ;  /* 0x0001180001127983 */ /* 0x000f240000300800 */
[----:B------:R-:W4:Y:S01]  /*28f00*/  LDL.LU R19, [R1+0x11c] ;  /* 0x00011c0001137983 */ /* 0x000f220000300800 */
[----:B------:R-:W5:Y:S01]  /*28f10*/  LDL.LU R20, [R1+0x20] ;  /* 0x0000200001147983 */ /* 0x000f620000300800 */
[----:B---3--:R-:W-:-:S02]  /*28f20*/  MOV R21, R28 ;  /* 0x0000001c00157202 */ /* 0x008fc40000000f00 */
[----:B------:R-:W3:Y:S03]  /*28f30*/  LDL.LU R28, [R1+0x1588] ;  /* 0x00158800011c7983 */ /* 0x000ee60000300800 */
[----:B-----5:R-:W-:Y:S01]  /*28f40*/  STL.64 [R1+0x14c0], R20 ;  /* 0x0014c01401007387 */ /* 0x020fe20000100a00 */
[----:B----4-:R-:W-:Y:S02]  /*28f50*/  STL.64 [R1+0x14a0], R18 ;  /* 0x0014a01201007387 */ /* 0x010fe40000100a00 */
[----:B--2---:R0:W-:Y:S02]  /*28f60*/  STL.64 [R1+0x1498], R16 ;  /* 0x0014981001007387 */ /* 0x0041e40000100a00 */
[----:B0-----:R-:W2:Y:S01]  /*28f70*/  LDL.LU R16, [R1+0x120] ;  /* 0x0001200001107983 */ /* 0x001ea20000300800 */
[----:B------:R-:W2:Y:S02]  /*28f80*/  LDL.LU R17, [R1+0x124] ;  /* 0x0001240001117983 */ /* 0x000ea40000300800 */
[----:B------:R-:W4:Y:S02]  /*28f90*/  LDL.LU R18, [R1+0x128] ;  /* 0x0001280001127983 */ /* 0x000f240000300800 */
[----:B------:R-:W4:Y:S01]  /*28fa0*/  LDL.LU R19, [R1+0x12c] ;  /* 0x00012c0001137983 */ /* 0x000f220000300800 */
[----:B------:R-:W5:Y:S01]  /*28fb0*/  LDL.LU R20, [R1+0x30] ;  /* 0x0000300001147983 */ /* 0x000f620000300800 */
[----:B---3--:R-:W-:-:S02]  /*28fc0*/  IMAD.MOV.U32 R21, RZ, RZ, R28 ;  /* 0x000000ffff157224 */ /* 0x008fc400078e001c */
        /* <DEDUP_REMOVED lines=9> */
[----:B------:R-:W5:Y:S03]  /*29060*/  LDL.LU R21, [R1+0x44] ;  /* 0x0000440001157983 */ /* 0x000f660000300800 */
        /* <DEDUP_REMOVED lines=9> */
[----:B-----5:R0:W-:Y:S04]  /*29100*/  STL.64 [R1+0x1508], R20 ;  /* 0x0015081401007387 */ /* 0x0201e80000100a00 */
[----:B0-----:R-:W5:Y:S01]  /*29110*/  LDL.LU R20, [R1+0x60] ;  /* 0x0000600001147983 */ /* 0x001f620000300800 */
        /* <DEDUP_REMOVED lines=27> */
[----:B------:R-:W5:Y:S02]  /*292d0*/  LDL.LU R21, [R1+0x94] ;  /* 0x0000940001157983 */ /* 0x000f640000300800 */
[----:B------:R-:W2:Y:S02]  /*292e0*/  LDL R13, [R1+0x350] ;  /* 0x00035000010d7983 */ /* 0x000ea40000100800 */
[----:B------:R-:W2:Y:S01]  /*292f0*/  LDL R14, [R1+0x35c] ;  /* 0x00035c00010e7983 */ /* 0x000ea20000100800 */
[----:B------:R-:W3:Y:S04]  /*29300*/  LDL R15, [R1+0x340] ;  /* 0x00034000010f7983 */ /* 0x000ee80000100800 */
[----:B------:R-:W3:Y:S04]  /*29310*/  LDL R22, [R1+0x348] ;  /* 0x0003480001167983 */ /* 0x000ee80000100800 */
[----:B------:R-:W3:Y:S04]  /*29320*/  LDL R23, [R1+0x354] ;  /* 0x0003540001177983 */ /* 0x000ee80000100800 */
        /* <DEDUP_REMOVED lines=9> */
[----:B----4-:R-:W-:Y:S01]  /*293c0*/  STL.64 [R1+0x1548], R18 ;  /* 0x0015481201007387 */ /* 0x010fe20000100a00 */
[----:B--2---:R0:W-:Y:S03]  /*293d0*/  STL.64 [R1+0x1540], R16 ;  /* 0x0015401001007387 */ /* 0x0041e60000100a00 */
[----:B0-----:R-:W2:Y:S01]  /*293e0*/  LDL.LU R16, [R1+0x190] ;  /* 0x0001900001107983 */ /* 0x001ea20000300800 */
[----:B------:R-:W2:Y:S02]  /*293f0*/  LDL.LU R17, [R1+0x194] ;  /* 0x0001940001117983 */ /* 0x000ea40000300800 */
[----:B------:R-:W4:Y:S02]  /*29400*/  LDL.LU R18, [R1+0x198] ;  /* 0x0001980001127983 */ /* 0x000f240000300800 */
[----:B------:R-:W4:Y:S02]  /*29410*/  LDL.LU R19, [R1+0x19c] ;  /* 0x00019c0001137983 */ /* 0x000f240000300800 */
[----:B----4-:R-:W-:Y:S01]  /*29420*/  STL.64 [R1+0x1560], R18 ;  /* 0x0015601201007387 */ /* 0x010fe20000100a00 */
[----:B--2---:R0:W-:Y:S03]  /*29430*/  STL.64 [R1+0x1558], R16 ;  /* 0x0015581001007387 */ /* 0x0041e60000100a00 */
[----:B0-----:R-:W2:Y:S01]  /*29440*/  LDL.LU R16, [R1+0x1a0] ;  /* 0x0001a00001107983 */ /* 0x001ea20000300800 */
[----:B------:R-:W2:Y:S02]  /*29450*/  LDL.LU R17, [R1+0x1a4] ;  /* 0x0001a40001117983 */ /* 0x000ea40000300800 */
[----:B------:R-:W4:Y:S02]  /*29460*/  LDL.LU R18, [R1+0x1a8] ;  /* 0x0001a80001127983 */ /* 0x000f240000300800 */
[----:B------:R-:W4:Y:S01]  /*29470*/  LDL.LU R19, [R1+0x1ac] ;  /* 0x0001ac0001137983 */ /* 0x000f220000300800 */
[----:B------:R-:W-:-:S02]  /*29480*/  F2FP.PACK_AB R24, R13, R14 ;  /* 0x0000000e0d18723e */ /* 0x000fc400000000ff */
[----:B---3--:R-:W-:Y:S01]  /*29490*/  F2FP.PACK_AB R25, R15, R22 ;  /* 0x000000160f19723e */ /* 0x008fe200000000ff */
[----:B----4-:R-:W-:Y:S01]  /*294a0*/  STL.64 [R1+0x1578], R18 ;  /* 0x0015781201007387 */ /* 0x010fe20000100a00 */
[----:B--2---:R0:W-:Y:S03]  /*294b0*/  STL.64 [R1+0x1570], R16 ;  /* 0x0015701001007387 */ /* 0x0041e60000100a00 */
[----:B0-----:R-:W5:Y:S01]  /*294c0*/  LDL.LU R16, [R1+0x1b0] ;  /* 0x0001b00001107983 */ /* 0x001f620000300800 */
[----:B------:R-:W5:Y:S02]  /*294d0*/  LDL.LU R17, [R1+0x1b4] ;  /* 0x0001b40001117983 */ /* 0x000f640000300800 */
[----:B------:R-:W5:Y:S02]  /*294e0*/  LDL.LU R18, [R1+0x1b8] ;  /* 0x0001b80001127983 */ /* 0x000f640000300800 */
[----:B------:R-:W5:Y:S01]  /*294f0*/  LDL.LU R19, [R1+0x1bc] ;  /* 0x0001bc0001137983 */ /* 0x000f620000300800 */
[----:B------:R-:W-:-:S02]  /*29500*/  F2FP.PACK_AB R26, R28, R23 ;  /* 0x000000171c1a723e */ /* 0x000fc400000000ff */
[----:B------:R-:W-:Y:S01]  /*29510*/  F2FP.PACK_AB R27, R0, R2 ;  /* 0x00000002001b723e */ /* 0x000fe200000000ff */
[----:B------:R-:W-:Y:S01]  /*29520*/  STL.64 [R1+0x1438], R6 ;  /* 0x0014380601007387 */ /* 0x000fe20000100a00 */
[----:B------:R0:W-:Y:S02]  /*29530*/  STL.64 [R1+0x1430], R4 ;  /* 0x0014300401007387 */ /* 0x0001e40000100a00 */
[----:B------:R-:W2:Y:S02]  /*29540*/  LDL.LU R28, [R1+0x1580] ;  /* 0x00158000011c7983 */ /* 0x000ea40000300800 */
[----:B------:R-:W3:Y:S01]  /*29550*/  LDL.LU R12, [R1+0xf0] ;  /* 0x0000f000010c7983 */ /* 0x000ee20000300800 */
[----:B------:R-:W3:Y:S01]  /*29560*/  LDL.LU R13, [R1+0xf4] ;  /* 0x0000f400010d7983 */ /* 0x000ee20000300800 */
[----:B------:R-:W3:Y:S02]  /*29570*/  LDL.LU R14, [R1+0xf8] ;  /* 0x0000f800010e7983 */ /* 0x000ee40000300800 */
[----:B------:R-:W3:Y:S02]  /*29580*/  LDL.LU R15, [R1+0xfc] ;  /* 0x0000fc00010f7983 */ /* 0x000ee40000300800 */
[----:B------:R-:W4:Y:S01]  /*29590*/  LDL.LU R8, [R1+0xe0] ;  /* 0x0000e00001087983 */ /* 0x000f220000300800 */
[----:B------:R-:W4:Y:S01]  /*295a0*/  LDL.LU R9, [R1+0xe4] ;  /* 0x0000e40001097983 */ /* 0x000f220000300800 */
[----:B------:R-:W4:Y:S02]  /*295b0*/  LDL.LU R10, [R1+0xe8] ;  /* 0x0000e800010a7983 */ /* 0x000f240000300800 */
[----:B------:R-:W4:Y:S01]  /*295c0*/  LDL.LU R11, [R1+0xec] ;  /* 0x0000ec00010b7983 */ /* 0x000f220000300800 */
[----:B0-----:R-:W2:Y:S01]  /*295d0*/  LDL.LU R4, [R1+0xd0] ;  /* 0x0000d00001047983 */ /* 0x001ea20000300800 */
[----:B------:R-:W2:Y:S02]  /*295e0*/  LDL.LU R5, [R1+0xd4] ;  /* 0x0000d40001057983 */ /* 0x000ea40000300800 */
[----:B------:R-:W2:Y:S02]  /*295f0*/  LDL.LU R6, [R1+0xd8] ;  /* 0x0000d80001067983 */ /* 0x000ea40000300800 */
[----:B------:R-:W2:Y:S01]  /*29600*/  LDL.LU R7, [R1+0xdc] ;  /* 0x0000dc0001077983 */ /* 0x000ea20000300800 */
[C---:B-----5:R-:W-:Y:S01]  /*29610*/  HMMA.16816.F32 R20, R24.reuse, R20, R16 ;  /* 0x000000141814723c */ /* 0x060fe20000001810 */
[----:B------:R-:W5:Y:S01]  /*29620*/  LDL.LU.64 R18, [R1+0x1578] ;  /* 0x0015780001127983 */ /* 0x000f620000300a00 */
[----:B------:R-:W5:Y:S11]  /*29630*/  LDL.LU.64 R16, [R1+0x1570] ;  /* 0x0015700001107983 */ /* 0x000f760000300a00 */
[----:B------:R-:W-:Y:S10]  /*29640*/  @!UPT UIADD3 URZ, URZ, URZ, URZ ;  /* 0x0000003f3f3ff290 */ /* 0x000ff4000fffe03f */
[----:B------:R0:W-:Y:S01]  /*29650*/  STL.64 [R1+0x1b0], R20 ;  /* 0x0001b01401007387 */ /* 0x0001e20000100a00 */
[----:B------:R5:W-:Y:S03]  /*29660*/  STL.64 [R1+0x1b8], R22 ;  /* 0x0001b81601007387 */ /* 0x000be60000100a00 */
[----:B0-----:R-:W5:Y:S02]  /*29670*/  LDL.LU.64 R20, [R1+0x1568] ;  /* 0x0015680001147983 */ /* 0x001f640000300a00 */
[C---:B-----5:R-:W-:Y:S02]  /*29680*/  HMMA.16816.F32 R20, R24.reuse, R20, R16 ;  /* 0x000000141814723c */ /* 0x060fe40000001810 */
[----:B------:R-:W5:Y:S01]  /*29690*/  LDL.LU.64 R18, [R1+0x1560] ;  /* 0x0015600001127983 */ /* 0x000f620000300a00 */
[----:B------:R-:W5:Y:S11]  /*296a0*/  LDL.LU.64 R16, [R1+0x1558] ;  /* 0x0015580001107983 */ /* 0x000f760000300a00 */
[----:B------:R-:W-:Y:S09]  /*296b0*/  @!UPT UIADD3 URZ, URZ, URZ, URZ ;  /* 0x0000003f3f3ff290 */ /* 0x000ff2000fffe03f */
        /* <DEDUP_REMOVED lines=9> */
[----:B0-----:R-:W5:Y:S01]  /*29750*/  LDL.LU.64 R20, [R1+0x1538] ;  /* 0x0015380001147983 */ /* 0x001f620000300a00 */
[----:B------:R-:W2:Y:S01]  /*29760*/  LDL.LU R2, [R1+0x500] ;  /* 0x0005000001027983 */ /* 0x000ea20000300800 */
        /* <DEDUP_REMOVED lines=53> */
[----:B------:R-:W-:Y:S01]  /*29ac0*/  STL.64 [R1+0x110], R20 ;  /* 0x0001101401007387 */ /* 0x000fe20000100a00 */
[----:B------:R0:W-:Y:S03]  /*29ad0*/  STL.64 [R1+0x118], R22 ;  /* 0x0001181601007387 */ /* 0x0001e60000100a00 */
[----:B0-----:R-:W2:Y:S01]  /*29ae0*/  LDL.LU.64 R22, [R1+0x1478] ;  /* 0x0014780001167983 */ /* 0x001ea20000300a00 */
[----:B------:R-:W5:Y:S02]  /*29af0*/  LDL.LU.64 R20, [R1+0x1470] ;  /* 0x0014700001147983 */ /* 0x000f640000300a00 */
[C---:B-----5:R-:W-:Y:S11]  /*29b00*/  HMMA.16816.F32 R16, R24.reuse, R20, R16 ;  /* 0x000000141810723c */ /* 0x060ff60000001810 */
[----:B------:R-:W-:Y:S11]  /*29b10*/  @!UPT UIADD3 URZ, URZ, URZ, URZ ;  /* 0x0000003f3f3ff290 */ /* 0x000ff6000fffe03f */
[----:B------:R-:W-:Y:S01]  /*29b20*/  @!UPT UIADD3 URZ, URZ, URZ, URZ ;  /* 0x0000003f3f3ff290 */ /* 0x000fe2000fffe03f */
[----:B------:R-:W-:Y:S01]  /*29b30*/  STL.64 [R1+0x100], R16 ;  /* 0x0001001001007387 */ /* 0x000fe20000100a00 */
[----:B------:R0:W-:Y:S03]  /*29b40*/  STL.64 [R1+0x108], R18 ;  /* 0x0001081201007387 */ /* 0x0001e60000100a00 */
[----:B0-----:R-:W5:Y:S01]  /*29b50*/  LDL.LU.64 R18, [R1+0x1468] ;  /* 0x0014680001127983 */ /* 0x001f620000300a00 */
[----:B------:R-:W3:Y:S02]  /*29b60*/  LDL.LU.64 R16, [R1+0x1460] ;  /* 0x0014600001107983 */ /* 0x000ee40000300a00 */
[----:B------:R-:W4:Y:S02]  /*29b70*/  LDL R20, [R1+0x404] ;  /* 0x0004040001147983 */ /* 0x000f240000100800 */
[----:B------:R-:W4:Y:S01]  /*29b80*/  LDL.LU R21, [R1+0x514] ;  /* 0x0005140001157983 */ /* 0x000f220000300800 */
[----:B--2---:R0:W-:Y:S04]  /*29b90*/  STL.64 [R1+0x1418], R22 ;  /* 0x0014181601007387 */ /* 0x0041e80000100a00 */
[----:B0-----:R-:W2:Y:S01]  /*29ba0*/  LDL.LU R22, [R1+0x504] ;  /* 0x0005040001167983 */ /* 0x001ea20000300800 */
[----:B------:R-:W2:Y:S01]  /*29bb0*/  LDL.LU R23, [R1+0x510] ;  /* 0x0005100001177983 */ /* 0x000ea20000300800 */
[C---:B---3--:R-:W-:Y:S02]  /*29bc0*/  HMMA.16816.F32 R12, R24.reuse, R16, R12 ;  /* 0x00000010180c723c */ /* 0x048fe4000000180c */
[----:B--2---:R-:W-:Y:S01]  /*29bd0*/  STL.64 [R1+0x1428], R22 ;  /* 0x0014281601007387 */ /* 0x004fe20000100a00 */
[----:B----4-:R0:W-:Y:S03]  /*29be0*/  STL.64 [R1+0x1420], R20 ;  /* 0x0014201401007387 */ /* 0x0101e60000100a00 */
[----:B0-----:R-:W2:Y:S01]  /*29bf0*/  LDL.LU R20, [R1+0xa0] ;  /* 0x0000a00001147983 */ /* 0x001ea20000300800 */
[----:B------:R-:W2:Y:S02]  /*29c00*/  LDL.LU R21, [R1+0xa4] ;  /* 0x0000a40001157983 */ /* 0x000ea40000300800 */
[----:B------:R-:W2:Y:S02]  /*29c10*/  LDL.LU R22, [R1+0xa8] ;  /* 0x0000a80001167983 */ /* 0x000ea40000300800 */
[----:B------:R-:W2:Y:S11]  /*29c20*/  LDL.LU R23, [R1+0xac] ;  /* 0x0000ac0001177983 */ /* 0x000eb60000300800 */
[----:B------:R-:W-:Y:S01]  /*29c30*/  @!UPT UIADD3 URZ, URZ, URZ, URZ ;  /* 0x0000003f3f3ff290 */ /* 0x000fe2000fffe03f */
[----:B------:R-:W-:Y:S01]  /*29c40*/  STL.64 [R1+0xf0], R12 ;  /* 0x0000f00c01007387 */ /* 0x000fe20000100a00 */
[----:B------:R0:W-:Y:S03]  /*29c50*/  STL.64 [R1+0xf8], R14 ;  /* 0x0000f80e01007387 */ /* 0x0001e60000100a00 */
[----:B0-----:R-:W3:Y:S01]  /*29c60*/  LDL.LU.64 R14, [R1+0x1458] ;  /* 0x00145800010e7983 */ /* 0x001ee20000300a00 */
[----:B------:R-:W4:Y:S02]  /*29c70*/  LDL.LU.64 R12, [R1+0x1450] ;  /* 0x00145000010c7983 */ /* 0x000f240000300a00 */
[C---:B----4-:R-:W-:Y:S11]  /*29c80*/  HMMA.16816.F32 R8, R24.reuse, R12, R8 ;  /* 0x0000000c1808723c */ /* 0x050ff60000001808 */
[----:B------:R-:W-:Y:S11]  /*29c90*/  @!UPT UIADD3 URZ, URZ, URZ, URZ ;  /* 0x0000003f3f3ff290 */ /* 0x000ff6000fffe03f */
[----:B------:R-:W-:Y:S01]  /*29ca0*/  @!UPT UIADD3 URZ, URZ, URZ, URZ ;  /* 0x0000003f3f3ff290 */ /* 0x000fe2000fffe03f */
[----:B------:R-:W-:Y:S01]  /*29cb0*/  STL.64 [R1+0xe0], R8 ;  /* 0x0000e00801007387 */ /* 0x000fe20000100a00 */
[----:B------:R0:W-:Y:S01]  /*29cc0*/  STL [R1+0xe8], R10 ;  /* 0x0000e80a01007387 */ /* 0x0001e20000100800 */
[----:B------:R-:W-:Y:S02]  /*29cd0*/  MOV R12, R11 ;  /* 0x0000000b000c7202 */ /* 0x000fe40000000f00 */
[----:B0-----:R-:W4:Y:S01]  /*29ce0*/  LDL.LU.64 R10, [R1+0x1448] ;  /* 0x00144800010a7983 */ /* 0x001f220000300a00 */
[----:B------:R-:W2:Y:S02]  /*29cf0*/  LDL.LU.64 R8, [R1+0x1440] ;  /* 0x0014400001087983 */ /* 0x000ea40000300a00 */
[----:B---3--:R-:W-:Y:S02]  /*29d00*/  STL.64 [R1+0x1390], R14 ;  /* 0x0013900e01007387 */ /* 0x008fe40000100a00 */
[----:B------:R0:W-:Y:S02]  /*29d10*/  STL [R1+0x1388], R12 ;  /* 0x0013880c01007387 */ /* 0x0001e40000100800 */
[----:B0-----:R-:W3:Y:S01]  /*29d20*/  LDL.LU R12, [R1+0x508] ;  /* 0x00050800010c7983 */ /* 0x001ee20000300800 */
[C---:B--2---:R-:W-:Y:S11]  /*29d30*/  HMMA.16816.F32 R4, R24.reuse, R8, R4 ;  /* 0x000000081804723c */ /* 0x044ff60000001804 */
[----:B------:R-:W-:Y:S11]  /*29d40*/  @!UPT UIADD3 URZ, URZ, URZ, URZ ;  /* 0x0000003f3f3ff290 */ /* 0x000ff6000fffe03f */
[----:B------:R-:W-:Y:S01]  /*29d50*/  @!UPT UIADD3 URZ, URZ, URZ, URZ ;  /* 0x0000003f3f3ff290 */ /* 0x000fe2000fffe03f */
[----:B------:R-:W-:Y:S01]  /*29d60*/  STL.64 [R1+0xd0], R4 ;  /* 0x0000d00401007387 */ /* 0x000fe20000100a00 */
[----:B------:R0:W-:Y:S03]  /*29d70*/  STL.64 [R1+0xd8], R6 ;  /* 0x0000d80601007387 */ /* 0x0001e60000100a00 */
[----:B0-----:R-:W2:Y:S01]  /*29d80*/  LDL.LU.64 R6, [R1+0x1438] ;  /* 0x0014380001067983 */ /* 0x001ea20000300a00 */
[----:B------:R-:W2:Y:S02]  /*29d90*/  LDL.LU.64 R4, [R1+0x1430] ;  /* 0x0014300001047983 */ /* 0x000ea40000300a00 */
[----:B------:R-:W3:Y:S01]  /*29da0*/  LDL.LU R13, [R1+0x50c] ;  /* 0x00050c00010d7983 */ /* 0x000ee20000300800 */
[----:B--2---:R-:W-:Y:S01]  /*29db0*/  HMMA.16816.F32 R24, R24, R4, R20 ;  /* 0x000000041818723c */ /* 0x004fe20000001814 */
[----:B------:R-:W2:Y:S01]  /*29dc0*/  LDL.LU.64 R22, [R1+0x1428] ;  /* 0x0014280001167983 */ /* 0x000ea20000300a00 */
[----:B------:R-:W2:Y:S11]  /*29dd0*/  LDL.LU.64 R20, [R1+0x1420] ;  /* 0x0014200001147983 */ /* 0x000eb60000300a00 */
[----:B------:R-:W-:Y:S10]  /*29de0*/  @!UPT UIADD3 URZ, URZ, URZ, URZ ;  /* 0x0000003f3f3ff290 */ /* 0x000ff4000fffe03f */
[----:B------:R-:W-:Y:S01]  /*29df0*/  STL.64 [R1+0xa8], R26 ;  /* 0x0000a81a01007387 */ /* 0x000fe20000100a00 */
[----:B------:R-:W3:Y:S02]  /*29e00*/  LDL.LU R14, [R1+0x518] ;  /* 0x00051800010e7983 */ /* 0x000ee40000300800 */
[----:B------:R-:W3:Y:S01]  /*29e10*/  LDL R4, [R1+0x400] ;  /* 0x0004000001047983 */ /* 0x000ee20000100800 */
[----:B------:R-:W-:Y:S01]  /*29e20*/  MOV R8, R24 ;  /* 0x0000001800087202 */ /* 0x000fe20000000f00 */
[----:B------:R-:W-:Y:S01]  /*29e30*/  IMAD.MOV.U32 R9, RZ, RZ, R25 ;  /* 0x000000ffff097224 */ /* 0x000fe200078e0019 */
[----:B------:R0:W-:Y:S01]  /*29e40*/  STL.64 [R1+0x13c8], R6 ;  /* 0x0013c80601007387 */ /* 0x0001e20000100a00 */
[----:B----4-:R1:W-:Y:S03]  /*29e50*/  STL.64 [R1+0x1330], R10 ;  /* 0x0013300a01007387 */ /* 0x0103e60000100a00 */
[----:B------:R-:W-:Y:S01]  /*29e60*/  STL.64 [R1+0x1328], R8 ;  /* 0x0013280801007387 */ /* 0x000fe20000100a00 */
[----:B--2---:R-:W-:-:S04]  /*29e70*/  FFMA R0, R2, c[0x0][0x188], -R20 ;  /* 0x0000620002007a23 */ /* 0x004fc80000000814 */
[----:B------:R-:W-:Y:S02]  /*29e80*/  FMUL R2, R0, 1.4426950216293334961 ;  /* 0x3fb8aa3b00027820 */ /* 0x000fe40000400000 */
[--C-:B------:R-:W-:Y:S02]  /*29e90*/  FFMA R0, R22, c[0x0][0x188], -R20.reuse ;  /* 0x0000620016007a23 */ /* 0x100fe40000000814 */
[----:B------:R2:W4:Y:S02]  /*29ea0*/  MUFU.EX2 R16, R2 ;  /* 0x0000000200107308 */ /* 0x0005240000000800 */
[----:B--2---:R-:W-:Y:S02]  /*29eb0*/  FMUL R2, R0, 1.4426950216293334961 ;  /* 0x3fb8aa3b00027820 */ /* 0x004fe40000400000 */
[----:B------:R-:W-:-:S04]  /*29ec0*/  FFMA R0, R23, c[0x0][0x188], -R20 ;  /* 0x0000620017007a23 */ /* 0x000fc80000000814 */
[----:B------:R2:W0:Y:S02]  /*29ed0*/  MUFU.EX2 R17, R2 ;  /* 0x0000000200117308 */ /* 0x0004240000000800 */
[----:B--2---:R-:W-:Y:S02]  /*29ee0*/  FMUL R2, R0, 1.4426950216293334961 ;  /* 0x3fb8aa3b00027820 */ /* 0x004fe40000400000 */
[----:B------:R-:W-:-:S04]  /*29ef0*/  FFMA R0, R21, c[0x0][0x188], -R20 ;  /* 0x0000620015007a23 */ /* 0x000fc80000000814 */
[----:B------:R2:W0:Y:S02]  /*29f00*/  MUFU.EX2 R5, R2 ;  /* 0x0000000200057308 */ /* 0x0004240000000800 */
[----:B--2---:R-:W-:Y:S02]  /*29f10*/  FMUL R2, R0, 1.4426950216293334961 ;  /* 0x3fb8aa3b00027820 */ /* 0x004fe40000400000 */
[----:B---3--:R-:W-:-:S04]  /*29f20*/  FFMA R0, R12, c[0x0][0x188], -R4 ;  /* 0x000062000c007a23 */ /* 0x008fc80000000804 */
[----:B------:R-:W2:Y:S01]  /*29f30*/  MUFU.EX2 R12, R2 ;  /* 0x00000002000c7308 */ /* 0x000ea20000000800 */
[----:B----4-:R-:W-:Y:S01]  /*29f40*/  STL [R1+0x328], R16 ;  /* 0x0003281001007387 */ /* 0x010fe20000100800 */
[----:B------:R-:W3:Y:S02]  /*29f50*/  LDL.LU R15, [R1+0x51c] ;  /* 0x00051c00010f7983 */ /* 0x000ee40000300800 */
[----:B0-----:R-:W-:Y:S02]  /*29f60*/  STL [R1+0x330], R17 ;  /* 0x0003301101007387 */ /* 0x001fe40000100800 */
[----:B------:R-:W4:Y:S01]  /*29f70*/  LDL.LU R20, [R1+0x2a0] ;  /* 0x0002a00001147983 */ /* 0x000f220000300800 */
[----:B------:R-:W4:Y:S01]  /*29f80*/  LDL.LU R21, [R1+0x2a4] ;  /* 0x0002a40001157983 */ /* 0x000f220000300800 */
[----:B------:R-:W4:Y:S02]  /*29f90*/  LDL.LU R22, [R1+0x2a8] ;  /* 0x0002a80001167983 */ /* 0x000f240000300800 */
[----:B------:R-:W4:Y:S02]  /*29fa0*/  LDL.LU R23, [R1+0x2ac] ;  /* 0x0002ac0001177983 */ /* 0x000f240000300800 */
[----:B------:R-:W-:Y:S01]  /*29fb0*/  STL [R1+0x338], R5 ;  /* 0x0003380501007387 */ /* 0x000fe20000100800 */
[----:B--2---:R-:W-:Y:S01]  /*29fc0*/  STL [R1+0x33c], R12 ;  /* 0x00033c0c01007387 */ /* 0x004fe20000100800 */
[----:B------:R-:W2:Y:S02]  /*29fd0*/  LDL R6, [R1+0x98] ;  /* 0x0000980001067983 */ /* 0x000ea40000100800 */
[----:B------:R-:W2:Y:S02]  /*29fe0*/  LDL R7, [R1+0x9c] ;  /* 0x00009c0001077983 */ /* 0x000ea40000100800 */
[----:B------:R-:W-:-:S02]  /*29ff0*/  FMUL R2, R0, 1.4426950216293334961 ;  /* 0x3fb8aa3b00027820 */ /* 0x000fc40000400000 */
[--C-:B------:R-:W-:Y:S02]  /*2a000*/  FFMA R0, R13, c[0x0][0x188], -R4.reuse ;  /* 0x000062000d007a23 */ /* 0x100fe40000000804 */
[----:B------:R0:W-:Y:S02]  /*2a010*/  MUFU.EX2 R13, R2 ;  /* 0x00000002000d7308 */ /* 0x0001e40000000800 */
[----:B0-----:R-:W-:Y:S02]  /*2a020*/  FMUL R2, R0, 1.4426950216293334961 ;  /* 0x3fb8aa3b00027820 */ /* 0x001fe40000400000 */
[----:B------:R-:W-:-:S04]  /*2a030*/  FFMA R0, R14, c[0x0][0x188], -R4 ;  /* 0x000062000e007a23 */ /* 0x000fc80000000804 */
[----:B------:R0:W0:Y:S01]  /*2a040*/  MUFU.EX2 R14, R2 ;  /* 0x00000002000e7308 */ /* 0x0000220000000800 */
[----:B--2---:R2:W-:Y:S01]  /*2a050*/  STL.64 [R1+0x1410], R6 ;  /* 0x0014100601007387 */ /* 0x0045e20000100a00 */
[----:B-1----:R-:W4:Y:S02]  /*2a060*/  LDL R10, [R1+0x88] ;  /* 0x00008800010a7983 */ /* 0x002f240000100800 */
[----:B------:R-:W4:Y:S01]  /*2a070*/  LDL R11, [R1+0x8c] ;  /* 0x00008c00010b7983 */ /* 0x000f220000100800 */
[----:B--2---:R-:W2:Y:S04]  /*2a080*/  LDL R6, [R1+0xb8] ;  /* 0x0000b80001067983 */ /* 0x004ea80000100800 */
[----:B------:R-:W2:Y:S01]  /*2a090*/  LDL R7, [R1+0xbc] ;  /* 0x0000bc0001077983 */ /* 0x000ea20000100800 */
[----:B0-----:R-:W-:-:S02]  /*2a0a0*/  FMUL R2, R0, 1.4426950216293334961 ;  /* 0x3fb8aa3b00027820 */ /* 0x001fc40000400000 */
[----:B---3--:R-:W-:-:S04]  /*2a0b0*/  FFMA R0, R15, c[0x0][0x188], -R4 ;  /* 0x000062000f007a23 */ /* 0x008fc80000000804 */
[----:B------:R-:W-:Y:S01]  /*2a0c0*/  FMUL R0, R0, 1.4426950216293334961 ;  /* 0x3fb8aa3b00007820 */ /* 0x000fe20000400000 */
[----:B------:R-:W-:Y:S08]  /*2a0d0*/  MUFU.EX2 R2, R2 ;  /* 0x0000000200027308 */ /* 0x000ff00000000800 */
[----:B------:R-:W0:Y:S01]  /*2a0e0*/  MUFU.EX2 R4, R0 ;  /* 0x0000000000047308 */ /* 0x000e220000000800 */
[----:B------:R-:W-:-:S02]  /*2a0f0*/  F2FP.PACK_AB R24, R17, R16 ;  /* 0x000000101118723e */ /* 0x000fc400000000ff */
[----:B------:R-:W-:Y:S02]  /*2a100*/  F2FP.PACK_AB R25, R14, R13 ;  /* 0x0000000d0e19723e */ /* 0x000fe400000000ff */
[----:B------:R-:W-:Y:S02]  /*2a110*/  F2FP.PACK_AB R26, R12, R5 ;  /* 0x000000050c1a723e */ /* 0x000fe400000000ff */
[----:B0-----:R-:W-:Y:S01]  /*2a120*/  F2FP.PACK_AB R27, R4, R2 ;  /* 0x00000002041b723e */ /* 0x001fe200000000ff */
[----:B----4-:R0:W-:Y:S01]  /*2a130*/  STL.64 [R1+0x1408], R10 ;  /* 0x0014080a01007387 */ /* 0x0101e20000100a00 */
[----:B------:R-:W3:Y:S02]  /*2a140*/  LDL.LU R8, [R1+0x290] ;  /* 0x0002900001087983 */ /* 0x000ee40000300800 */
[----:B------:R-:W3:Y:S01]  /*2a150*/  LDL.LU R9, [R1+0x294] ;  /* 0x0002940001097983 */ /* 0x000ee20000300800 */
[----:B0-----:R-:W3:Y:S01]  /*2a160*/  LDL.LU R10, [R1+0x298] ;  /* 0x00029800010a7983 */ /* 0x001ee20000300800 */
[----:B------:R-:W3:Y:S02]  /*2a170*/  LDL.LU R11, [R1+0x29c] ;  /* 0x00029c00010b7983 */ /* 0x000ee40000300800 */
[----:B------:R-:W-:Y:S02]  /*2a180*/  STL [R1+0x320], R13 ;  /* 0x0003200d01007387 */ /* 0x000fe40000100800 */
[----:B------:R-:W-:Y:S01]  /*2a190*/  STL [R1+0x324], R14 ;  /* 0x0003240e01007387 */ /* 0x000fe20000100800 */
[----:B------:R-:W4:Y:S01]  /*2a1a0*/  LDL.LU R15, [R1+0x4e0] ;  /* 0x0004e000010f7983 */ /* 0x000f220000300800 */
[----:B------:R-:W-:Y:S02]  /*2a1b0*/  STL [R1+0x32c], R2 ;  /* 0x00032c0201007387 */ /* 0x000fe40000100800 */
[----:B------:R2:W-:Y:S02]  /*2a1c0*/  STL [R1+0x334], R4 ;  /* 0x0003340401007387 */ /* 0x0005e40000100800 */
[C---:B--2---:R-:W-:Y:S01]  /*2a1d0*/  HMMA.16816.F32 R4, R24.reuse, R6, R20 ;  /* 0x000000061804723c */ /* 0x044fe20000001814 */
[----:B------:R-:W2:Y:S11]  /*2a1e0*/  LDL.LU.64 R22, [R1+0x1418] ;  /* 0x0014180001167983 */ /* 0x000eb60000300a00 */
[----:B------:R-:W-:Y:S11]  /*2a1f0*/  @!UPT UIADD3 URZ, URZ, URZ, URZ ;  /* 0x0000003f3f3ff290 */ /* 0x000ff6000fffe03f */
[----:B------:R-:W-:Y:S01]  /*2a200*/  @!UPT UIADD3 URZ, URZ, URZ, URZ ;  /* 0x0000003f3f3ff290 */ /* 0x000fe2000fffe03f */
[----:B------:R-:W-:Y:S01]  /*2a210*/  IMAD.MOV.U32 R17, RZ, RZ, R6 ;  /* 0x000000ffff117224 */ /* 0x000fe200078e0006 */
[----:B------:R-:W-:Y:S02]  /*2a220*/  MOV R16, R7 ;  /* 0x0000000700107202 */ /* 0x000fe40000000f00 */
[----:B------:R-:W3:Y:S01]  /*2a230*/  LDL.LU.64 R6, [R1+0x1410] ;  /* 0x0014100001067983 */ /* 0x000ee20000300a00 */
[----:B------:R-:W-:Y:S02]  /*2a240*/  MOV R21, R4 ;  /* 0x0000000400157202 */ /* 0x000fe40000000f00 */
[----:B------:R-:W-:Y:S01]  /*2a250*/  MOV R20, R5 ;  /* 0x0000000500147202 */ /* 0x000fe20000000f00 */
[----:B------:R-:W2:Y:S01]  /*2a260*/  LDL.LU R13, [R1+0x4e4] ;  /* 0x0004e400010d7983 */ /* 0x000ea20000300800 */
[----:B------:R0:W-:Y:S01]  /*2a270*/  STL [R1+0x11c4], R16 ;  /* 0x0011c41001007387 */ /* 0x0001e20000100800 */
[----:B------:R1:W-:Y:S02]  /*2a280*/  STL [R1+0x11c0], R17 ;  /* 0x0011c01101007387 */ /* 0x0003e40000100800 */
[----:B-----5:R5:W-:Y:S01]  /*2a290*/  STL.64 [R1+0x1400], R18 ;  /* 0x0014001201007387 */ /* 0x020be20000100a00 */
[----:B0-----:R-:W2:Y:S01]  /*2a2a0*/  LDL.LU R16, [R1+0x280] ;  /* 0x0002800001107983 */ /* 0x001ea20000300800 */
[----:B-1----:R-:W2:Y:S03]  /*2a2b0*/  LDL.LU R17, [R1+0x284] ;  /* 0x0002840001117983 */ /* 0x002ea60000300800 */
[----:B-----5:R-:W2:Y:S01]  /*2a2c0*/  LDL.LU R18, [R1+0x288] ;  /* 0x0002880001127983 */ /* 0x020ea20000300800 */
[----:B------:R-:W2:Y:S02]  /*2a2d0*/  LDL.LU R19, [R1+0x28c] ;  /* 0x00028c0001137983 */ /* 0x000ea40000300800 */
[----:B------:R-:W-:Y:S02]  /*2a2e0*/  STL [R1+0x11bc], R20 ;  /* 0x0011bc1401007387 */ /* 0x000fe40000100800 */
[----:B------:R-:W-:Y:S01]  /*2a2f0*/  STL [R1+0x11b8], R21 ;  /* 0x0011b81501007387 */ /* 0x000fe20000100800 */
[C---:B---3--:R-:W-:Y:S01]  /*2a300*/  HMMA.16816.F32 R4, R24.reuse, R6, R8 ;  /* 0x000000061804723c */ /* 0x048fe20000001808 */
[----:B------:R-:W2:Y:S11]  /*2a310*/  LDL.LU.64 R10, [R1+0x1408] ;  /* 0x00140800010a7983 */ /* 0x000eb60000300a00 */
[----:B------:R-:W-:Y:S11]  /*2a320*/  @!UPT UIADD3 URZ, URZ, URZ, URZ ;  /* 0x0000003f3f3ff290 */ /* 0x000ff6000fffe03f */
[----:B------:R-:W-:Y:S01]  /*2a330*/  STL.64 [R1+0x2a0], R4 ;  /* 0x0002a00401007387 */ /* 0x000fe20000100a00 */
[----:B------:R0:W-:Y:S03]  /*2a340*/  STL.64 [R1+0x2a8], R6 ;  /* 0x0002a80601007387 */ /* 0x0001e60000100a00 */
[----:B0-----:R-:W3:Y:S04]  /*2a350*/  LDL R6, [R1+0x58] ;  /* 0x0000580001067983 */ /* 0x001ee80000100800 */
[----:B------:R-:W3:Y:S04]  /*2a360*/  LDL R7, [R1+0x5c] ;  /* 0x00005c0001077983 */ /* 0x000ee80000100800 */
[----:B---3--:R0:W-:Y:S04]  /*2a370*/  STL.64 [R1+0x13d8], R6 ;  /* 0x0013d80601007387 */ /* 0x0081e80000100a00 */
[----:B0-----:R-:W3:Y:S04]  /*2a380*/  LDL R6, [R1+0x68] ;  /* 0x0000680001067983 */ /* 0x001ee80000100800 */
[----:B------:R-:W3:Y:S01]  /*2a390*/  LDL R7, [R1+0x6c] ;  /* 0x00006c0001077983 */ /* 0x000ee20000100800 */
[----:B--2---:R-:W-:Y:S03]  /*2a3a0*/  HMMA.16816.F32 R8, R24, R10, R16 ;  /* 0x0000000a1808723c */ /* 0x004fe60000001810 */
[----:B---3--:R0:W-:Y:S04]  /*2a3b0*/  STL.64 [R1+0x13f0], R6 ;  /* 0x0013f00601007387 */ /* 0x0081e80000100a00 */
[----:B0-----:R-:W2:Y:S04]  /*2a3c0*/  LDL R6, [R1+0x78] ;  /* 0x0000780001067983 */ /* 0x001ea80000100800 */
[----:B------:R-:W2:Y:S01]  /*2a3d0*/  LDL R7, [R1+0x7c] ;  /* 0x00007c0001077983 */ /* 0x000ea20000100800 */
[----:B------:R-:W3:Y:S02]  /*2a3e0*/  LDL.LU R14, [R1+0x4f4] ;  /* 0x0004f400010e7983 */ /* 0x000ee40000300800 */
[----:B------:R-:W5:Y:S10]  /*2a3f0*/  LDL.LU.64 R18, [R1+0x1400] ;  /* 0x0014000001127983 */ /* 0x000f740000300a00 */
[----:B------:R-:W-:-:S02]  /*2a400*/  MOV R21, R11 ;  /* 0x0000000b00157202 */ /* 0x000fc40000000f00 */
[----:B------:R-:W-:Y:S01]  /*2a410*/  MOV R16, R8 ;  /* 0x0000000800107202 */ /* 0x000fe20000000f00 */
[----:B------:R-:W-:Y:S01]  /*2a420*/  IMAD.MOV.U32 R17, RZ, RZ, R9 ;  /* 0x000000ffff117224 */ /* 0x000fe200078e0009 */
[----:B------:R-:W2:Y:S01]  /*2a430*/  LDL.LU R12, [R1+0x4f0] ;  /* 0x0004f000010c7983 */ /* 0x000ea20000300800 */
[----:B------:R-:W-:Y:S02]  /*2a440*/  STL [R1+0x11d4], R21 ;  /* 0x0011d41501007387 */ /* 0x000fe40000100800 */
[----:B------:R0:W-:Y:S01]  /*2a450*/  STL [R1+0x11d0], R16 ;  /* 0x0011d01001007387 */ /* 0x0001e20000100800 */
[----:B------:R-:W-:Y:S01]  /*2a460*/  MOV R20, R10 ;  /* 0x0000000a00147202 */ /* 0x000fe20000000f00 */
[----:B------:R1:W-:Y:S01]  /*2a470*/  STL [R1+0x11cc], R17 ;  /* 0x0011cc1101007387 */ /* 0x0003e20000100800 */
[----:B----4-:R-:W-:-:S04]  /*2a480*/  FFMA R0, R15, c[0x0][0x188], -R28 ;  /* 0x000062000f007a23 */ /* 0x010fc8000000081c */
[----:B------:R-:W-:Y:S01]  /*2a490*/  FMUL R2, R0, 1.4426950216293334961 ;  /* 0x3fb8aa3b00027820 */ /* 0x000fe20000400000 */
[----:B-----5:R4:W-:Y:S01]  /*2a4a0*/  STL.64 [R1+0x13f8], R18 ;  /* 0x0013f81201007387 */ /* 0x0209e20000100a00 */
[----:B0-----:R-:W2:Y:S02]  /*2a4b0*/  LDL.LU R16, [R1+0x270] ;  /* 0x0002700001107983 */ /* 0x001ea40000300800 */
[----:B-1----:R-:W2:Y:S01]  /*2a4c0*/  LDL.LU R17, [R1+0x274] ;  /* 0x0002740001117983 */ /* 0x002ea20000300800 */
[----:B----4-:R-:W2:Y:S01]  /*2a4d0*/  LDL.LU R18, [R1+0x278] ;  /* 0x0002780001127983 */ /* 0x010ea20000300800 */
[----:B------:R-:W2:Y:S02]  /*2a4e0*/  LDL.LU R19, [R1+0x27c] ;  /* 0x00027c0001137983 */ /* 0x000ea40000300800 */
[----:B------:R-:W-:Y:S02]  /*2a4f0*/  STL [R1+0x11c8], R20 ;  /* 0x0011c81401007387 */ /* 0x000fe40000100800 */
[----:B------:R-:W4:Y:S01]  /*2a500*/  LDL.LU R15, [R1+0x4e8] ;  /* 0x0004e800010f7983 */ /* 0x000f220000300800 */
[----:B------:R-:W5:Y:S01]  /*2a510*/  LDL.LU.64 R10, [R1+0x48] ;  /* 0x00004800010a7983 */ /* 0x000f620000300a00 */
[----:B------:R-:W0:Y:S03]  /*2a520*/  MUFU.EX2 R2, R2 ;  /* 0x0000000200027308 */ /* 0x000e260000000800 */
[----:B0-----:R-:W-:Y:S04]  /*2a530*/  STL [R1+0x310], R2 ;  /* 0x0003100201007387 */ /* 0x001fe80000100800 */
[----:B-----5:R0:W-:Y:S01]  /*2a540*/  STL.64 [R1+0x13d0], R10 ;  /* 0x0013d00a01007387 */ /* 0x0201e20000100a00 */
[----:B------:R-:W5:Y:S02]  /*2a550*/  LDL.LU R8, [R1+0x250] ;  /* 0x0002500001087983 */ /* 0x000f640000300800 */
[----:B------:R-:W5:Y:S01]  /*2a560*/  LDL.LU R9, [R1+0x254] ;  /* 0x0002540001097983 */ /* 0x000f620000300800 */
[----:B0-----:R-:W3:Y:S01]  /*2a570*/  LDL.LU R10, [R1+0x258] ;  /* 0x00025800010a7983 */ /* 0x001ee20000300800 */
[----:B------:R-:W3:Y:S01]  /*2a580*/  LDL.LU R11, [R1+0x25c] ;  /* 0x00025c00010b7983 */ /* 0x000ee20000300800 */
[----:B--2---:R-:W-:Y:S11]  /*2a590*/  HMMA.16816.F32 R4, R24, R6, R16 ;  /* 0x000000061804723c */ /* 0x004ff60000001810 */
[----:B------:R-:W-:Y:S11]  /*2a5a0*/  @!UPT UIADD3 URZ, URZ, URZ, URZ ;  /* 0x0000003f3f3ff290 */ /* 0x000ff6000fffe03f */
[----:B------:R-:W-:Y:S02]  /*2a5b0*/  @!UPT UIADD3 URZ, URZ, URZ, URZ ;  /* 0x0000003f3f3ff290 */ /* 0x000fe4000fffe03f */
[----:B------:R-:W-:Y:S01]  /*2a5c0*/  MOV R17, R6 ;  /* 0x0000000600117202 */ /* 0x000fe20000000f00 */
[----:B------:R-:W-:Y:S01]  /*2a5d0*/  IMAD.MOV.U32 R20, RZ, RZ, R7 ;  /* 0x000000ffff147224 */ /* 0x000fe200078e0007 */
[----:B---3--:R-:W-:Y:S01]  /*2a5e0*/  STL.64 [R1+0x13e8], R10 ;  /* 0x0013e80a01007387 */ /* 0x008fe20000100a00 */
[----:B-----5:R0:W-:Y:S03]  /*2a5f0*/  STL.64 [R1+0x13e0], R8 ;  /* 0x0013e00801007387 */ /* 0x0201e60000100a00 */
[----:B0-----:R-:W2:Y:S01]  /*2a600*/  LDL.LU R8, [R1+0x260] ;  /* 0x0002600001087983 */ /* 0x001ea20000300800 */
[----:B------:R-:W2:Y:S02]  /*2a610*/  LDL.LU R9, [R1+0x264] ;  /* 0x0002640001097983 */ /* 0x000ea40000300800 */
[----:B------:R-:W2:Y:S02]  /*2a620*/  LDL.LU R10, [R1+0x268] ;  /* 0x00026800010a7983 */ /* 0x000ea40000300800 */
[----:B------:R-:W2:Y:S01]  /*2a630*/  LDL.LU R11, [R1+0x26c] ;  /* 0x00026c00010b7983 */ /* 0x000ea20000300800 */
[----:B------:R-:W3:Y:S01]  /*2a640*/  LDL.LU.64 R18, [R1+0x13f8] ;  /* 0x0013f80001127983 */ /* 0x000ee20000300a00 */
[----:B------:R-:W2:Y:S02]  /*2a650*/  LDL.LU.64 R6, [R1+0x13f0] ;  /* 0x0013f00001067983 */ /* 0x000ea40000300a00 */
[----:B------:R-:W-:-:S02]  /*2a660*/  FFMA R0, R13, c[0x0][0x188], -R28 ;  /* 0x000062000d007a23 */ /* 0x000fc4000000081c */
[----:B------:R-:W-:Y:S01]  /*2a670*/  IMAD.MOV.U32 R21, RZ, RZ, R4 ;  /* 0x000000ffff157224 */ /* 0x000fe200078e0004 */
[----:B------:R-:W-:Y:S01]  /*2a680*/  MOV R16, R5 ;  /* 0x0000000500107202 */ /* 0x000fe20000000f00 */
[----:B------:R-:W5:Y:S01]  /*2a690*/  LDL.LU R13, [R1+0x4ec] ;  /* 0x0004ec00010d7983 */ /* 0x000f620000300800 */
[----:B------:R-:W-:-:S06]  /*2a6a0*/  FMUL R2, R0, 1.4426950216293334961 ;  /* 0x3fb8aa3b00027820 */ /* 0x000fcc0000400000 */
[----:B------:R-:W0:Y:S01]  /*2a6b0*/  MUFU.EX2 R2, R2 ;  /* 0x0000000200027308 */ /* 0x000e220000000800 */
[----:B------:R-:W-:Y:S01]  /*2a6c0*/  STL [R1+0x11e4], R20 ;  /* 0x0011e41401007387 */ /* 0x000fe20000100800 */
[----:B------:R-:W-:Y:S02]  /*2a6d0*/  STL [R1+0x11e0], R21 ;  /* 0x0011e01501007387 */ /* 0x000fe40000100800 */
[----:B------:R-:W-:Y:S02]  /*2a6e0*/  STL [R1+0x11dc], R16 ;  /* 0x0011dc1001007387 */ /* 0x000fe40000100800 */
[----:B------:R-:W-:Y:S01]  /*2a6f0*/  STL [R1+0x11d8], R17 ;  /* 0x0011d81101007387 */ /* 0x000fe20000100800 */
        /* <DEDUP_REMOVED lines=9> */
[----:B------:R-:W-:-:S06]  /*2a790*/  FMUL R2, R0, 1.4426950216293334961 ;  /* 0x3fb8aa3b00027820 */ /* 0x000fcc0000400000 */
[----:B------:R-:W0:Y:S01]  /*2a7a0*/  MUFU.EX2 R2, R2 ;  /* 0x0000000200027308 */ /* 0x000e220000000800 */
[----:B------:R-:W-:Y:S01]  /*2a7b0*/  STL [R1+0x109c], R28 ;  /* 0x00109c1c01007387 */ /* 0x000fe20000100800 */
[----:B--2---:R-:W-:Y:S03]  /*2a7c0*/  HMMA.16816.F32 R4, R24, R6, R8 ;  /* 0x000000061804723c */ /* 0x004fe60000001808 */
[----:B------:R-:W2:Y:S01]  /*2a7d0*/  LDL.LU.64 R10, [R1+0x13d0] ;  /* 0x0013d000010a7983 */ /* 0x000ea20000300a00 */
[----:B0-----:R-:W-:Y:S11]  /*2a7e0*/  STL [R1+0x318], R2 ;  /* 0x0003180201007387 */ /* 0x001ff60000100800 */
[----:B------:R-:W-:Y:S09]  /*2a7f0*/  @!UPT UIADD3 URZ, URZ, URZ, URZ ;  /* 0x0000003f3f3ff290 */ /* 0x000ff2000fffe03f */
[----:B------:R-:W-:Y:S01]  /*2a800*/  IMAD.MOV.U32 R16, RZ, RZ, R6 ;  /* 0x000000ffff107224 */ /* 0x000fe200078e0006 */
[----:B------:R-:W-:Y:S02]  /*2a810*/  MOV R17, R7 ;  /* 0x0000000700117202 */ /* 0x000fe40000000f00 */
[----:B------:R-:W5:Y:S01]  /*2a820*/  LDL.LU.64 R6, [R1+0x13c8] ;  /* 0x0013c80001067983 */ /* 0x000f620000300a00 */
[----:B---3--:R-:W-:Y:S02]  /*2a830*/  STL.64 [R1+0x1350], R18 ;  /* 0x0013501201007387 */ /* 0x008fe40000100a00 */
[----:B------:R0:W-:Y:S02]  /*2a840*/  STL.64 [R1+0x1348], R16 ;  /* 0x0013481001007387 */ /* 0x0001e40000100a00 */
[----:B0-----:R-:W3:Y:S01]  /*2a850*/  LDL.LU R16, [R1+0x240] ;  /* 0x0002400001107983 */ /* 0x001ee20000300800 */
[----:B------:R-:W3:Y:S02]  /*2a860*/  LDL.LU R17, [R1+0x244] ;  /* 0x0002440001117983 */ /* 0x000ee40000300800 */
[----:B------:R-:W3:Y:S02]  /*2a870*/  LDL.LU R18, [R1+0x248] ;  /* 0x0002480001127983 */ /* 0x000ee40000300800 */
[----:B------:R-:W3:Y:S02]  /*2a880*/  LDL.LU R19, [R1+0x24c] ;  /* 0x00024c0001137983 */ /* 0x000ee40000300800 */
[----:B------:R-:W-:-:S04]  /*2a890*/  FFMA R0, R14, c[0x0][0x188], -R28 ;  /* 0x000062000e007a23 */ /* 0x000fc8000000081c */
[----:B------:R-:W-:-:S06]  /*2a8a0*/  FMUL R2, R0, 1.4426950216293334961 ;  /* 0x3fb8aa3b00027820 */ /* 0x000fcc0000400000 */
[----:B------:R-:W0:Y:S01]  /*2a8b0*/  MUFU.EX2 R2, R2 ;  /* 0x0000000200027308 */ /* 0x000e220000000800 */
[----:B------:R-:W-:Y:S02]  /*2a8c0*/  MOV R20, R4 ;  /* 0x0000000400147202 */ /* 0x000fe40000000f00 */
[----:B------:R-:W-:Y:S01]  /*2a8d0*/  MOV R21, R5 ;  /* 0x0000000500157202 */ /* 0x000fe20000000f00 */
[----:B----4-:R-:W-:Y:S02]  /*2a8e0*/  FFMA R0, R15, c[0x0][0x188], -R29 ;  /* 0x000062000f007a23 */ /* 0x010fe4000000081d */
[----:B------:R-:W-:Y:S01]  /*2a8f0*/  STL [R1+0x1210], R20 ;  /* 0x0012101401007387 */ /* 0x000fe20000100800 */
[----:B------:R-:W-:Y:S02]  /*2a900*/  STL.64 [R1+0x1360], R22 ;  /* 0x0013601601007387 */ /* 0x000fe40000100a00 */
[----:B------:R-:W-:Y:S01]  /*2a910*/  STL [R1+0x1358], R21 ;  /* 0x0013581501007387 */ /* 0x000fe20000100800 */
[----:B0-----:R0:W-:Y:S02]  /*2a920*/  STL [R1+0x31c], R2 ;  /* 0x00031c0201007387 */ /* 0x0011e40000100800 */
[----:B0-----:R-:W-:-:S06]  /*2a930*/  FMUL R2, R0, 1.4426950216293334961 ;  /* 0x3fb8aa3b00027820 */ /* 0x001fcc0000400000 */
[----:B------:R-:W0:Y:S01]  /*2a940*/  MUFU.EX2 R2, R2 ;  /* 0x0000000200027308 */ /* 0x000e220000000800 */
[----:B--2---:R-:W-:Y:S01]  /*2a950*/  IMAD.MOV.U32 R4, RZ, RZ, R11 ;  /* 0x000000ffff047224 */ /* 0x004fe200078e000b */
[----:B------:R-:W-:Y:S01]  /*2a960*/  MOV R5, R10 ;  /* 0x0000000a00057202 */ /* 0x000fe20000000f00 */
[----:B---3--:R-:W-:Y:S11]  /*2a970*/  HMMA.16816.F32 R16, R24, R10, R16 ;  /* 0x0000000a1810723c */ /* 0x008ff60000001810 */
[----:B------:R-:W-:Y:S11]  /*2a980*/  @!UPT UIADD3 URZ, URZ, URZ, URZ ;  /* 0x0000003f3f3ff290 */ /* 0x000ff6000fffe03f */
[----:B------:R-:W-:Y:S01]  /*2a990*/  @!UPT UIADD3 URZ, URZ, URZ, URZ ;  /* 0x0000003f3f3ff290 */ /* 0x000fe2000fffe03f */
[----:B------:R1:W-:Y:S01]  /*2a9a0*/  STL.64 [R1+0x250], R16 ;  /* 0x0002501001007387 */ /* 0x0003e20000100a00 */
[----:B------:R2:W-:Y:S02]  /*2a9b0*/  STL.64 [R1+0x258], R18 ;  /* 0x0002581201007387 */ /* 0x0005e40000100a00 */
[----:B------:R-:W-:Y:S02]  /*2a9c0*/  STL [R1+0x1314], R4 ;  /* 0x0013140401007387 */ /* 0x000fe40000100800 */
[----:B------:R-:W-:Y:S01]  /*2a9d0*/  STL [R1+0x1310], R5 ;  /* 0x0013100501007387 */ /* 0x000fe20000100800 */
[----:B-----5:R-:W-:Y:S04]  /*2a9e0*/  STL.64 [R1+0x13b8], R6 ;  /* 0x0013b80601007387 */ /* 0x020fe80000100a00 */
[----:B-1----:R-:W3:Y:S01]  /*2a9f0*/  LDL.LU R16, [R1+0x1f0] ;  /* 0x0001f00001107983 */ /* 0x002ee20000300800 */
[----:B0-----:R-:W-:Y:S02]  /*2aa00*/  STL [R1+0x304], R2 ;  /* 0x0003040201007387 */ /* 0x001fe40000100800 */
[----:B------:R-:W3:Y:S02]  /*2aa10*/  LDL.LU R17, [R1+0x1f4] ;  /* 0x0001f40001117983 */ /* 0x000ee40000300800 */
[----:B--2---:R-:W2:Y:S01]  /*2aa20*/  LDL.LU R18, [R1+0x1f8] ;  /* 0x0001f80001127983 */ /* 0x004ea20000300800 */
[----:B------:R-:W2:Y:S04]  /*2aa30*/  LDL.LU R19, [R1+0x1fc] ;  /* 0x0001fc0001137983 */ /* 0x000ea80000300800 */
[----:B--2---:R-:W-:Y:S01]  /*2aa40*/  STL.64 [R1+0x1370], R18 ;  /* 0x0013701201007387 */ /* 0x004fe20000100a00 */
[----:B---3--:R0:W-:Y:S03]  /*2aa50*/  STL.64 [R1+0x1368], R16 ;  /* 0x0013681001007387 */ /* 0x0081e60000100a00 */
[----:B0-----:R-:W2:Y:S01]  /*2aa60*/  LDL.LU R16, [R1+0x200] ;  /* 0x0002000001107983 */ /* 0x001ea20000300800 */
[----:B------:R-:W-:-:S02]  /*2aa70*/  MOV R17, R3 ;  /* 0x0000000300117202 */ /* 0x000fc40000000f00 */
[----:B------:R-:W3:Y:S02]  /*2aa80*/  LDL.LU R3, [R1+0x13c0] ;  /* 0x0013c00001037983 */ /* 0x000ee40000300800 */
[----:B------:R-:W4:Y:S01]  /*2aa90*/  LDL.LU R18, [R1+0x208] ;  /* 0x0002080001127983 */ /* 0x000f220000300800 */
[----:B------:R-:W4:Y:S01]  /*2aaa0*/  LDL.LU R19, [R1+0x20c] ;  /* 0x00020c0001137983 */ /* 0x000f220000300800 */
[----:B------:R-:W5:Y:S02]  /*2aab0*/  LDL.LU R4, [R1+0x230] ;  /* 0x0002300001047983 */ /* 0x000f640000300800 */
[----:B------:R-:W5:Y:S02]  /*2aac0*/  LDL.LU R5, [R1+0x234] ;  /* 0x0002340001057983 */ /* 0x000f640000300800 */
[----:B------:R-:W5:Y:S01]  /*2aad0*/  LDL.LU R6, [R1+0x238] ;  /* 0x0002380001067983 */ /* 0x000f620000300800 */
[----:B------:R-:W2:Y:S01]  /*2aae0*/  LDL.LU R28, [R1+0x4f8] ;  /* 0x0004f800011c7983 */ /* 0x000ea20000300800 */
[----:B------:R-:W-:Y:S01]  /*2aaf0*/  FFMA R0, R13, c[0x0][0x188], -R29 ;  /* 0x000062000d007a23 */ /* 0x000fe2000000081d */
[----:B---3--:R-:W-:-:S02]  /*2ab00*/  MOV R7, R3 ;  /* 0x0000000300077202 */ /* 0x008fc40000000f00 */
[----:B------:R-:W3:Y:S01]  /*2ab10*/  LDL.LU R3, [R1+0x4fc] ;  /* 0x0004fc0001037983 */ /* 0x000ee20000300800 */
[----:B------:R-:W2:Y:S02]  /*2ab20*/  LDL.LU R12, [R1+0x210] ;  /* 0x00021000010c7983 */ /* 0x000ea40000300800 */
[----:B------:R-:W2:Y:S02]  /*2ab30*/  LDL.LU R13, [R1+0x214] ;  /* 0x00021400010d7983 */ /* 0x000ea40000300800 */
[----:B------:R-:W2:Y:S01]  /*2ab40*/  LDL.LU R14, [R1+0x218] ;  /* 0x00021800010e7983 */ /* 0x000ea20000300800 */
[----:B------:R-:W2:Y:S04]  /*2ab50*/  LDL.LU R15, [R1+0x21c] ;  /* 0x00021c00010f7983 */ /* 0x000ea80000300800 */
[----:B--2---:R0:W-:Y:S01]  /*2ab60*/  STL.64 [R1+0x13a0], R14 ;  /* 0x0013a00e01007387 */ /* 0x0041e20000100a00 */
[----:B------:R-:W-:Y:S03]  /*2ab70*/  STL.64 [R1+0x1398], R12 ;  /* 0x0013980c01007387 */ /* 0x000fe60000100a00 */
[----:B0-----:R-:W2:Y:S04]  /*2ab80*/  LDL.LU.64 R14, [R1+0x28] ;  /* 0x00002800010e7983 */ /* 0x001ea80000300a00 */
[----:B--2---:R0:W-:Y:S04]  /*2ab90*/  STL.64 [R1+0x13b0], R14 ;  /* 0x0013b00e01007387 */ /* 0x0041e80000100a00 */
[----:B0-----:R-:W5:Y:S01]  /*2aba0*/  LDL.LU.64 R14, [R1+0x38] ;  /* 0x00003800010e7983 */ /* 0x001f620000300a00 */
[----:B----4-:R0:W-:Y:S02]  /*2abb0*/  STL.64 [R1+0x1380], R18 ;  /* 0x0013801201007387 */ /* 0x0101e40000100a00 */
[----:B------:R1:W-:Y:S01]  /*2abc0*/  STL.64 [R1+0x1378], R16 ;  /* 0x0013781001007387 */ /* 0x0003e20000100a00 */
[----:B0-----:R-:W2:Y:S04]  /*2abd0*/  LDL.LU.64 R18, [R1+0x18] ;  /* 0x0000180001127983 */ /* 0x001ea80000300a00 */
[----:B--2---:R0:W-:Y:S01]  /*2abe0*/  STL.64 [R1+0x13a8], R18 ;  /* 0x0013a81201007387 */ /* 0x0041e20000100a00 */
[----:B-1----:R-:W2:Y:S02]  /*2abf0*/  LDL.LU R16, [R1+0x220] ;  /* 0x0002200001107983 */ /* 0x002ea40000300800 */
[----:B------:R-:W2:Y:S01]  /*2ac00*/  LDL.LU R17, [R1+0x224] ;  /* 0x0002240001117983 */ /* 0x000ea20000300800 */
[----:B0-----:R-:W2:Y:S01]  /*2ac10*/  LDL.LU R18, [R1+0x228] ;  /* 0x0002280001127983 */ /* 0x001ea20000300800 */
[----:B------:R-:W2:Y:S02]  /*2ac20*/  LDL.LU R19, [R1+0x22c] ;  /* 0x00022c0001137983 */ /* 0x000ea40000300800 */
[----:B------:R-:W4:Y:S02]  /*2ac30*/  LDL.LU.64 R22, [R1+0x8] ;  /* 0x0000080001167983 */ /* 0x000f240000300a00 */
[----:B------:R-:W2:Y:S01]  /*2ac40*/  LDL.LU R8, [R1+0x1d0] ;  /* 0x0001d00001087983 */ /* 0x000ea20000300800 */
[----:B------:R-:W2:Y:S01]  /*2ac50*/  LDL.LU R9, [R1+0x1d4] ;  /* 0x0001d40001097983 */ /* 0x000ea20000300800 */
[----:B------:R-:W2:Y:S02]  /*2ac60*/  LDL.LU R10, [R1+0x1d8] ;  /* 0x0001d800010a7983 */ /* 0x000ea40000300800 */
[----:B------:R-:W2:Y:S01]  /*2ac70*/  LDL.LU R11, [R1+0x1dc] ;  /* 0x0001dc00010b7983 */ /* 0x000ea20000300800 */
[C---:B-----5:R-:W-:Y:S01]  /*2ac80*/  HMMA.16816.F32 R4, R24.reuse, R14, R4 ;  /* 0x0000000e1804723c */ /* 0x060fe20000001804 */
[----:B--2---:R-:W-:Y:S01]  /*2ac90*/  STL.64 [R1+0x1340], R10 ;  /* 0x0013400a01007387 */ /* 0x004fe20000100a00 */
[----:B------:R0:W-:Y:S03]  /*2aca0*/  STL.64 [R1+0x1338], R8 ;  /* 0x0013380801007387 */ /* 0x0001e60000100a00 */
[----:B0-----:R-:W2:Y:S01]  /*2acb0*/  LDL.LU R8, [R1+0x1e0] ;  /* 0x0001e00001087983 */ /* 0x001ea20000300800 */
[----:B------:R-:W2:Y:S02]  /*2acc0*/  LDL.LU R9, [R1+0x1e4] ;  /* 0x0001e40001097983 */ /* 0x000ea40000300800 */
[----:B------:R-:W2:Y:S02]  /*2acd0*/  LDL.LU R10, [R1+0x1e8] ;  /* 0x0001e800010a7983 */ /* 0x000ea40000300800 */
[----:B------:R-:W2:Y:S11]  /*2ace0*/  LDL.LU R11, [R1+0x1ec] ;  /* 0x0001ec00010b7983 */ /* 0x000eb60000300800 */
[----:B------:R-:W-:Y:S02]  /*2acf0*/  @!UPT UIADD3 URZ, URZ, URZ, URZ ;  /* 0x0000003f3f3ff290 */ /* 0x000fe4000fffe03f */
[----:B------:R0:W-:Y:S01]  /*2ad00*/  STL.64 [R1+0x240], R4 ;  /* 0x0002400401007387 */ /* 0x0001e20000100a00 */
[----:B------:R1:W-:Y:S02]  /*2ad10*/  STL.64 [R1+0x248], R6 ;  /* 0x0002480601007387 */ /* 0x0003e40000100a00 */
[----:B0-----:R-:W-:Y:S01]  /*2ad20*/  IMAD.MOV.U32 R4, RZ, RZ, R14 ;  /* 0x000000ffff047224 */ /* 0x001fe200078e000e */
[----:B-1----:R-:W5:Y:S01]  /*2ad30*/  LDL.LU.64 R6, [R1+0x13b8] ;  /* 0x0013b80001067983 */ /* 0x002f620000300a00 */
[----:B------:R-:W-:Y:S02]  /*2ad40*/  MOV R5, R15 ;  /* 0x0000000f00057202 */ /* 0x000fe40000000f00 */
[----:B------:R-:W2:Y:S02]  /*2ad50*/  LDL.LU.64 R14, [R1+0x13b0] ;  /* 0x0013b000010e7983 */ /* 0x000ea40000300a00 */
[----:B------:R-:W-:Y:S01]  /*2ad60*/  FMUL R2, R0, 1.4426950216293334961 ;  /* 0x3fb8aa3b00027820 */ /* 0x000fe20000400000 */
[----:B------:R-:W-:Y:S01]  /*2ad70*/  STL [R1+0x131c], R5 ;  /* 0x00131c0501007387 */ /* 0x000fe20000100800 */
[----:B------:R0:W-:Y:S02]  /*2ad80*/  STL [R1+0x1318], R4 ;  /* 0x0013180401007387 */ /* 0x0001e40000100800 */
[----:B0-----:R-:W0:Y:S02]  /*2ad90*/  MUFU.EX2 R4, R2 ;  /* 0x0000000200047308 */ /* 0x001e240000000800 */
[----:B0-----:R0:W-:Y:S01]  /*2ada0*/  STL [R1+0x300], R4 ;  /* 0x0003000401007387 */ /* 0x0011e20000100800 */
[----:B--2---:R-:W-:Y:S01]  /*2adb0*/  HMMA.16816.F32 R16, R24, R14, R16 ;  /* 0x0000000e1810723c */ /* 0x004fe20000001810 */
[----:B------:R-:W-:Y:S01]  /*2adc0*/  MOV R5, R14 ;  /* 0x0000000e00057202 */ /* 0x000fe20000000f00 */
[----:B0-----:R-:W-:Y:S11]  /*2add0*/  IMAD.MOV.U32 R4, RZ, RZ, R15 ;  /* 0x000000ffff047224 */ /* 0x001ff600078e000f */
[----:B------:R-:W-:Y:S10]  /*2ade0*/  @!UPT UIADD3 URZ, URZ, URZ, URZ ;  /* 0x0000003f3f3ff290 */ /* 0x000ff4000fffe03f */
[----:B------:R-:W-:Y:S01]  /*2adf0*/  STL.64 [R1+0x230], R16 ;  /* 0x0002301001007387 */ /* 0x000fe20000100a00 */
[----:B------:R0:W-:Y:S03]  /*2ae00*/  STL.64 [R1+0x238], R18 ;  /* 0x0002381201007387 */ /* 0x0001e60000100a00 */
[----:B0-----:R-:W2:Y:S01]  /*2ae10*/  LDL.LU.64 R18, [R1+0x13a8] ;  /* 0x0013a80001127983 */ /* 0x001ea20000300a00 */
[----:B------:R-:W2:Y:S02]  /*2ae20*/  LDL.LU.64 R14, [R1+0x13a0] ;  /* 0x0013a000010e7983 */ /* 0x000ea40000300a00 */
[----:B------:R-:W2:Y:S02]  /*2ae30*/  LDL.LU.64 R12, [R1+0x1398] ;  /* 0x00139800010c7983 */ /* 0x000ea40000300a00 */
[----:B------:R-:W-:-:S04]  /*2ae40*/  FFMA R0, R28, c[0x0][0x188], -R29 ;  /* 0x000062001c007a23 */ /* 0x000fc8000000081d */
[----:B------:R-:W-:-:S06]  /*2ae50*/  FMUL R2, R0, 1.4426950216293334961 ;  /* 0x3fb8aa3b00027820 */ /* 0x000fcc0000400000 */
[----:B------:R-:W0:Y:S01]  /*2ae60*/  MUFU.EX2 R2, R2 ;  /* 0x0000000200027308 */ /* 0x000e220000000800 */
[----:B------:R-:W-:Y:S01]  /*2ae70*/  STL [R1+0x10a0], R29 ;  /* 0x0010a01d01007387 */ /* 0x000fe20000100800 */
[----:B---3--:R-:W-:-:S03]  /*2ae80*/  FFMA R0, R3, c[0x0][0x188], -R29 ;  /* 0x0000620003007a23 */ /* 0x008fc6000000081d */
[----:B0-----:R-:W-:Y:S01]  /*2ae90*/  STL [R1+0x308], R2 ;  /* 0x0003080201007387 */ /* 0x001fe20000100800 */
[----:B--2---:R-:W-:Y:S01]  /*2aea0*/  HMMA.16816.F32 R12, R24, R18, R12 ;  /* 0x00000012180c723c */ /* 0x004fe2000000180c */
[----:B------:R-:W-:Y:S11]  /*2aeb0*/  MOV R3, R19 ;  /* 0x0000001300037202 */ /* 0x000ff60000000f00 */
[----:B------:R-:W-:Y:S11]  /*2aec0*/  @!UPT UIADD3 URZ, URZ, URZ, URZ ;  /* 0x0000003f3f3ff290 */ /* 0x000ff6000fffe03f */
[----:B------:R0:W-:Y:S01]  /*2aed0*/  STL.64 [R1+0x220], R12 ;  /* 0x0002200c01007387 */ /* 0x0001e20000100a00 */
[----:B------:R1:W-:Y:S01]  /*2aee0*/  STL.64 [R1+0x228], R14 ;  /* 0x0002280e01007387 */ /* 0x0003e20000100a00 */
[----:B0-----:R-:W-:Y:S02]  /*2aef0*/  MOV R13, R18 ;  /* 0x00000012000d7202 */ /* 0x001fe40000000f00 */
[----:B-1----:R-:W2:Y:S01]  /*2af00*/  LDL.LU.64 R14, [R1+0x1390] ;  /* 0x00139000010e7983 */ /* 0x002ea20000300a00 */
[----:B------:R-:W3:Y:S02]  /*2af10*/  LDL.LU R12, [R1+0x1388] ;  /* 0x00138800010c7983 */ /* 0x000ee40000300800 */
[----:B------:R-:W2:Y:S02]  /*2af20*/  LDL.LU.64 R18, [R1+0x1380] ;  /* 0x0013800001127983 */ /* 0x000ea40000300a00 */
[----:B------:R-:W2:Y:S02]  /*2af30*/  LDL.LU.64 R16, [R1+0x1378] ;  /* 0x0013780001107983 */ /* 0x000ea40000300a00 */
[----:B------:R-:W-:-:S06]  /*2af40*/  FMUL R0, R0, 1.4426950216293334961 ;  /* 0x3fb8aa3b00007820 */ /* 0x000fcc0000400000 */
[----:B------:R-:W0:Y:S01]  /*2af50*/  MUFU.EX2 R0, R0 ;  /* 0x0000000000007308 */ /* 0x000e220000000800 */
[----:B----4-:R-:W-:Y:S01]  /*2af60*/  IMAD.MOV.U32 R2, RZ, RZ, R22 ;  /* 0x000000ffff027224 */ /* 0x010fe200078e0016 */
[C---:B--2---:R-:W-:Y:S11]  /*2af70*/  HMMA.16816.F32 R16, R24.reuse, R22, R16 ;  /* 0x000000161810723c */ /* 0x044ff60000001810 */
[----:B------:R-:W-:Y:S11]  /*2af80*/  @!UPT UIADD3 URZ, URZ, URZ, URZ ;  /* 0x0000003f3f3ff290 */ /* 0x000ff6000fffe03f */
[----:B------:R-:W-:Y:S01]  /*2af90*/  @!UPT UIADD3 URZ, URZ, URZ, URZ ;  /* 0x0000003f3f3ff290 */ /* 0x000fe2000fffe03f */
[----:B------:R-:W-:Y:S01]  /*2afa0*/  STL.64 [R1+0x210], R16 ;  /* 0x0002101001007387 */ /* 0x000fe20000100a00 */
[----:B0-----:R0:W-:Y:S02]  /*2afb0*/  STL [R1+0x30c], R0 ;  /* 0x00030c0001007387 */ /* 0x0011e40000100800 */
[----:B------:R1:W-:Y:S01]  /*2afc0*/  STL.64 [R1+0x218], R18 ;  /* 0x0002181201007387 */ /* 0x0003e20000100a00 */
[----:B0-----:R-:W-:Y:S01]  /*2afd0*/  MOV R0, R23 ;  /* 0x0000001700007202 */ /* 0x001fe20000000f00 */
[----:B-1----:R-:W2:Y:S01]  /*2afe0*/  LDL.LU.64 R18, [R1+0x1370] ;  /* 0x0013700001127983 */ /* 0x002ea20000300a00 */
[----:B------:R-:W2:Y:S02]  /*2aff0*/  LDL.LU.64 R16, [R1+0x1368] ;  /* 0x0013680001107983 */ /* 0x000ea40000300a00 */
[----:B------:R-:W2:Y:S02]  /*2b000*/  LDL.LU.64 R22, [R1+0x1360] ;  /* 0x0013600001167983 */ /* 0x000ea40000300a00 */
[----:B------:R-:W4:Y:S01]  /*2b010*/  LDL.LU R21, [R1+0x1358] ;  /* 0x0013580001157983 */ /* 0x000f220000300800 */
[C---:B--2---:R-:W-:Y:S11]  /*2b020*/  HMMA.16816.F32 R16, R24.reuse, R22, R16 ;  /* 0x000000161810723c */ /* 0x044ff60000001810 */
[----:B------:R-:W-:Y:S11]  /*2b030*/  @!UPT UIADD3 URZ, URZ, URZ, URZ ;  /* 0x0000003f3f3ff290 */ /* 0x000ff6000fffe03f */
[----:B------:R-:W-:Y:S01]  /*2b040*/  @!UPT UIADD3 URZ, URZ, URZ, URZ ;  /* 0x0000003f3f3ff290 */ /* 0x000fe2000fffe03f */
[----:B------:R-:W-:Y:S01]  /*2b050*/  STL.64 [R1+0x200], R16 ;  /* 0x0002001001007387 */ /* 0x000fe20000100a00 */
[----:B------:R0:W-:Y:S03]  /*2b060*/  STL.64 [R1+0x208], R18 ;  /* 0x0002081201007387 */ /* 0x0001e60000100a00 */
[----:B0-----:R-:W2:Y:S01]  /*2b070*/  LDL.LU.64 R18, [R1+0x1350] ;  /* 0x0013500001127983 */ /* 0x001ea20000300a00 */
[----:B------:R-:W3:Y:S01]  /*2b080*/  LDL.LU.64 R16, [R1+0x1348] ;  /* 0x0013480001107983 */ /* 0x000ee20000300a00 */
[C---:B--2---:R-:W-:Y:S11]  /*2b090*/  HMMA.16816.F32 R8, R24.reuse, R18, R8 ;  /* 0x000000121808723c */ /* 0x044ff60000001808 */
[----:B------:R-:W-:Y:S11]  /*2b0a0*/  @!UPT UIADD3 URZ, URZ, URZ, URZ ;  /* 0x0000003f3f3ff290 */ /* 0x000ff6000fffe03f */
[----:B------:R-:W-:Y:S01]  /*2b0b0*/  @!UPT UIADD3 URZ, URZ, URZ, URZ ;  /* 0x0000003f3f3ff290 */ /* 0x000fe2000fffe03f */
[----:B------:R-:W-:Y:S01]  /*2b0c0*/  STL.64 [R1+0x1f0], R8 ;  /* 0x0001f00801007387 */ /* 0x000fe20000100a00 */
[----:B------:R0:W-:Y:S03]  /*2b0d0*/  STL.64 [R1+0x1f8], R10 ;  /* 0x0001f80a01007387 */ /* 0x0001e60000100a00 */
[----:B0-----:R-:W2:Y:S01]  /*2b0e0*/  LDL.LU.64 R10, [R1+0x1340] ;  /* 0x00134000010a7983 */ /* 0x001ea20000300a00 */
[----:B------:R-:W2:Y:S02]  /*2b0f0*/  LDL.LU.64 R8, [R1+0x1338] ;  /* 0x0013380001087983 */ /* 0x000ea40000300a00 */
[----:B------:R-:W-:Y:S02]  /*2b100*/  STL.64 [R1+0x1220], R18 ;  /* 0x0012201201007387 */ /* 0x000fe40000100a00 */
[----:B---3--:R0:W-:Y:S02]  /*2b110*/  STL.64 [R1+0x1218], R16 ;  /* 0x0012181001007387 */ /* 0x0081e40000100a00 */
[----:B0-----:R-:W3:Y:S01]  /*2b120*/  LDL.LU R16, [R1+0xc0] ;  /* 0x0000c00001107983 */ /* 0x001ee20000300800 */
[----:B------:R-:W3:Y:S02]  /*2b130*/  LDL.LU R17, [R1+0xc4] ;  /* 0x0000c40001117983 */ /* 0x000ee40000300800 */
[----:B------:R-:W3:Y:S02]  /*2b140*/  LDL.LU R18, [R1+0xc8] ;  /* 0x0000c80001127983 */ /* 0x000ee40000300800 */
[----:B------:R-:W3:Y:S01]  /*2b150*/  LDL.LU R19, [R1+0xcc] ;  /* 0x0000cc0001137983 */ /* 0x000ee20000300800 */
[----:B--2---:R-:W-:Y:S11]  /*2b160*/  HMMA.16816.F32 R8, R24, R14, R8 ;  /* 0x0000000e1808723c */ /* 0x004ff60000001808 */
[----:B------:R-:W-:Y:S11]  /*2b170*/  @!UPT UIADD3 URZ, URZ, URZ, URZ ;  /* 0x0000003f3f3ff290 */ /* 0x000ff6000fffe03f */
[----:B------:R-:W-:Y:S01]  /*2b180*/  @!UPT UIADD3 URZ, URZ, URZ, URZ ;  /* 0x0000003f3f3ff290 */ /* 0x000fe2000fffe03f */
[----:B------:R-:W-:Y:S01]  /*2b190*/  STL.64 [R1+0x1e0], R8 ;  /* 0x0001e00801007387 */ /* 0x000fe20000100a00 */
[----:B------:R0:W-:Y:S03]  /*2b1a0*/  STL.64 [R1+0x1e8], R10 ;  /* 0x0001e80a01007387 */ /* 0x0001e60000100a00 */
[----:B0-----:R-:W2:Y:S01]  /*2b1b0*/  LDL.LU.64 R10, [R1+0x1330] ;  /* 0x00133000010a7983 */ /* 0x001ea20000300a00 */
[----:B------:R-:W2:Y:S02]  /*2b1c0*/  LDL.LU.64 R8, [R1+0x1328] ;  /* 0x0013280001087983 */ /* 0x000ea40000300a00 */
[----:B------:R5:W-:Y:S02]  /*2b1d0*/  STL.64 [R1+0x1248], R14 ;  /* 0x0012480e01007387 */ /* 0x000be40000100a00 */
[----:B------:R0:W-:Y:S02]  /*2b1e0*/  STL.64 [R1+0x12a8], R12 ;  /* 0x0012a80c01007387 */ /* 0x0001e40000100a00 */
[----:B-----5:R-:W-:Y:S01]  /*2b1f0*/  IMAD.MOV.U32 R14, RZ, RZ, R7 ;  /* 0x000000ffff0e7224 */ /* 0x020fe200078e0007 */
[----:B0-----:R-:W2:Y:S01]  /*2b200*/  LDL.LU R12, [R1+0x1c0] ;  /* 0x0001c000010c7983 */ /* 0x001ea20000300800 */
[----:B------:R-:W-:-:S02]  /*2b210*/  MOV R13, R6 ;  /* 0x00000006000d7202 */ /* 0x000fc40000000f00 */
[----:B------:R-:W3:Y:S02]  /*2b220*/  LDL.LU R6, [R1+0x1324] ;  /* 0x0013240001067983 */ /* 0x000ee40000300800 */
[----:B------:R-:W3:Y:S01]  /*2b230*/  LDL.LU R7, [R1+0x1320] ;  /* 0x0013200001077983 */ /* 0x000ee20000300800 */
[----:B------:R-:W2:Y:S01]  /*2b240*/  LDL.LU R15, [R1+0x1cc] ;  /* 0x0001cc00010f7983 */ /* 0x000ea20000300800 */
[----:B------:R-:W4:Y:S02]  /*2b250*/  LDL R20, [R1+0x404] ;  /* 0x0004040001147983 */ /* 0x000f240000100800 */
[----:B------:R-:W-:Y:S01]  /*2b260*/  STL.64 [R1+0x1260], R22 ;  /* 0x0012601601007387 */ /* 0x000fe20000100a00 */
[C---:B--2---:R-:W-:Y:S11]  /*2b270*/  HMMA.16816.F32 R12, R24.reuse, R10, R12 ;  /* 0x0000000a180c723c */ /* 0x044ff6000000180c */
[----:B------:R-:W-:Y:S11]  /*2b280*/  @!UPT UIADD3 URZ, URZ, URZ, URZ ;  /* 0x0000003f3f3ff290 */ /* 0x000ff6000fffe03f */
[----:B------:R-:W-:Y:S01]  /*2b290*/  @!UPT UIADD3 URZ, URZ, URZ, URZ ;  /* 0x0000003f3f3ff290 */ /* 0x000fe2000fffe03f */
[----:B------:R-:W-:Y:S01]  /*2b2a0*/  STL.64 [R1+0x1d0], R12 ;  /* 0x0001d00c01007387 */ /* 0x000fe20000100a00 */
[----:B------:R3:W-:Y:S02]  /*2b2b0*/  STL.64 [R1+0x1d8], R14 ;  /* 0x0001d80e01007387 */ /* 0x0007e40000100a00 */
[----:B---3--:R-:W-:Y:S01]  /*2b2c0*/  HMMA.16816.F32 R12, R24, R6, R16 ;  /* 0x00000006180c723c */ /* 0x008fe20000001810 */
[----:B----4-:R-:W-:Y:S01]  /*2b2d0*/  STL.64 [R1+0x1258], R20 ;  /* 0x0012581401007387 */ /* 0x010fe20000100a00 */
[----:B------:R0:W-:Y:S02]  /*2b2e0*/  STL.64 [R1+0x11f8], R10 ;  /* 0x0011f80a01007387 */ /* 0x0001e40000100a00 */
[----:B------:R-:W-:Y:S02]  /*2b2f0*/  STL.64 [R1+0x11f0], R8 ;  /* 0x0011f00801007387 */ /* 0x000fe40000100a00 */
[----:B0-----:R-:W-:Y:S01]  /*2b300*/  IMAD.MOV.U32 R10, RZ, RZ, R5 ;  /* 0x000000ffff0a7224 */ /* 0x001fe200078e0005 */
[----:B------:R-:W-:Y:S11]  /*2b310*/  MOV R11, R4 ;  /* 0x00000004000b7202 */ /* 0x000ff60000000f00 */
[----:B------:R-:W-:Y:S05]  /*2b320*/  @!UPT UIADD3 URZ, URZ, URZ, URZ ;  /* 0x0000003f3f3ff290 */ /* 0x000fea000fffe03f */
[----:B------:R-:W-:Y:S01]  /*2b330*/  STL.64 [R1+0x1c0], R12 ;  /* 0x0001c00c01007387 */ /* 0x000fe20000100a00 */
[----:B------:R0:W-:Y:S02]  /*2b340*/  STL.64 [R1+0x1268], R6 ;  /* 0x0012680601007387 */ /* 0x0001e40000100a00 */
[----:B------:R-:W0:Y:S02]  /*2b350*/  LDL.LU R5, [R1+0x131c] ;  /* 0x00131c0001057983 */ /* 0x000e240000300800 */
[----:B------:R-:W2:Y:S01]  /*2b360*/  LDL.LU R4, [R1+0x1318] ;  /* 0x0013180001047983 */ /* 0x000ea20000300800 */
[----:B------:R-:W-:Y:S01]  /*2b370*/  STL.64 [R1+0x1270], R10 ;  /* 0x0012700a01007387 */ /* 0x000fe20000100a00 */
[----:B------:R-:W3:Y:S02]  /*2b380*/  LDL.LU R20, [R1+0x130] ;  /* 0x0001300001147983 */ /* 0x000ee40000300800 */
[----:B------:R-:W3:Y:S02]  /*2b390*/  LDL.LU R21, [R1+0x134] ;  /* 0x0001340001157983 */ /* 0x000ee40000300800 */
[----:B------:R-:W4:Y:S01]  /*2b3a0*/  LDL.LU R22, [R1+0x138] ;  /* 0x0001380001167983 */ /* 0x000f220000300800 */
[----:B------:R-:W4:Y:S01]  /*2b3b0*/  LDL.LU R23, [R1+0x13c] ;  /* 0x00013c0001177983 */ /* 0x000f220000300800 */
[----:B0-----:R-:W-:Y:S01]  /*2b3c0*/  IMAD.MOV.U32 R7, RZ, RZ, R5 ;  /* 0x000000ffff077224 */ /* 0x001fe200078e0005 */
[----:B--2---:R-:W-:-:S02]  /*2b3d0*/  MOV R6, R4 ;  /* 0x0000000400067202 */ /* 0x004fc40000000f00 */
[----:B----4-:R-:W-:Y:S01]  /*2b3e0*/  STL.64 [R1+0x1280], R22 ;  /* 0x0012801601007387 */ /* 0x010fe20000100a00 */
[----:B---3--:R-:W-:Y:S02]  /*2b3f0*/  STL.64 [R1+0x1278], R20 ;  /* 0x0012781401007387 */ /* 0x008fe40000100a00 */
[----:B------:R-:W2:Y:S02]  /*2b400*/  LDL.LU R4, [R1+0x1314] ;  /* 0x0013140001047983 */ /* 0x000ea40000300800 */
[----:B------:R-:W3:Y:S01]  /*2b410*/  LDL.LU R5, [R1+0x1310] ;  /* 0x0013100001057983 */ /* 0x000ee20000300800 */
[----:B------:R-:W4:Y:S01]  /*2b420*/  LDL.LU R18, [R1+0x68] ;  /* 0x0000680001127983 */ /* 0x000f220000300800 */
[----:B------:R-:W4:Y:S03]  /*2b430*/  LDL.LU R19, [R1+0x6c] ;  /* 0x00006c0001137983 */ /* 0x000f260000300800 */
[----:B----4-:R0:W-:Y:S04]  /*2b440*/  STL.64 [R1+0x12b0], R18 ;  /* 0x0012b01201007387 */ /* 0x0101e80000100a00 */
[----:B0-----:R-:W4:Y:S01]  /*2b450*/  LDL.LU R18, [R1+0x78] ;  /* 0x0000780001127983 */ /* 0x001f220000300800 */
[----:B------:R-:W4:Y:S01]  /*2b460*/  LDL.LU R19, [R1+0x7c] ;  /* 0x00007c0001137983 */ /* 0x000f220000300800 */
[----:B------:R-:W-:-:S02]  /*2b470*/  MOV R29, R14 ;  /* 0x0000000e001d7202 */ /* 0x000fc40000000f00 */
[----:B------:R-:W-:Y:S01]  /*2b480*/  MOV R28, R15 ;  /* 0x0000000f001c7202 */ /* 0x000fe20000000f00 */
[----:B----4-:R0:W-:Y:S01]  /*2b490*/  STL.64 [R1+0x12c8], R18 ;  /* 0x0012c81201007387 */ /* 0x0101e20000100a00 */
[----:B------:R-:W4:Y:S02]  /*2b4a0*/  LDL.LU R12, [R1+0x170] ;  /* 0x00017000010c7983 */ /* 0x000f240000300800 */
[----:B------:R-:W4:Y:S02]  /*2b4b0*/  LDL.LU R13, [R1+0x174] ;  /* 0x00017400010d7983 */ /* 0x000f240000300800 */
[----:B------:R-:W5:Y:S01]  /*2b4c0*/  LDL.LU R14, [R1+0x178] ;  /* 0x00017800010e7983 */ /* 0x000f620000300800 */
[----:B------:R-:W5:Y:S04]  /*2b4d0*/  LDL.LU R15, [R1+0x17c] ;  /* 0x00017c00010f7983 */ /* 0x000f680000300800 */
        /* <DEDUP_REMOVED lines=25> */
[----:B------:R-:W4:Y:S01]  /*2b670*/  LDL.LU R15, [R1+0x1ac] ;  /* 0x0001ac00010f7983 */ /* 0x000f220000300800 */
[----:B------:R-:W2:Y:S04]  /*2b680*/  LDL R26, [R1+0x31c] ;  /* 0x00031c00011a7983 */ /* 0x000ea80000100800 */
[----:B------:R-:W5:Y:S04]  /*2b690*/  LDL R27, [R1+0x318] ;  /* 0x00031800011b7983 */ /* 0x000f680000100800 */
[----:B------:R-:W5:Y:S04]  /*2b6a0*/  LDL R20, [R1+0x314] ;  /* 0x0003140001147983 */ /* 0x000f680000100800 */
[----:B------:R-:W5:Y:S04]  /*2b6b0*/  LDL R24, [R1+0x310] ;  /* 0x0003100001187983 */ /* 0x000f680000100800 */
[----:B------:R-:W5:Y:S04]  /*2b6c0*/  LDL R21, [R1+0x300] ;  /* 0x0003000001157983 */ /* 0x000f680000100800 */
[----:B------:R-:W5:Y:S04]  /*2b6d0*/  LDL R25, [R1+0x304] ;  /* 0x0003040001197983 */ /* 0x000f680000100800 */
[----:B------:R-:W5:Y:S04]  /*2b6e0*/  LDL R16, [R1+0x30c] ;  /* 0x00030c0001107983 */ /* 0x000f680000100800 */
[----:B------:R-:W5:Y:S01]  /*2b6f0*/  LDL R17, [R1+0x308] ;  /* 0x0003080001117983 */ /* 0x000f620000100800 */
[----:B---3--:R-:W-:-:S02]  /*2b700*/  MOV R22, R5 ;  /* 0x0000000500167202 */ /* 0x008fc40000000f00 */
[----:B------:R-:W-:Y:S01]  /*2b710*/  MOV R23, R4 ;  /* 0x0000000400177202 */ /* 0x000fe20000000f00 */
[----:B----4-:R-:W-:Y:S01]  /*2b720*/  STL.64 [R1+0x1308], R14 ;  /* 0x0013080e01007387 */ /* 0x010fe20000100a00 */
[----:B--2---:R0:W-:Y:S03]  /*2b730*/  STL.64 [R1+0x1300], R12 ;  /* 0x0013000c01007387 */ /* 0x0041e60000100a00 */
[----:B0-----:R-:W2:Y:S01]  /*2b740*/  LDL.LU R12, [R1+0x1b0] ;  /* 0x0001b000010c7983 */ /* 0x001ea20000300800 */
[----:B------:R-:W2:Y:S02]  /*2b750*/  LDL.LU R13, [R1+0x1b4] ;  /* 0x0001b400010d7983 */ /* 0x000ea40000300800 */
[----:B------:R-:W2:Y:S02]  /*2b760*/  LDL.LU R14, [R1+0x1b8] ;  /* 0x0001b800010e7983 */ /* 0x000ea40000300800 */
[----:B------:R-:W2:Y:S01]  /*2b770*/  LDL.LU R15, [R1+0x1bc] ;  /* 0x0001bc00010f7983 */ /* 0x000ea20000300800 */
[----:B------:R0:W-:Y:S01]  /*2b780*/  STL.64 [R1+0x1288], R6 ;  /* 0x0012880601007387 */ /* 0x0001e20000100a00 */
[----:B------:R1:W-:Y:S02]  /*2b790*/  STL.64 [R1+0x1290], R22 ;  /* 0x0012901601007387 */ /* 0x0003e40000100a00 */
[----:B------:R-:W3:Y:S02]  /*2b7a0*/  LDL.LU R4, [R1+0x150] ;  /* 0x0001500001047983 */ /* 0x000ee40000300800 */
[----:B------:R-:W3:Y:S01]  /*2b7b0*/  LDL.LU R5, [R1+0x154] ;  /* 0x0001540001057983 */ /* 0x000ee20000300800 */
[----:B0-----:R-:W4:Y:S01]  /*2b7c0*/  LDL.LU R6, [R1+0x158] ;  /* 0x0001580001067983 */ /* 0x001f220000300800 */
[----:B------:R-:W4:Y:S01]  /*2b7d0*/  LDL.LU R7, [R1+0x15c] ;  /* 0x00015c0001077983 */ /* 0x000f220000300800 */
[----:B-----5:R-:W-:-:S02]  /*2b7e0*/  F2FP.PACK_AB R26, R26, R27 ;  /* 0x0000001b1a1a723e */ /* 0x020fc400000000ff */
[----:B------:R-:W-:Y:S02]  /*2b7f0*/  F2FP.PACK_AB R24, R20, R24 ;  /* 0x000000181418723e */ /* 0x000fe400000000ff */
[----:B------:R-:W-:Y:S01]  /*2b800*/  F2FP.PACK_AB R25, R21, R25 ;  /* 0x000000191519723e */ /* 0x000fe200000000ff */
[----:B------:R-:W-:-:S07]  /*2b810*/  F2FP.PACK_AB R27, R16, R17 ;  /* 0x00000011101b723e */ /* 0x000fce00000000ff */
[C---:B--2---:R-:W-:Y:S01]  /*2b820*/  HMMA.16816.F32 R16, R24.reuse, R18, R12 ;  /* 0x000000121810723c */ /* 0x044fe2000000180c */
[----:B----4-:R-:W-:Y:S01]  /*2b830*/  STL.64 [R1+0x12a0], R6 ;  /* 0x0012a00601007387 */ /* 0x010fe20000100a00 */
[----:B---3--:R0:W-:Y:S02]  /*2b840*/  STL.64 [R1+0x1298], R4 ;  /* 0x0012980401007387 */ /* 0x0081e40000100a00 */
[----:B-1----:R-:W2:Y:S02]  /*2b850*/  LDL.LU R22, [R1+0x58] ;  /* 0x0000580001167983 */ /* 0x002ea40000300800 */
[----:B------:R-:W2:Y:S01]  /*2b860*/  LDL.LU R23, [R1+0x5c] ;  /* 0x00005c0001177983 */ /* 0x000ea20000300800 */
        /* <DEDUP_REMOVED lines=8> */
[----:B------:R-:W-:Y:S01]  /*2b8f0*/  STL [R1+0x11b0], R28 ;  /* 0x0011b01c01007387 */ /* 0x000fe20000100800 */
[----:B------:R-:W-:Y:S02]  /*2b900*/  STL [R1+0x1110], R29 ;  /* 0x0011101d01007387 */ /* 0x000fe40000100800 */
[----:B------:R-:W4:Y:S02]  /*2b910*/  LDL.LU.64 R14, [R1+0x1308] ;  /* 0x00130800010e7983 */ /* 0x000f240000300a00 */
[----:B------:R-:W4:Y:S01]  /*2b920*/  LDL.LU.64 R12, [R1+0x1300] ;  /* 0x00130000010c7983 */ /* 0x000f220000300a00 */
[----:B------:R-:W-:Y:S01]  /*2b930*/  STL.64 [R1+0x1b0], R16 ;  /* 0x0001b01001007387 */ /* 0x000fe20000100a00 */
        /* <DEDUP_REMOVED lines=24> */
[----:B------:R-:W4:Y:S05]  /*2bac0*/  LDL.LU.64 R12, [R1+0x12a8] ;  /* 0x0012a800010c7983 */ /* 0x000f2a0000300a00 */
[----:B------:R-:W-:Y:S11]  /*2bad0*/  MOV R15, R3 ;  /* 0x00000003000f7202 */ /* 0x000ff60000000f00 */
[----:B------:R-:W-:Y:S05]  /*2bae0*/  @!UPT UIADD3 URZ, URZ, URZ, URZ ;  /* 0x0000003f3f3ff290 */ /* 0x000fea000fffe03f */
[----:B------:R0:W-:Y:S01]  /*2baf0*/  STL.64 [R1+0x170], R16 ;  /* 0x0001701001007387 */ /* 0x0001e20000100a00 */
[----:B------:R1:W-:Y:S02]  /*2bb00*/  STL.64 [R1+0x178], R18 ;  /* 0x0001781201007387 */ /* 0x0003e40000100a00 */
[----:B------:R-:W5:Y:S01]  /*2bb10*/  LDL.LU R3, [R1+0x524] ;  /* 0x0005240001037983 */ /* 0x000f620000300800 */
[----:B0-----:R-:W3:Y:S01]  /*2bb20*/  LDL.LU R16, [R1+0x100] ;  /* 0x0001000001107983 */ /* 0x001ee20000300800 */
[----:B------:R-:W3:Y:S02]  /*2bb30*/  LDL.LU R17, [R1+0x104] ;  /* 0x0001040001117983 */ /* 0x000ee40000300800 */
[----:B-1----:R-:W3:Y:S02]  /*2bb40*/  LDL.LU R18, [R1+0x108] ;  /* 0x0001080001127983 */ /* 0x002ee40000300800 */
[----:B------:R-:W3:Y:S01]  /*2bb50*/  LDL.LU R19, [R1+0x10c] ;  /* 0x00010c0001137983 */ /* 0x000ee20000300800 */
[----:B--2---:R-:W-:Y:S01]  /*2bb60*/  HMMA.16816.F32 R20, R24, R22, R4 ;  /* 0x000000161814723c */ /* 0x004fe20000001804 */
[----:B----4-:R-:W-:-:S02]  /*2bb70*/  IMAD.MOV.U32 R14, RZ, RZ, R13 ;  /* 0x000000ffff0e7224 */ /* 0x010fc400078e000d */
[----:B------:R-:W2:Y:S04]  /*2bb80*/  LDL.LU R13, [R1+0x520] ;  /* 0x00052000010d7983 */ /* 0x000ea80000300800 */
[----:B---3--:R0:W-:Y:S01]  /*2bb90*/  STL.64 [R1+0x1230], R18 ;  /* 0x0012301201007387 */ /* 0x0081e20000100a00 */
[----:B------:R1:W-:Y:S01]  /*2bba0*/  STL.64 [R1+0x1228], R16 ;  /* 0x0012281001007387 */ /* 0x0003e20000100a00 */
[----:B0-----:R-:W-:Y:S01]  /*2bbb0*/  MOV R18, R2 ;  /* 0x0000000200127202 */ /* 0x001fe20000000f00 */
[----:B------:R-:W-:-:S05]  /*2bbc0*/  IMAD.MOV.U32 R19, RZ, RZ, R0 ;  /* 0x000000ffff137224 */ /* 0x000fca00078e0000 */
[----:B------:R0:W-:Y:S01]  /*2bbd0*/  STL.64 [R1+0x1250], R18 ;  /* 0x0012501201007387 */ /* 0x0001e20000100a00 */
[----:B-1----:R-:W3:Y:S02]  /*2bbe0*/  LDL.LU R16, [R1+0x120] ;  /* 0x0001200001107983 */ /* 0x002ee40000300800 */
[----:B------:R-:W3:Y:S01]  /*2bbf0*/  LDL.LU R17, [R1+0x124] ;  /* 0x0001240001117983 */ /* 0x000ee20000300800 */
[----:B0-----:R-:W3:Y:S01]  /*2bc00*/  LDL.LU R18, [R1+0x128] ;  /* 0x0001280001127983 */ /* 0x001ee20000300800 */
[----:B------:R-:W3:Y:S02]  /*2bc10*/  LDL.LU R19, [R1+0x12c] ;  /* 0x00012c0001137983 */ /* 0x000ee40000300800 */
[----:B------:R-:W4:Y:S02]  /*2bc20*/  LDL.LU.64 R6, [R1+0x12a0] ;  /* 0x0012a00001067983 */ /* 0x000f240000300a00 */
[----:B------:R-:W4:Y:S01]  /*2bc30*/  LDL.LU.64 R4, [R1+0x1298] ;  /* 0x0012980001047983 */ /* 0x000f220000300a00 */
[----:B------:R-:W-:Y:S01]  /*2bc40*/  STL.64 [R1+0x160], R20 ;  /* 0x0001601401007387 */ /* 0x000fe20000100a00 */
[----:B------:R0:W-:Y:S03]  /*2bc50*/  STL.64 [R1+0x168], R22 ;  /* 0x0001681601007387 */ /* 0x0001e60000100a00 */
[----:B0-----:R-:W4:Y:S02]  /*2bc60*/  LDL.LU.64 R22, [R1+0x1290] ;  /* 0x0012900001167983 */ /* 0x001f240000300a00 */
[C---:B----4-:R-:W-:Y:S02]  /*2bc70*/  HMMA.16816.F32 R20, R24.reuse, R22, R4 ;  /* 0x000000161814723c */ /* 0x050fe40000001804 */
[----:B------:R-:W4:Y:S11]  /*2bc80*/  LDL.LU.64 R6, [R1+0x1288] ;  /* 0x0012880001067983 */ /* 0x000f360000300a00 */
[----:B------:R-:W-:Y:S10]  /*2bc90*/  @!UPT UIADD3 URZ, URZ, URZ, URZ ;  /* 0x0000003f3f3ff290 */ /* 0x000ff4000fffe03f */
[----:B------:R-:W-:Y:S01]  /*2bca0*/  STL.64 [R1+0x150], R20 ;  /* 0x0001501401007387 */ /* 0x000fe20000100a00 */
[----:B------:R0:W-:Y:S03]  /*2bcb0*/  STL.64 [R1+0x158], R22 ;  /* 0x0001581601007387 */ /* 0x0001e60000100a00 */
[----:B0-----:R-:W2:Y:S01]  /*2bcc0*/  LDL.LU.64 R22, [R1+0x1280] ;  /* 0x0012800001167983 */ /* 0x001ea20000300a00 */
[----:B------:R-:W2:Y:S01]  /*2bcd0*/  LDL.LU.64 R20, [R1+0x1278] ;  /* 0x0012780001147983 */ /* 0x000ea20000300a00 */
[C---:B----4-:R-:W-:Y:S02]  /*2bce0*/  HMMA.16816.F32 R4, R24.reuse, R6, R8 ;  /* 0x000000061804723c */ /* 0x050fe40000001808 */
[----:B------:R-:W2:Y:S11]  /*2bcf0*/  LDL.LU.64 R10, [R1+0x1270] ;  /* 0x00127000010a7983 */ /* 0x000eb60000300a00 */
[----:B------:R-:W-:Y:S10]  /*2bd00*/  @!UPT UIADD3 URZ, URZ, URZ, URZ ;  /* 0x0000003f3f3ff290 */ /* 0x000ff4000fffe03f */
[----:B------:R-:W-:Y:S01]  /*2bd10*/  STL.64 [R1+0x140], R4 ;  /* 0x0001400401007387 */ /* 0x000fe20000100a00 */
[----:B------:R0:W-:Y:S03]  /*2bd20*/  STL.64 [R1+0x148], R6 ;  /* 0x0001480601007387 */ /* 0x0001e60000100a00 */
[----:B0-----:R-:W4:Y:S01]  /*2bd30*/  LDL.LU.64 R6, [R1+0x1268] ;  /* 0x0012680001067983 */ /* 0x001f220000300a00 */
[----:B--2---:R-:W-:Y:S03]  /*2bd40*/  HMMA.16816.F32 R8, R24, R10, R20 ;  /* 0x0000000a1808723c */ /* 0x004fe60000001814 */
[----:B------:R-:W2:Y:S01]  /*2bd50*/  LDL.LU.64 R22, [R1+0x1260] ;  /* 0x0012600001167983 */ /* 0x000ea20000300a00 */
[----:B------:R-:W2:Y:S11]  /*2bd60*/  LDL.LU.64 R20, [R1+0x1258] ;  /* 0x0012580001147983 */ /* 0x000eb60000300a00 */
[----:B------:R-:W-:Y:S08]  /*2bd70*/  @!UPT UIADD3 URZ, URZ, URZ, URZ ;  /* 0x0000003f3f3ff290 */ /* 0x000ff0000fffe03f */
[----:B------:R0:W-:Y:S01]  /*2bd80*/  STL.64 [R1+0x130], R8 ;  /* 0x0001300801007387 */ /* 0x0001e20000100a00 */
[----:B------:R1:W-:Y:S03]  /*2bd90*/  STL.64 [R1+0x138], R10 ;  /* 0x0001380a01007387 */ /* 0x0003e60000100a00 */
[----:B0-----:R-:W2:Y:S01]  /*2bda0*/  LDL.LU R8, [R1+0xe0] ;  /* 0x0000e00001087983 */ /* 0x001ea20000300800 */
[----:B------:R-:W2:Y:S02]  /*2bdb0*/  LDL.LU R9, [R1+0xe4] ;  /* 0x0000e40001097983 */ /* 0x000ea40000300800 */
[----:B-1----:R-:W2:Y:S01]  /*2bdc0*/  LDL.LU R10, [R1+0xe8] ;  /* 0x0000e800010a7983 */ /* 0x002ea20000300800 */
[----:B------:R-:W-:-:S05]  /*2bdd0*/  MOV R11, R12 ;  /* 0x0000000c000b7202 */ /* 0x000fca0000000f00 */
[----:B--2---:R-:W-:Y:S01]  /*2bde0*/  STL.64 [R1+0x1208], R10 ;  /* 0x0012080a01007387 */ /* 0x004fe20000100a00 */
[----:B------:R0:W-:Y:S03]  /*2bdf0*/  STL.64 [R1+0x1200], R8 ;  /* 0x0012000801007387 */ /* 0x0001e60000100a00 */
[----:B0-----:R-:W2:Y:S01]  /*2be00*/  LDL.LU R8, [R1+0xf0] ;  /* 0x0000f00001087983 */ /* 0x001ea20000300800 */
[----:B------:R-:W2:Y:S02]  /*2be10*/  LDL.LU R9, [R1+0xf4] ;  /* 0x0000f40001097983 */ /* 0x000ea40000300800 */
[----:B------:R-:W2:Y:S02]  /*2be20*/  LDL.LU R10, [R1+0xf8] ;  /* 0x0000f800010a7983 */ /* 0x000ea40000300800 */
[----:B------:R-:W2:Y:S02]  /*2be30*/  LDL.LU R11, [R1+0xfc] ;  /* 0x0000fc00010b7983 */ /* 0x000ea40000300800 */
[----:B------:R-:W-:-:S02]  /*2be40*/  FFMA R0, R13, c[0x0][0x188], -R20 ;  /* 0x000062000d007a23 */ /* 0x000fc40000000814 */
[----:B---3--:R-:W-:Y:S01]  /*2be50*/  HMMA.16816.F32 R12, R24, R14, R16 ;  /* 0x0000000e180c723c */ /* 0x008fe20000001810 */
[----:B--2---:R-:W-:Y:S01]  /*2be60*/  STL.64 [R1+0x1240], R10 ;  /* 0x0012400a01007387 */ /* 0x004fe20000100a00 */
[----:B------:R0:W-:Y:S03]  /*2be70*/  STL.64 [R1+0x1238], R8 ;  /* 0x0012380801007387 */ /* 0x0001e60000100a00 */
[----:B0-----:R-:W2:Y:S01]  /*2be80*/  LDL.LU R8, [R1+0x110] ;  /* 0x0001100001087983 */ /* 0x001ea20000300800 */
[----:B------:R-:W2:Y:S02]  /*2be90*/  LDL.LU R9, [R1+0x114] ;  /* 0x0001140001097983 */ /* 0x000ea40000300800 */
[----:B------:R-:W2:Y:S02]  /*2bea0*/  LDL.LU R10, [R1+0x118] ;  /* 0x00011800010a7983 */ /* 0x000ea40000300800 */
[----:B------:R-:W2:Y:S01]  /*2beb0*/  LDL.LU R11, [R1+0x11c] ;  /* 0x00011c00010b7983 */ /* 0x000ea20000300800 */
[----:B------:R-:W3:Y:S01]  /*2bec0*/  LDL.LU R5, [R1+0x52c] ;  /* 0x00052c0001057983 */ /* 0x000ee20000300800 */
[----:B------:R-:W2:Y:S02]  /*2bed0*/  LDL.LU.64 R18, [R1+0x1250] ;  /* 0x0012500001127983 */ /* 0x000ea40000300a00 */
[----:B------:R-:W-:-:S06]  /*2bee0*/  FMUL R2, R0, 1.4426950216293334961 ;  /* 0x3fb8aa3b00027820 */ /* 0x000fcc0000400000 */
[----:B------:R-:W0:Y:S03]  /*2bef0*/  MUFU.EX2 R2, R2 ;  /* 0x0000000200027308 */ /* 0x000e260000000800 */
[----:B------:R-:W-:Y:S01]  /*2bf00*/  STL.64 [R1+0x120], R12 ;  /* 0x0001200c01007387 */ /* 0x000fe20000100a00 */
[----:B------:R1:W-:Y:S03]  /*2bf10*/  STL.64 [R1+0x128], R14 ;  /* 0x0001280e01007387 */ /* 0x0003e60000100a00 */
[----:B-1----:R-:W3:Y:S01]  /*2bf20*/  LDL.LU.64 R14, [R1+0x1248] ;  /* 0x00124800010e7983 */ /* 0x002ee20000300a00 */
[----:B------:R-:W3:Y:S02]  /*2bf30*/  LDL.LU R13, [R1+0x538] ;  /* 0x00053800010d7983 */ /* 0x000ee40000300800 */
[----:B------:R-:W3:Y:S02]  /*2bf40*/  LDL.LU R29, [R1+0x53c] ;  /* 0x00053c00011d7983 */ /* 0x000ee40000300800 */
[----:B------:R-:W3:Y:S01]  /*2bf50*/  LDL.LU R4, [R1+0x7c0] ;  /* 0x0007c00001047983 */ /* 0x000ee20000300800 */
[----:B0-----:R0:W-:Y:S01]  /*2bf60*/  STL [R1+0x2f0], R2 ;  /* 0x0002f00201007387 */ /* 0x0011e20000100800 */
[----:B------:R-:W3:Y:S02]  /*2bf70*/  LDL.LU R12, [R1+0x7c4] ;  /* 0x0007c400010c7983 */ /* 0x000ee40000300800 */
[----:B-----5:R-:W-:-:S04]  /*2bf80*/  FFMA R0, R3, c[0x0][0x188], -R20 ;  /* 0x0000620003007a23 */ /* 0x020fc80000000814 */
[----:B0-----:R-:W-:Y:S01]  /*2bf90*/  FMUL R2, R0, 1.4426950216293334961 ;  /* 0x3fb8aa3b00027820 */ /* 0x001fe20000400000 */
[C---:B--2---:R-:W-:Y:S01]  /*2bfa0*/  HMMA.16816.F32 R16, R24.reuse, R18, R8 ;  /* 0x000000121810723c */ /* 0x044fe20000001808 */
[----:B------:R-:W2:Y:S01]  /*2bfb0*/  LDL.LU.64 R10, [R1+0x1240] ;  /* 0x00124000010a7983 */ /* 0x000ea20000300a00 */
[----:B------:R-:W2:Y:S11]  /*2bfc0*/  LDL.LU.64 R8, [R1+0x1238] ;  /* 0x0012380001087983 */ /* 0x000eb60000300a00 */
[----:B------:R-:W-:Y:S10]  /*2bfd0*/  @!UPT UIADD3 URZ, URZ, URZ, URZ ;  /* 0x0000003f3f3ff290 */ /* 0x000ff4000fffe03f */
[----:B------:R-:W-:Y:S01]  /*2bfe0*/  STL.64 [R1+0x110], R16 ;  /* 0x0001101001007387 */ /* 0x000fe20000100a00 */
[----:B------:R0:W-:Y:S03]  /*2bff0*/  STL.64 [R1+0x118], R18 ;  /* 0x0001181201007387 */ /* 0x0001e60000100a00 */
[----:B0-----:R-:W5:Y:S01]  /*2c000*/  LDL.LU.64 R18, [R1+0x1230] ;  /* 0x0012300001127983 */ /* 0x001f620000300a00 */
[----:B------:R-:W5:Y:S02]  /*2c010*/  LDL.LU.64 R16, [R1+0x1228] ;  /* 0x0012280001107983 */ /* 0x000f640000300a00 */
[----:B------:R-:W2:Y:S02]  /*2c020*/  LDL.LU R28, [R1+0x7b8] ;  /* 0x0007b800011c7983 */ /* 0x000ea40000300800 */
[----:B------:R-:W2:Y:S01]  /*2c030*/  LDL.LU R3, [R1+0x7bc] ;  /* 0x0007bc0001037983 */ /* 0x000ea20000300800 */
[----:B------:R-:W2:Y:S01]  /*2c040*/  LDL.LU R0, [R1+0x530] ;  /* 0x0005300001007983 */ /* 0x000ea20000300800 */
[----:B------:R-:W0:Y:S01]  /*2c050*/  MUFU.EX2 R2, R2 ;  /* 0x0000000200027308 */ /* 0x000e220000000800 */
[----:B-----5:R-:W-:Y:S01]  /*2c060*/  HMMA.16816.F32 R16, R24, R22, R16 ;  /* 0x000000161810723c */ /* 0x020fe20000001810 */
[----:B--2---:R-:W-:Y:S11]  /*2c070*/  FFMA R0, R0, c[0x0][0x188], -R20 ;  /* 0x0000620000007a23 */ /* 0x004ff60000000814 */
[----:B------:R-:W-:Y:S11]  /*2c080*/  @!UPT UIADD3 URZ, URZ, URZ, URZ ;  /* 0x0000003f3f3ff290 */ /* 0x000ff6000fffe03f */
[----:B------:R-:W-:Y:S01]  /*2c090*/  STL.64 [R1+0x100], R16 ;  /* 0x0001001001007387 */ /* 0x000fe20000100a00 */
[----:B0-----:R-:W-:Y:S02]  /*2c0a0*/  STL [R1+0x2f4], R2 ;  /* 0x0002f40201007387 */ /* 0x001fe40000100800 */
[----:B------:R0:W-:Y:S02]  /*2c0b0*/  STL.64 [R1+0x108], R18 ;  /* 0x0001081201007387 */ /* 0x0001e40000100a00 */
[----:B0-----:R-:W2:Y:S01]  /*2c0c0*/  LDL.LU.64 R18, [R1+0x1220] ;  /* 0x0012200001127983 */ /* 0x001ea20000300a00 */
[----:B------:R-:W5:Y:S02]  /*2c0d0*/  LDL.LU.64 R16, [R1+0x1218] ;  /* 0x0012180001107983 */ /* 0x000f640000300a00 */
[----:B------:R-:W3:Y:S02]  /*2c0e0*/  LDL.LU R22, [R1+0x528] ;  /* 0x0005280001167983 */ /* 0x000ee40000300800 */
[----:B------:R-:W3:Y:S02]  /*2c0f0*/  LDL R23, [R1+0x400] ;  /* 0x0004000001177983 */ /* 0x000ee40000100800 */
[----:B------:R-:W-:-:S02]  /*2c100*/  FMUL R2, R0, 1.4426950216293334961 ;  /* 0x3fb8aa3b00027820 */ /* 0x000fc40000400000 */
[----:B------:R-:W3:Y:S04]  /*2c110*/  LDL.LU R0, [R1+0x534] ;  /* 0x0005340001007983 */ /* 0x000ee80000300800 */
[----:B------:R-:W0:Y:S01]  /*2c120*/  MUFU.EX2 R2, R2 ;  /* 0x0000000200027308 */ /* 0x000e220000000800 */
[----:B--2---:R-:W-:Y:S01]  /*2c130*/  HMMA.16816.F32 R8, R24, R18, R8 ;  /* 0x000000121808723c */ /* 0x004fe20000001808 */
[----:B---3--:R-:W-:Y:S02]  /*2c140*/  FFMA R0, R0, c[0x0][0x188], -R20 ;  /* 0x0000620000007a23 */ /* 0x008fe40000000814 */
[----:B------:R-:W2:Y:S11]  /*2c150*/  LDL.LU R20, [R1+0x1210] ;  /* 0x0012100001147983 */ /* 0x000eb60000300800 */
[----:B------:R-:W-:Y:S09]  /*2c160*/  @!UPT UIADD3 URZ, URZ, URZ, URZ ;  /* 0x0000003f3f3ff290 */ /* 0x000ff2000fffe03f */
[----:B------:R-:W-:Y:S01]  /*2c170*/  STL.64 [R1+0xf0], R8 ;  /* 0x0000f00801007387 */ /* 0x000fe20000100a00 */
[----:B0-----:R-:W-:Y:S02]  /*2c180*/  STL [R1+0x2fc], R2 ;  /* 0x0002fc0201007387 */ /* 0x001fe40000100800 */
[----:B------:R0:W-:Y:S02]  /*2c190*/  STL.64 [R1+0xf8], R10 ;  /* 0x0000f80a01007387 */ /* 0x0001e40000100a00 */
[----:B0-----:R-:W3:Y:S01]  /*2c1a0*/  LDL.LU.64 R10, [R1+0x1208] ;  /* 0x00120800010a7983 */ /* 0x001ee20000300a00 */
[----:B------:R-:W3:Y:S02]  /*2c1b0*/  LDL.LU.64 R8, [R1+0x1200] ;  /* 0x0012000001087983 */ /* 0x000ee40000300a00 */
[----:B------:R-:W-:-:S06]  /*2c1c0*/  FMUL R2, R0, 1.4426950216293334961 ;  /* 0x3fb8aa3b00027820 */ /* 0x000fcc0000400000 */
[----:B------:R-:W0:Y:S01]  /*2c1d0*/  MUFU.EX2 R2, R2 ;  /* 0x0000000200027308 */ /* 0x000e220000000800 */
[----:B-----5:R1:W-:Y:S04]  /*2c1e0*/  STL.64 [R1+0x11e8], R16 ;  /* 0x0011e81001007387 */ /* 0x0203e80000100a00 */
[----:B-1----:R-:W5:Y:S01]  /*2c1f0*/  LDL.LU R16, [R1+0xd0] ;  /* 0x0000d00001107983 */ /* 0x002f620000300800 */
[----:B------:R-:W5:Y:S02]  /*2c200*/  LDL.LU R17, [R1+0xd4] ;  /* 0x0000d40001117983 */ /* 0x000f640000300800 */
[----:B------:R-:W5:Y:S02]  /*2c210*/  LDL.LU R18, [R1+0xd8] ;  /* 0x0000d80001127983 */ /* 0x000f640000300800 */
[----:B------:R-:W5:Y:S01]  /*2c220*/  LDL.LU R19, [R1+0xdc] ;  /* 0x0000dc0001137983 */ /* 0x000f620000300800 */
[C---:B---3--:R-:W-:Y:S11]  /*2c230*/  HMMA.16816.F32 R8, R24.reuse, R14, R8 ;  /* 0x0000000e1808723c */ /* 0x048ff60000001808 */
[----:B------:R-:W-:Y:S11]  /*2c240*/  @!UPT UIADD3 URZ, URZ, URZ, URZ ;  /* 0x0000003f3f3ff290 */ /* 0x000ff6000fffe03f */
[----:B------:R-:W-:Y:S01]  /*2c250*/  @!UPT UIADD3 URZ, URZ, URZ, URZ ;  /* 0x0000003f3f3ff290 */ /* 0x000fe2000fffe03f */
[----:B------:R-:W-:Y:S01]  /*2c260*/  STL.64 [R1+0xe0], R8 ;  /* 0x0000e00801007387 */ /* 0x000fe20000100a00 */
[----:B0-----:R-:W-:Y:S02]  /*2c270*/  STL [R1+0x2f8], R2 ;  /* 0x0002f80201007387 */ /* 0x001fe40000100800 */
[----:B------:R0:W-:Y:S02]  /*2c280*/  STL.64 [R1+0xe8], R10 ;  /* 0x0000e80a01007387 */ /* 0x0001e40000100a00 */
[----:B0-----:R-:W5:Y:S01]  /*2c290*/  LDL.LU.64 R10, [R1+0x11f8] ;  /* 0x0011f800010a7983 */ /* 0x001f620000300a00 */
[----:B------:R-:W4:Y:S02]  /*2c2a0*/  LDL.LU.64 R8, [R1+0x11f0] ;  /* 0x0011f00001087983 */ /* 0x000f240000300a00 */
[--C-:B------:R-:W-:Y:S01]  /*2c2b0*/  FFMA R0, R22, c[0x0][0x188], -R23.reuse ;  /* 0x0000620016007a23 */ /* 0x100fe20000000817 */
[----:B-----5:R-:W-:Y:S11]  /*2c2c0*/  HMMA.16816.F32 R16, R24, R10, R16 ;  /* 0x0000000a1810723c */ /* 0x020ff60000001810 */
[----:B------:R-:W-:Y:S11]  /*2c2d0*/  @!UPT UIADD3 URZ, URZ, URZ, URZ ;  /* 0x0000003f3f3ff290 */ /* 0x000ff6000fffe03f */
[----:B------:R-:W-:Y:S01]  /*2c2e0*/  @!UPT UIADD3 URZ, URZ, URZ, URZ ;  /* 0x0000003f3f3ff290 */ /* 0x000fe2000fffe03f */
[----:B------:R0:W-:Y:S01]  /*2c2f0*/  STL.64 [R1+0xc0], R16 ;  /* 0x0000c01001007387 */ /* 0x0001e20000100a00 */
[----:B------:R-:W-:Y:S03]  /*2c300*/  STL.64 [R1+0xc8], R18 ;  /* 0x0000c81201007387 */ /* 0x000fe60000100a00 */
[----:B0-----:R-:W3:Y:S01]  /*2c310*/  LDL.LU.64 R16, [R1+0x11e8] ;  /* 0x0011e80001107983 */ /* 0x001ee20000300a00 */
[----:B------:R-:W4:Y:S02]  /*2c320*/  LDL.LU R10, [R1+0xa8] ;  /* 0x0000a800010a7983 */ /* 0x000f240000300800 */
[----:B------:R-:W4:Y:S02]  /*2c330*/  LDL.LU R11, [R1+0xac] ;  /* 0x0000ac00010b7983 */ /* 0x000f240000300800 */
[----:B------:R-:W-:Y:S02]  /*2c340*/  FMUL R2, R0, 1.4426950216293334961 ;  /* 0x3fb8aa3b00027820 */ /* 0x000fe40000400000 */
[----:B------:R-:W-:-:S02]  /*2c350*/  FFMA R0, R5, c[0x0][0x188], -R23 ;  /* 0x0000620005007a23 */ /* 0x000fc40000000817 */
[----:B------:R0:W1:Y:S02]  /*2c360*/  MUFU.EX2 R5, R2 ;  /* 0x0000000200057308 */ /* 0x0000640000000800 */
[----:B0-----:R-:W-:Y:S02]  /*2c370*/  FMUL R2, R0, 1.4426950216293334961 ;  /* 0x3fb8aa3b00027820 */ /* 0x001fe40000400000 */
[----:B------:R-:W-:Y:S02]  /*2c380*/  FFMA R0, R13, c[0x0][0x188], -R23 ;  /* 0x000062000d007a23 */ /* 0x000fe40000000817 */
[----:B------:R-:W0:Y:S01]  /*2c390*/  S2R R13, SR_TID.X ;  /* 0x00000000000d7919 */ /* 0x000e220000002100 */
[----:B------:R-:W-:-:S03]  /*2c3a0*/  FADD R4, R12, R4 ;  /* 0x000000040c047221 */ /* 0x000fc60000000000 */
[----:B-1----:R-:W-:Y:S01]  /*2c3b0*/  STL [R1+0x2e8], R5 ;  /* 0x0002e80501007387 */ /* 0x002fe20000100800 */
[----:B------:R1:W-:Y:S02]  /*2c3c0*/  STL [R1+0x11b4], R5 ;  /* 0x0011b40501007387 */ /* 0x0003e40000100800 */
[----:B-1----:R-:W1:Y:S01]  /*2c3d0*/  MUFU.EX2 R5, R2 ;  /* 0x0000000200057308 */ /* 0x002e620000000800 */
[C---:B0-----:R-:W-:Y:S01]  /*2c3e0*/  LOP3.LUT R12, R13.reuse, 0x7, RZ, 0xc0, !PT ;  /* 0x000000070d0c7812 */ /* 0x041fe200078ec0ff */
[----:B------:R-:W-:Y:S01]  /*2c3f0*/  SHF.L.U32 R13, R13, 0x1, RZ ;  /* 0x000000010d0d7819 */ /* 0x000fe200000006ff */
[----:B-1----:R-:W-:Y:S01]  /*2c400*/  STL [R1+0x2e4], R5 ;  /* 0x0002e40501007387 */ /* 0x002fe20000100800 */
[----:B------:R-:W-:Y:S02]  /*2c410*/  FMUL R0, R0, 1.4426950216293334961 ;  /* 0x3fb8aa3b00007820 */ /* 0x000fe40000400000 */
[----:B------:R-:W-:Y:S02]  /*2c420*/  FFMA R2, R29, c[0x0][0x188], -R23 ;  /* 0x000062001d027a23 */ /* 0x000fe40000000817 */
[----:B------:R-:W-:-:S02]  /*2c430*/  FADD R3, R3, R28 ;  /* 0x0000001c03037221 */ /* 0x000fc40000000000 */
[----:B------:R-:W-:-:S04]  /*2c440*/  FMUL R2, R2, 1.4426950216293334961 ;  /* 0x3fb8aa3b02027820 */ /* 0x000fc80000400000 */
[----:B------:R-:W-:Y:S01]  /*2c450*/  MUFU.EX2 R28, R2 ;  /* 0x00000002001c7308 */ /* 0x000fe20000000800 */
[----:B----4-:R-:W-:Y:S07]  /*2c460*/  HMMA.16816.F32 R8, R24, R6, R8 ;  /* 0x000000061808723c */ /* 0x010fee0000001808 */
[----:B------:R-:W-:-:S05]  /*2c470*/  IMAD R27, R12, 0x110, RZ ;  /* 0x000001100c1b7824 */ /* 0x000fca00078e02ff */
[----:B------:R-:W-:-:S04]  /*2c480*/  LOP3.LUT R27, R27, 0x30, R13, 0x78, !PT ;  /* 0x000000301b1b7812 */ /* 0x000fc800078e780d */
[----:B------:R-:W-:-:S05]  /*2c490*/  LOP3.LUT R27, R27, 0x40, RZ, 0x3c, !PT ;  /* 0x000000401b1b7812 */ /* 0x000fca00078e3cff */
[----:B------:R-:W0:Y:S04]  /*2c4a0*/  LDSM.16.M88.4 R12, [R27+0x10080] ;  /* 0x010080001b0c783b */ /* 0x000e280000000200 */
[----:B------:R-:W-:Y:S01]  /*2c4b0*/  STL.64 [R1+0xf40], R10 ;  /* 0x000f400a01007387 */ /* 0x000fe20000100a00 */
[----:B------:R-:W-:Y:S02]  /*2c4c0*/  STL.64 [R1+0xf38], R8 ;  /* 0x000f380801007387 */ /* 0x000fe40000100a00 */
[----:B------:R-:W1:Y:S01]  /*2c4d0*/  LDSM.16.M88.4 R8, [R27+0x10880] ;  /* 0x010880001b08783b */ /* 0x000e620000000200 */
[----:B0-----:R-:W-:Y:S03]  /*2c4e0*/  STL.64 [R1+0xb0], R12 ;  /* 0x0000b00c01007387 */ /* 0x001fe60000100a00 */
[----:B------:R-:W-:Y:S02]  /*2c4f0*/  STL.64 [R1+0xb8], R14 ;  /* 0x0000b80e01007387 */ /* 0x000fe40000100a00 */
[----:B-1----:R-:W-:Y:S02]  /*2c500*/  STL.64 [R1+0xa0], R8 ;  /* 0x0000a00801007387 */ /* 0x002fe40000100a00 */
[----:B------:R-:W0:Y:S04]  /*2c510*/  LDSM.16.M88.4 R12, [R27+0x11080] ;  /* 0x011080001b0c783b */ /* 0x000e280000000200 */
[----:B------:R-:W-:Y:S01]  /*2c520*/  IMAD.MOV.U32 R6, RZ, RZ, R8 ;  /* 0x000000ffff067224 */ /* 0x000fe200078e0008 */
[----:B------:R-:W-:Y:S01]  /*2c530*/  STL.64 [R1+0xa8], R10 ;  /* 0x0000a80a01007387 */ /* 0x000fe20000100a00 */
[----:B------:R-:W-:-:S02]  /*2c540*/  MOV R5, R9 ;  /* 0x0000000900057202 */ /* 0x000fc40000000f00 */
[----:B------:R-:W1:Y:S01]  /*2c550*/  LDSM.16.M88.4 R8, [R27+0x11880] ;  /* 0x011880001b08783b */ /* 0x000e620000000200 */
[----:B------:R-:W4:Y:S01]  /*2c560*/  MUFU.EX2 R7, R0 ;  /* 0x0000000000077308 */ /* 0x000f220000000800 */
[----:B0-----:R-:W-:Y:S02]  /*2c570*/  STL.64 [R1+0x90], R12 ;  /* 0x0000900c01007387 */ /* 0x001fe40000100a00 */
[----:B------:R-:W-:Y:S02]  /*2c580*/  STL.64 [R1+0x98], R14 ;  /* 0x0000980e01007387 */ /* 0x000fe40000100a00 */
[----:B------:R-:W-:Y:S04]  /*2c590*/  LDSM.16.M88.4 R12, [R27+0x12880] ;  /* 0x012880001b0c783b */ /* 0x000fe80000000200 */
[----:B-1----:R-:W-:Y:S01]  /*2c5a0*/  IMAD.MOV.U32 R18, RZ, RZ, R9 ;  /* 0x000000ffff127224 */ /* 0x002fe200078e0009 */
[----:B------:R-:W-:Y:S01]  /*2c5b0*/  STL.64 [R1+0x80], R8 ;  /* 0x0000800801007387 */ /* 0x000fe20000100a00 */
[----:B------:R-:W-:Y:S01]  /*2c5c0*/  MOV R19, R8 ;  /* 0x0000000800137202 */ /* 0x000fe20000000f00 */
[----:B------:R-:W-:Y:S02]  /*2c5d0*/  STL.64 [R1+0x88], R10 ;  /* 0x0000880a01007387 */ /* 0x000fe40000100a00 */
[----:B------:R-:W0:Y:S04]  /*2c5e0*/  LDSM.16.M88.4 R8, [R27+0x12080] ;  /* 0x012080001b08783b */ /* 0x000e280000000200 */
[----:B----4-:R-:W-:Y:S04]  /*2c5f0*/  STL [R1+0x2e0], R7 ;  /* 0x0002e00701007387 */ /* 0x010fe80000100800 */
[----:B0-----:R-:W-:Y:S01]  /*2c600*/  STL.64 [R1+0x70], R8 ;  /* 0x0000700801007387 */ /* 0x001fe20000100a00 */
[----:B------:R-:W-:Y:S01]  /*2c610*/  MOV R25, R8 ;  /* 0x0000000800197202 */ /* 0x000fe20000000f00 */
[----:B------:R-:W-:Y:S01]  /*2c620*/  STL.64 [R1+0x78], R10 ;  /* 0x0000780a01007387 */ /* 0x000fe20000100a00 */
[----:B------:R-:W-:Y:S01]  /*2c630*/  MOV R24, R9 ;  /* 0x0000000900187202 */ /* 0x000fe20000000f00 */
[----:B------:R-:W-:Y:S04]  /*2c640*/  STL.64 [R1+0x60], R12 ;  /* 0x0000600c01007387 */ /* 0x000fe80000100a00 */
[----:B------:R-:W0:Y:S01]  /*2c650*/  LDSM.16.M88.4 R8, [R27+0x13080] ;  /* 0x013080001b08783b */ /* 0x000e220000000200 */
[----:B------:R-:W-:Y:S02]  /*2c660*/  STL.64 [R1+0x68], R14 ;  /* 0x0000680e01007387 */ /* 0x000fe40000100a00 */
[----:B------:R-:W1:Y:S01]  /*2c670*/  LDSM.16.M88.4 R12, [R27+0x13880] ;  /* 0x013880001b0c783b */ /* 0x000e620000000200 */
[----:B0-----:R-:W-:Y:S03]  /*2c680*/  STL.64 [R1+0x50], R8 ;  /* 0x0000500801007387 */ /* 0x001fe60000100a00 */
[----:B------:R-:W-:Y:S02]  /*2c690*/  STL.64 [R1+0x58], R10 ;  /* 0x0000580a01007387 */ /* 0x000fe40000100a00 */
[----:B-1----:R-:W-:Y:S02]  /*2c6a0*/  STL.64 [R1+0x40], R12 ;  /* 0x0000400c01007387 */ /* 0x002fe40000100a00 */
[----:B------:R-:W-:Y:S02]  /*2c6b0*/  STL.64 [R1+0x48], R14 ;  /* 0x0000480e01007387 */ /* 0x000fe40000100a00 */
[----:B------:R-:W0:Y:S04]  /*2c6c0*/  LDSM.16.M88.4 R12, [R27+0x14880] ;  /* 0x014880001b0c783b */ /* 0x000e280000000200 */
[----:B------:R-:W-:Y:S04]  /*2c6d0*/  STL [R1+0x2ec], R28 ;  /* 0x0002ec1c01007387 */ /* 0x000fe80000100800 */
[----:B------:R-:W-:Y:S04]  /*2c6e0*/  LDSM.16.M88.4 R8, [R27+0x14080] ;  /* 0x014080001b08783b */ /* 0x000fe80000000200 */
[----:B0-----:R-:W-:Y:S01]  /*2c6f0*/  STL.64 [R1+0x20], R12 ;  /* 0x0000200c01007387 */ /* 0x001fe20000100a00 */
[----:B------:R-:W-:Y:S02]  /*2c700*/  STL.64 [R1+0x28], R14 ;  /* 0x0000280e01007387 */ /* 0x000fe40000100a00 */
[----:B------:R-:W0:Y:S02]  /*2c710*/  LDSM.16.M88.4 R12, [R27+0x15080] ;  /* 0x015080001b0c783b */ /* 0x000e240000000200 */
[----:B0-----:R-:W-:Y:S02]  /*2c720*/  STL.64 [R1+0x10], R12 ;  /* 0x0000100c01007387 */ /* 0x001fe40000100a00 */
[----:B------:R-:W-:Y:S02]  /*2c730*/  STL.64 [R1+0x18], R14 ;  /* 0x0000180e01007387 */ /* 0x000fe40000100a00 */
[----:B------:R-:W0:Y:S02]  /*2c740*/  LDSM.16.M88.4 R12, [R27+0x15880] ;  /* 0x015880001b0c783b */ /* 0x000e240000000200 */
[----:B0-----:R-:W-:Y:S02]  /*2c750*/  STL.64 [R1], R12 ;  /* 0x0000000c01007387 */ /* 0x001fe40000100a00 */
[----:B------:R-:W-:Y:S02]  /*2c760*/  STL.64 [R1+0x8], R14 ;  /* 0x0000080e01007387 */ /* 0x000fe40000100a00 */
[----:B------:R-:W-:Y:S02]  /*2c770*/  STL.64 [R1+0x38], R10 ;  /* 0x0000380a01007387 */ /* 0x000fe40000100a00 */
[----:B------:R0:W-:Y:S02]  /*2c780*/  STL.64 [R1+0x1148], R8 ;  /* 0x0011480801007387 */ /* 0x0001e40000100a00 */
[----:B0-----:R-:W4:Y:S01]  /*2c790*/  LDL.64 R8, [R1+0x60] ;  /* 0x0000600001087983 */ /* 0x001f220000100a00 */
[----:B------:R-:W-:Y:S01]  /*2c7a0*/  IMAD.MOV.U32 R29, RZ, RZ, R12 ;  /* 0x000000ffff1d7224 */ /* 0x000fe200078e000c */
[----:B------:R-:W-:-:S02]  /*2c7b0*/  MOV R0, R13 ;  /* 0x0000000d00007202 */ /* 0x000fc40000000f00 */
[----:B------:R-:W0:Y:S04]  /*2c7c0*/  LDSM.16.M88.4 R12, [R27+0x16080] ;  /* 0x016080001b0c783b */ /* 0x000e280000000200 */
[----:B----4-:R-:W-:Y:S01]  /*2c7d0*/  STL.64 [R1+0x1150], R8 ;  /* 0x0011500801007387 */ /* 0x010fe20000100a00 */
[----:B0-----:R3:W-:Y:S02]  /*2c7e0*/  STL [R1+0xdec], R14 ;  /* 0x000dec0e01007387 */ /* 0x0017e40000100800 */
[----:B------:R0:W-:Y:S02]  /*2c7f0*/  STL [R1+0xde8], R15 ;  /* 0x000de80f01007387 */ /* 0x0001e40000100800 */
[----:B------:R2:W-:Y:S01]  /*2c800*/  STL.64 [R1+0x10d8], R12 ;  /* 0x0010d80c01007387 */ /* 0x0005e20000100a00 */
[----:B---3--:R-:W-:-:S02]  /*2c810*/  MOV R14, R16 ;  /* 0x00000010000e7202 */ /* 0x008fc40000000f00 */
[----:B0-----:R-:W-:Y:S01]  /*2c820*/  MOV R15, R17 ;  /* 0x00000011000f7202 */ /* 0x001fe20000000f00 */
[----:B------:R-:W-:Y:S01]  /*2c830*/  IMAD.MOV.U32 R8, RZ, RZ, R19 ;  /* 0x000000ffff087224 */ /* 0x000fe200078e0013 */
[----:B--2---:R-:W-:Y:S01]  /*2c840*/  MOV R12, R20 ;  /* 0x00000014000c7202 */ /* 0x004fe20000000f00 */
[----:B------:R-:W-:Y:S01]  /*2c850*/  IMAD.MOV.U32 R13, RZ, RZ, R21 ;  /* 0x000000ffff0d7224 */ /* 0x000fe200078e0015 */
[----:B------:R-:W2:Y:S01]  /*2c860*/  LDL.LU R20, [R1+0x11e4] ;  /* 0x0011e40001147983 */ /* 0x000ea20000300800 */
[----:B------:R-:W3:Y:S01]  /*2c870*/  LDL.LU R21, [R1+0x11e0] ;  /* 0x0011e00001157983 */ /* 0x000ee20000300800 */
[----:B------:R-:W-:Y:S01]  /*2c880*/  MOV R9, R18 ;  /* 0x0000001200097202 */ /* 0x000fe20000000f00 */
[----:B------:R-:W4:Y:S01]  /*2c890*/  LDL.LU R16, [R1+0x11dc] ;  /* 0x0011dc0001107983 */ /* 0x000f220000300800 */
[----:B------:R-:W5:Y:S01]  /*2c8a0*/  LDL.LU R17, [R1+0x11d8] ;  /* 0x0011d80001117983 */ /* 0x000f620000300800 */
[----:B------:R-:W-:Y:S02]  /*2c8b0*/  STL.64 [R1+0x1160], R14 ;  /* 0x0011600e01007387 */ /* 0x000fe40000100a00 */
[----:B------:R-:W-:Y:S02]  /*2c8c0*/  STL.64 [R1+0x1158], R12 ;  /* 0x0011580c01007387 */ /* 0x000fe40000100a00 */
[----:B------:R0:W-:Y:S02]  /*2c8d0*/  STL.64 [R1+0x1168], R8 ;  /* 0x0011680801007387 */ /* 0x0001e40000100a00 */
[----:B0-----:R-:W2:Y:S01]  /*2c8e0*/  LDL.LU.64 R8, [R1+0x90] ;  /* 0x0000900001087983 */ /* 0x001ea20000300a00 */
[----:B---3--:R-:W-:Y:S01]  /*2c8f0*/  MOV R12, R21 ;  /* 0x00000015000c7202 */ /* 0x008fe20000000f00 */
[----:B----4-:R-:W-:Y:S01]  /*2c900*/  IMAD.MOV.U32 R13, RZ, RZ, R16 ;  /* 0x000000ffff0d7224 */ /* 0x010fe200078e0010 */
[----:B-----5:R-:W-:-:S02]  /*2c910*/  MOV R14, R17 ;  /* 0x00000011000e7202 */ /* 0x020fc40000000f00 */
[----:B--2---:R-:W-:Y:S01]  /*2c920*/  MOV R15, R20 ;  /* 0x00000014000f7202 */ /* 0x004fe20000000f00 */
[----:B------:R0:W-:Y:S01]  /*2c930*/  STL.64 [R1+0x1180], R8 ;  /* 0x0011800801007387 */ /* 0x0001e20000100a00 */
[----:B------:R-:W2:Y:S02]  /*2c940*/  LDL.LU R21, [R1+0x11d4] ;  /* 0x0011d40001157983 */ /* 0x000ea40000300800 */
[----:B------:R-:W3:Y:S02]  /*2c950*/  LDL.LU R16, [R1+0x11d0] ;  /* 0x0011d00001107983 */ /* 0x000ee40000300800 */
[----:B------:R-:W4:Y:S01]  /*2c960*/  LDL.LU R17, [R1+0x11cc] ;  /* 0x0011cc0001117983 */ /* 0x000f220000300800 */
[----:B------:R-:W5:Y:S01]  /*2c970*/  LDL.LU R20, [R1+0x11c8] ;  /* 0x0011c80001147983 */ /* 0x000f620000300800 */
[----:B0-----:R-:W-:Y:S01]  /*2c980*/  IMAD.MOV.U32 R8, RZ, RZ, R6 ;  /* 0x000000ffff087224 */ /* 0x001fe200078e0006 */
[----:B------:R-:W-:-:S05]  /*2c990*/  MOV R9, R5 ;  /* 0x0000000500097202 */ /* 0x000fca0000000f00 */
[----:B------:R0:W-:Y:S04]  /*2c9a0*/  STL.64 [R1+0x1198], R8 ;  /* 0x0011980801007387 */ /* 0x0001e80000100a00 */
[----:B0-----:R-:W2:Y:S01]  /*2c9b0*/  LDL.LU.64 R8, [R1+0xb0] ;  /* 0x0000b00001087983 */ /* 0x001ea20000300a00 */
[----:B------:R-:W-:Y:S02]  /*2c9c0*/  STL.64 [R1+0x1178], R14 ;  /* 0x0011780e01007387 */ /* 0x000fe40000100a00 */
[----:B------:R3:W-:Y:S02]  /*2c9d0*/  STL.64 [R1+0x1170], R12 ;  /* 0x0011700c01007387 */ /* 0x0007e40000100a00 */
[----:B---3--:R-:W-:Y:S01]  /*2c9e0*/  MOV R12, R16 ;  /* 0x00000010000c7202 */ /* 0x008fe20000000f00 */
[----:B----4-:R-:W-:Y:S01]  /*2c9f0*/  IMAD.MOV.U32 R13, RZ, RZ, R17 ;  /* 0x000000ffff0d7224 */ /* 0x010fe200078e0011 */
[----:B------:R-:W3:Y:S01]  /*2ca00*/  LDL.LU R16, [R1+0x11c4] ;  /* 0x0011c40001107983 */ /* 0x000ee20000300800 */
[----:B------:R-:W4:Y:S01]  /*2ca10*/  LDL.LU R17, [R1+0x11c0] ;  /* 0x0011c00001117983 */ /* 0x000f220000300800 */
[----:B-----5:R-:W-:-:S02]  /*2ca20*/  MOV R14, R20 ;  /* 0x00000014000e7202 */ /* 0x020fc40000000f00 */
[----:B--2---:R-:W-:Y:S01]  /*2ca30*/  MOV R15, R21 ;  /* 0x00000015000f7202 */ /* 0x004fe20000000f00 */
[----:B------:R-:W2:Y:S01]  /*2ca40*/  LDL.LU R20, [R1+0x11bc] ;  /* 0x0011bc0001147983 */ /* 0x000ea20000300800 */
[----:B------:R-:W5:Y:S02]  /*2ca50*/  LDL.LU R21, [R1+0x11b8] ;  /* 0x0011b80001157983 */ /* 0x000f640000300800 */
[----:B------:R-:W2:Y:S02]  /*2ca60*/  LDL.LU R5, [R1+0x790] ;  /* 0x0007900001057983 */ /* 0x000ea40000300800 */
[----:B------:R-:W2:Y:S01]  /*2ca70*/  LDL.LU R2, [R1+0x7cc] ;  /* 0x0007cc0001027983 */ /* 0x000ea20000300800 */
[----:B------:R-:W2:Y:S04]  /*2ca80*/  LDL R10, [R1+0x2e4] ;  /* 0x0002e400010a7983 */ /* 0x000ea80000100800 */
[----:B------:R-:W2:Y:S04]  /*2ca90*/  LDL R11, [R1+0x2f8] ;  /* 0x0002f800010b7983 */ /* 0x000ea80000100800 */
[----:B------:R-:W2:Y:S01]  /*2caa0*/  LDL R6, [R1+0x2fc] ;  /* 0x0002fc0001067983 */ /* 0x000ea20000100800 */
[----:B------:R-:W-:Y:S02]  /*2cab0*/  STL.64 [R1+0x1190], R14 ;  /* 0x0011900e01007387 */ /* 0x000fe40000100a00 */
[----:B------:R0:W-:Y:S02]  /*2cac0*/  STL.64 [R1+0x1188], R12 ;  /* 0x0011880c01007387 */ /* 0x0001e40000100a00 */
[----:B0-----:R-:W2:Y:S01]  /*2cad0*/  LDL.LU R12, [R1+0x2a0] ;  /* 0x0002a000010c7983 */ /* 0x001ea20000300800 */
[----:B------:R-:W2:Y:S02]  /*2cae0*/  LDL.LU R13, [R1+0x2a4] ;  /* 0x0002a400010d7983 */ /* 0x000ea40000300800 */
[----:B------:R-:W2:Y:S02]  /*2caf0*/  LDL.LU R14, [R1+0x2a8] ;  /* 0x0002a800010e7983 */ /* 0x000ea40000300800 */
[----:B------:R-:W2:Y:S02]  /*2cb00*/  LDL.LU R15, [R1+0x2ac] ;  /* 0x0002ac00010f7983 */ /* 0x000ea40000300800 */
[----:B--2---:R4:W-:Y:S01]  /*2cb10*/  STL.64 [R1+0x11a8], R14 ;  /* 0x0011a80e01007387 */ /* 0x0049e20000100a00 */
[----:B------:R5:W-:Y:S01]  /*2cb20*/  STL.64 [R1+0x11a0], R12 ;  /* 0x0011a00c01007387 */ /* 0x000be20000100a00 */
[----:B----4-:R-:W-:Y:S01]  /*2cb30*/  MOV R14, R17 ;  /* 0x00000011000e7202 */ /* 0x010fe20000000f00 */
[----:B---3--:R-:W-:-:S02]  /*2cb40*/  IMAD.MOV.U32 R15, RZ, RZ, R16 ;  /* 0x000000ffff0f7224 */ /* 0x008fc400078e0010 */
[----:B------:R-:W0:Y:S01]  /*2cb50*/  LDSM.16.M88.4 R16, [R27+0x16880] ;  /* 0x016880001b10783b */ /* 0x000e220000000200 */
[----:B-----5:R-:W-:Y:S01]  /*2cb60*/  IMAD.MOV.U32 R12, RZ, RZ, R21 ;  /* 0x000000ffff0c7224 */ /* 0x020fe200078e0015 */
[----:B------:R-:W-:Y:S02]  /*2cb70*/  MOV R13, R20 ;  /* 0x00000014000d7202 */ /* 0x000fe40000000f00 */
[----:B------:R-:W1:Y:S04]  /*2cb80*/  LDSM.16.M88.4 R20, [R27+0x17080] ;  /* 0x017080001b14783b */ /* 0x000e680000000200 */
[----:B0-----:R0:W-:Y:S04]  /*2cb90*/  STL [R1+0xdd4], R18 ;  /* 0x000dd41201007387 */ /* 0x0011e80000100800 */
[----:B0-----:R-:W2:Y:S01]  /*2cba0*/  LDL R18, [R1+0x2f0] ;  /* 0x0002f00001127983 */ /* 0x001ea20000100800 */
[----:B------:R0:W-:Y:S03]  /*2cbb0*/  STL [R1+0xdd0], R19 ;  /* 0x000dd01301007387 */ /* 0x0001e60000100800 */
[----:B0-----:R-:W2:Y:S01]  /*2cbc0*/  LDL R19, [R1+0x2f4] ;  /* 0x0002f40001137983 */ /* 0x001ea20000100800 */
[----:B-1----:R0:W-:Y:S03]  /*2cbd0*/  STL [R1+0xe5c], R22 ;  /* 0x000e5c1601007387 */ /* 0x0021e60000100800 */
[----:B0-----:R-:W3:Y:S01]  /*2cbe0*/  LDL.LU R22, [R1+0x7c8] ;  /* 0x0007c80001167983 */ /* 0x001ee20000300800 */
[----:B------:R0:W-:Y:S03]  /*2cbf0*/  STL [R1+0xe58], R23 ;  /* 0x000e581701007387 */ /* 0x0001e60000100800 */
[----:B0-----:R-:W4:Y:S01]  /*2cc00*/  LDL.LU R23, [R1+0x710] ;  /* 0x0007100001177983 */ /* 0x001f220000300800 */
[----:B------:R0:W-:Y:S02]  /*2cc10*/  STL.64 [R1+0x1108], R20 ;  /* 0x0011081401007387 */ /* 0x0001e40000100a00 */
[----:B0-----:R-:W-:-:S02]  /*2cc20*/  MOV R20, R25 ;  /* 0x0000001900147202 */ /* 0x001fc40000000f00 */
[----:B------:R-:W-:Y:S02]  /*2cc30*/  MOV R21, R24 ;  /* 0x0000001800157202 */ /* 0x000fe40000000f00 */
[----:B------:R-:W0:Y:S04]  /*2cc40*/  LDSM.16.M88.4 R24, [R27+0x17880] ;  /* 0x017880001b18783b */ /* 0x000e280000000200 */
[----:B0-----:R0:W-:Y:S04]  /*2cc50*/  STL [R1+0xd7c], R26 ;  /* 0x000d7c1a01007387 */ /* 0x0011e80000100800 */
[----:B0-----:R-:W4:Y:S01]  /*2cc60*/  LDL.LU R26, [R1+0x700] ;  /* 0x00070000011a7983 */ /* 0x001f220000300800 */
[----:B------:R0:W-:Y:S03]  /*2cc70*/  STL [R1+0xd78], R27 ;  /* 0x000d781b01007387 */ /* 0x0001e60000100800 */
[----:B0-----:R-:W5:Y:S02]  /*2cc80*/  LDL.LU R27, [R1+0x7ac] ;  /* 0x0007ac00011b7983 */ /* 0x001f640000300800 */
[----:B-----5:R-:W-:-:S02]  /*2cc90*/  FADD R27, R27, R5 ;  /* 0x000000051b1b7221 */ /* 0x020fc40000000000 */
[----:B------:R-:W5:Y:S01]  /*2cca0*/  LDL.LU R5, [R1+0x11b4] ;  /* 0x0011b40001057983 */ /* 0x000f620000300800 */
[----:B------:R-:W-:Y:S01]  /*2ccb0*/  FADD R2, R2, R4 ;  /* 0x0000000402027221 */ /* 0x000fe20000000000 */
[----:B--2---:R-:W-:Y:S02]  /*2ccc0*/  F2FP.PACK_AB R4, R19, R18 ;  /* 0x000000121304723e */ /* 0x004fe400000000ff */
[----:B------:R-:W-:Y:S02]  /*2ccd0*/  F2FP.PACK_AB R6, R11, R6 ;  /* 0x000000060b06723e */ /* 0x000fe400000000ff */
[----:B------:R-:W-:Y:S01]  /*2cce0*/  F2FP.PACK_AB R7, R28, R7 ;  /* 0x000000071c07723e */ /* 0x000fe200000000ff */
[----:B----4-:R-:W-:Y:S02]  /*2ccf0*/  FADD R23, R23, R26 ;  /* 0x0000001a17177221 */ /* 0x010fe40000000000 */
[----:B---3--:R-:W-:Y:S01]  /*2cd00*/  FADD R3, R22, R3 ;  /* 0x0000000316037221 */ /* 0x008fe20000000000 */
[----:B------:R0:W-:Y:S02]  /*2cd10*/  STL [R1+0xd4], R27 ;  /* 0x0000d41b01007387 */ /* 0x0001e40000100800 */
[----:B------:R-:W-:Y:S02]  /*2cd20*/  STL [R1+0xd8], R23 ;  /* 0x0000d81701007387 */ /* 0x000fe40000100800 */
[----:B------:R-:W-:Y:S01]  /*2cd30*/  STL [R1+0xd0], R3 ;  /* 0x0000d00301007387 */ /* 0x000fe20000100800 */
[----:B------:R-:W2:Y:S01]  /*2cd40*/  LDL.LU R28, [R1+0x11b0] ;  /* 0x0011b000011c7983 */ /* 0x000ea20000300800 */
[----:B------:R-:W-:Y:S01]  /*2cd50*/  MOV R26, R9 ;  /* 0x00000009001a7202 */ /* 0x000fe20000000f00 */
[----:B0-----:R-:W-:Y:S01]  /*2cd60*/  IMAD.MOV.U32 R27, RZ, RZ, R8 ;  /* 0x000000ffff1b7224 */ /* 0x001fe200078e0008 */
[----:B-----5:R-:W-:-:S07]  /*2cd70*/  F2FP.PACK_AB R5, R10, R5 ;  /* 0x000000050a05723e */ /* 0x020fce00000000ff */
[C---:B------:R-:W-:Y:S11]  /*2cd80*/  HMMA.16816.F32 R12, R4.reuse, R8, R12 ;  /* 0x00000008040c723c */ /* 0x040ff6000000180c */
[----:B------:R-:W-:Y:S11]  /*2cd90*/  @!UPT UIADD3 URZ, URZ, URZ, URZ ;  /* 0x0000003f3f3ff290 */ /* 0x000ff6000fffe03f */
[----:B------:R-:W-:Y:S01]  /*2cda0*/  @!UPT UIADD3 URZ, URZ, URZ, URZ ;  /* 0x0000003f3f3ff290 */ /* 0x000fe2000fffe03f */
[----:B------:R-:W-:Y:S01]  /*2cdb0*/  STL.64 [R1+0x2b0], R12 ;  /* 0x0002b00c01007387 */ /* 0x000fe20000100a00 */
[----:B------:R0:W-:Y:S03]  /*2cdc0*/  STL.64 [R1+0x2b8], R14 ;  /* 0x0002b80e01007387 */ /* 0x0001e60000100a00 */
[----:B0-----:R-:W3:Y:S01]  /*2cdd0*/  LDL.LU.64 R14, [R1+0x11a8] ;  /* 0x0011a800010e7983 */ /* 0x001ee20000300a00 */
[----:B------:R-:W3:Y:S02]  /*2cde0*/  LDL.LU.64 R12, [R1+0x11a0] ;  /* 0x0011a000010c7983 */ /* 0x000ee40000300a00 */
[----:B------:R-:W3:Y:S02]  /*2cdf0*/  LDL.LU.64 R8, [R1+0x1198] ;  /* 0x0011980001087983 */ /* 0x000ee40000300a00 */
[----:B------:R-:W-:Y:S01]  /*2ce00*/  STL [R1+0x1098], R27 ;  /* 0x0010981b01007387 */ /* 0x000fe20000100800 */
[----:B------:R-:W-:Y:S01]  /*2ce10*/  STL [R1+0x1094], R26 ;  /* 0x0010941a01007387 */ /* 0x000fe20000100800 */
[C---:B---3--:R-:W-:Y:S03]  /*2ce20*/  HMMA.16816.F32 R8, R4.reuse, R8, R12 ;  /* 0x000000080408723c */ /* 0x048fe6000000180c */
[----:B------:R-:W3:Y:S01]  /*2ce30*/  LDL.LU.64 R14, [R1+0x1190] ;  /* 0x00119000010e7983 */ /* 0x000ee20000300a00 */
[----:B------:R-:W3:Y:S11]  /*2ce40*/  LDL.LU.64 R12, [R1+0x1188] ;  /* 0x00118800010c7983 */ /* 0x000ef60000300a00 */
[----:B------:R-:W-:Y:S08]  /*2ce50*/  @!UPT UIADD3 URZ, URZ, URZ, URZ ;  /* 0x0000003f3f3ff290 */ /* 0x000ff0000fffe03f */
[----:B------:R0:W-:Y:S01]  /*2ce60*/  STL.64 [R1+0x2a0], R8 ;  /* 0x0002a00801007387 */ /* 0x0001e20000100a00 */
[----:B------:R-:W-:Y:S03]  /*2ce70*/  STL.64 [R1+0x2a8], R10 ;  /* 0x0002a80a01007387 */ /* 0x000fe60000100a00 */
[----:B0-----:R-:W3:Y:S02]  /*2ce80*/  LDL.LU.64 R8, [R1+0x1180] ;  /* 0x0011800001087983 */ /* 0x001ee40000300a00 */
[C---:B---3--:R-:W-:Y:S01]  /*2ce90*/  HMMA.16816.F32 R12, R4.reuse, R8, R12 ;  /* 0x00000008040c723c */ /* 0x048fe2000000180c */
[----:B------:R-:W-:Y:S01]  /*2cea0*/  MOV R27, R8 ;  /* 0x00000008001b7202 */ /* 0x000fe20000000f00 */
[----:B------:R-:W-:Y:S11]  /*2ceb0*/  IMAD.MOV.U32 R26, RZ, RZ, R9 ;  /* 0x000000ffff1a7224 */ /* 0x000ff600078e0009 */
[----:B------:R-:W-:Y:S10]  /*2cec0*/  @!UPT UIADD3 URZ, URZ, URZ, URZ ;  /* 0x0000003f3f3ff290 */ /* 0x000ff4000fffe03f */
[----:B------:R-:W-:Y:S01]  /*2ced0*/  STL.64 [R1+0x290], R12 ;  /* 0x0002900c01007387 */ /* 0x000fe20000100a00 */
[----:B------:R0:W-:Y:S03]  /*2cee0*/  STL.64 [R1+0x298], R14 ;  /* 0x0002980e01007387 */ /* 0x0001e60000100a00 */
[----:B0-----:R-:W3:Y:S01]  /*2cef0*/  LDL.LU.64 R14, [R1+0x1178] ;  /* 0x00117800010e7983 */ /* 0x001ee20000300a00 */
[----:B------:R-:W3:Y:S02]  /*2cf00*/  LDL.LU.64 R12, [R1+0x1170] ;  /* 0x00117000010c7983 */ /* 0x000ee40000300a00 */
[----:B------:R-:W3:Y:S02]  /*2cf10*/  LDL.LU.64 R8, [R1+0x1168] ;  /* 0x0011680001087983 */ /* 0x000ee40000300a00 */
[----:B------:R-:W-:Y:S01]  /*2cf20*/  STL.64 [R1+0x10b0], R26 ;  /* 0x0010b01a01007387 */ /* 0x000fe20000100a00 */
[----:B------:R0:W-:Y:S04]  /*2cf30*/  STL.64 [R1+0x10a8], R24 ;  /* 0x0010a81801007387 */ /* 0x0001e80000100a00 */
[----:B0-----:R-:W4:Y:S01]  /*2cf40*/  LDL.LU R24, [R1+0x270] ;  /* 0x0002700001187983 */ /* 0x001f220000300800 */
[----:B------:R-:W4:Y:S02]  /*2cf50*/  LDL.LU R25, [R1+0x274] ;  /* 0x0002740001197983 */ /* 0x000f240000300800 */
[----:B------:R-:W4:Y:S02]  /*2cf60*/  LDL.LU R26, [R1+0x278] ;  /* 0x00027800011a7983 */ /* 0x000f240000300800 */
[----:B------:R-:W4:Y:S01]  /*2cf70*/  LDL.LU R27, [R1+0x27c] ;  /* 0x00027c00011b7983 */ /* 0x000f220000300800 */
[C---:B---3--:R-:W-:Y:S01]  /*2cf80*/  HMMA.16816.F32 R8, R4.reuse, R8, R12 ;  /* 0x000000080408723c */ /* 0x048fe2000000180c */
[----:B------:R-:W3:Y:S01]  /*2cf90*/  LDL.LU.64 R14, [R1+0x1160] ;  /* 0x00116000010e7983 */ /* 0x000ee20000300a00 */
[----:B------:R-:W3:Y:S11]  /*2cfa0*/  LDL.LU.64 R12, [R1+0x1158] ;  /* 0x00115800010c7983 */ /* 0x000ef60000300a00 */
[----:B------:R-:W-:Y:S10]  /*2cfb0*/  @!UPT UIADD3 URZ, URZ, URZ, URZ ;  /* 0x0000003f3f3ff290 */ /* 0x000ff4000fffe03f */
[----:B------:R0:W-:Y:S01]  /*2cfc0*/  STL.64 [R1+0x280], R8 ;  /* 0x0002800801007387 */ /* 0x0001e20000100a00 */
[----:B------:R-:W-:Y:S03]  /*2cfd0*/  STL.64 [R1+0x288], R10 ;  /* 0x0002880a01007387 */ /* 0x000fe60000100a00 */
[----:B0-----:R-:W3:Y:S01]  /*2cfe0*/  LDL.LU.64 R8, [R1+0x1150] ;  /* 0x0011500001087983 */ /* 0x001ee20000300a00 */
[C---:B----4-:R-:W-:Y:S11]  /*2cff0*/  HMMA.16816.F32 R20, R4.reuse, R20, R24 ;  /* 0x000000140414723c */ /* 0x050ff60000001818 */
[----:B------:R-:W-:Y:S11]  /*2d000*/  @!UPT UIADD3 URZ, URZ, URZ, URZ ;  /* 0x0000003f3f3ff290 */ /* 0x000ff6000fffe03f */
[----:B------:R-:W-:Y:S01]  /*2d010*/  @!UPT UIADD3 URZ, URZ, URZ, URZ ;  /* 0x0000003f3f3ff290 */ /* 0x000fe2000fffe03f */
[----:B------:R-:W-:Y:S01]  /*2d020*/  STL.64 [R1+0x270], R20 ;  /* 0x0002701401007387 */ /* 0x000fe20000100a00 */
[----:B------:R-:W-:Y:S02]  /*2d030*/  STL.64 [R1+0x278], R22 ;  /* 0x0002781601007387 */ /* 0x000fe40000100a00 */
[----:B------:R-:W4:Y:S01]  /*2d040*/  LDL.LU R24, [R1+0x1d0] ;  /* 0x0001d00001187983 */ /* 0x000f220000300800 */
[C---:B---3--:R-:W-:Y:S11]  /*2d050*/  HMMA.16816.F32 R12, R4.reuse, R8, R12 ;  /* 0x00000008040c723c */ /* 0x048ff6000000180c */
[----:B------:R-:W-:Y:S11]  /*2d060*/  @!UPT UIADD3 URZ, URZ, URZ, URZ ;  /* 0x0000003f3f3ff290 */ /* 0x000ff6000fffe03f */
[----:B------:R-:W-:Y:S01]  /*2d070*/  @!UPT UIADD3 URZ, URZ, URZ, URZ ;  /* 0x0000003f3f3ff290 */ /* 0x000fe2000fffe03f */
[----:B------:R0:W-:Y:S01]  /*2d080*/  STL.64 [R1+0x260], R12 ;  /* 0x0002600c01007387 */ /* 0x0001e20000100a00 */
[----:B------:R1:W-:Y:S02]  /*2d090*/  STL.64 [R1+0x268], R14 ;  /* 0x0002680e01007387 */ /* 0x0003e40000100a00 */
[----:B------:R-:W4:Y:S02]  /*2d0a0*/  LDL.LU R25, [R1+0x1d4] ;  /* 0x0001d40001197983 */ /* 0x000f240000300800 */
[----:B------:R-:W3:Y:S01]  /*2d0b0*/  LDL.LU R26, [R1+0x1d8] ;  /* 0x0001d800011a7983 */ /* 0x000ee20000300800 */
[----:B------:R-:W3:Y:S04]  /*2d0c0*/  LDL.LU R27, [R1+0x1dc] ;  /* 0x0001dc00011b7983 */ /* 0x000ee80000300800 */
[----:B0-----:R-:W5:Y:S01]  /*2d0d0*/  LDL.LU R12, [R1+0x200] ;  /* 0x00020000010c7983 */ /* 0x001f620000300800 */
[----:B------:R-:W5:Y:S02]  /*2d0e0*/  LDL.LU R13, [R1+0x204] ;  /* 0x00020400010d7983 */ /* 0x000f640000300800 */
[----:B-1----:R-:W2:Y:S02]  /*2d0f0*/  LDL.LU R14, [R1+0x208] ;  /* 0x00020800010e7983 */ /* 0x002ea40000300800 */
[----:B------:R-:W2:Y:S01]  /*2d100*/  LDL.LU R15, [R1+0x20c] ;  /* 0x00020c00010f7983 */ /* 0x000ea20000300800 */
[----:B------:R-:W2:Y:S04]  /*2d110*/  LDL.64 R20, [R1+0x20] ;  /* 0x0000200001147983 */ /* 0x000ea80000100a00 */
[----:B--2---:R0:W-:Y:S04]  /*2d120*/  STL.64 [R1+0x1118], R20 ;  /* 0x0011181401007387 */ /* 0x0041e80000100a00 */
[----:B0-----:R-:W2:Y:S01]  /*2d130*/  LDL.LU R20, [R1+0x230] ;  /* 0x0002300001147983 */ /* 0x001ea20000300800 */
[----:B------:R-:W2:Y:S02]  /*2d140*/  LDL.LU R21, [R1+0x234] ;  /* 0x0002340001157983 */ /* 0x000ea40000300800 */
[----:B------:R-:W2:Y:S02]  /*2d150*/  LDL.LU R22, [R1+0x238] ;  /* 0x0002380001167983 */ /* 0x000ea40000300800 */
[----:B------:R-:W2:Y:S01]  /*2d160*/  LDL.LU R23, [R1+0x23c] ;  /* 0x00023c0001177983 */ /* 0x000ea20000300800 */
[----:B------:R-:W-:Y:S01]  /*2d170*/  MOV R19, R9 ;  /* 0x0000000900137202 */ /* 0x000fe20000000f00 */
[----:B------:R-:W3:Y:S01]  /*2d180*/  LDL.LU R8, [R1+0x250] ;  /* 0x0002500001087983 */ /* 0x000ee20000300800 */
[----:B------:R-:W3:Y:S02]  /*2d190*/  LDL.LU R9, [R1+0x254] ;  /* 0x0002540001097983 */ /* 0x000ee40000300800 */
[----:B------:R-:W3:Y:S02]  /*2d1a0*/  LDL.LU R10, [R1+0x258] ;  /* 0x00025800010a7983 */ /* 0x000ee40000300800 */
[----:B------:R-:W3:Y:S01]  /*2d1b0*/  LDL.LU R11, [R1+0x25c] ;  /* 0x00025c00010b7983 */ /* 0x000ee20000300800 */
[----:B--2---:R-:W-:Y:S01]  /*2d1c0*/  STL.64 [R1+0x1128], R22 ;  /* 0x0011281601007387 */ /* 0x004fe20000100a00 */
[----:B------:R0:W-:Y:S03]  /*2d1d0*/  STL.64 [R1+0x1120], R20 ;  /* 0x0011201401007387 */ /* 0x0001e60000100a00 */
[----:B0-----:R-:W2:Y:S04]  /*2d1e0*/  LDL.64 R20, [R1+0x40] ;  /* 0x0000400001147983 */ /* 0x001ea80000100a00 */
[----:B--2---:R0:W-:Y:S04]  /*2d1f0*/  STL.64 [R1+0x1140], R20 ;  /* 0x0011401401007387 */ /* 0x0041e80000100a00 */
[----:B0-----:R-:W2:Y:S01]  /*2d200*/  LDL.LU.64 R20, [R1+0x50] ;  /* 0x0000500001147983 */ /* 0x001ea20000300a00 */
[----:B------:R-:W-:Y:S02]  /*2d210*/  STL.64 [R1+0x10e8], R14 ;  /* 0x0010e80e01007387 */ /* 0x000fe40000100a00 */
[----:B-----5:R0:W-:Y:S02]  /*2d220*/  STL.64 [R1+0x10e0], R12 ;  /* 0x0010e00c01007387 */ /* 0x0201e40000100a00 */
[----:B0-----:R-:W5:Y:S04]  /*2d230*/  LDL.LU.64 R12, [R1+0x10] ;  /* 0x00001000010c7983 */ /* 0x001f680000300a00 */
[----:B-----5:R0:W-:Y:S04]  /*2d240*/  STL.64 [R1+0x1100], R12 ;  /* 0x0011000c01007387 */ /* 0x0201e80000100a00 */
[----:B0-----:R-:W5:Y:S01]  /*2d250*/  LDL.LU R12, [R1+0x220] ;  /* 0x00022000010c7983 */ /* 0x001f620000300800 */
[----:B------:R-:W5:Y:S02]  /*2d260*/  LDL.LU R13, [R1+0x224] ;  /* 0x00022400010d7983 */ /* 0x000f640000300800 */
[----:B------:R-:W2:Y:S02]  /*2d270*/  LDL.LU R14, [R1+0x228] ;  /* 0x00022800010e7983 */ /* 0x000ea40000300800 */
[----:B------:R-:W2:Y:S02]  /*2d280*/  LDL.LU R15, [R1+0x22c] ;  /* 0x00022c00010f7983 */ /* 0x000ea40000300800 */
[----:B--2---:R-:W-:Y:S01]  /*2d290*/  STL.64 [R1+0x1138], R14 ;  /* 0x0011380e01007387 */ /* 0x004fe20000100a00 */
[----:B-----5:R0:W-:Y:S03]  /*2d2a0*/  STL.64 [R1+0x1130], R12 ;  /* 0x0011300c01007387 */ /* 0x0201e60000100a00 */
[----:B0-----:R-:W2:Y:S01]  /*2d2b0*/  LDL.LU R12, [R1+0x240] ;  /* 0x00024000010c7983 */ /* 0x001ea20000300800 */
[----:B------:R-:W2:Y:S02]  /*2d2c0*/  LDL.LU R13, [R1+0x244] ;  /* 0x00024400010d7983 */ /* 0x000ea40000300800 */
[----:B------:R-:W2:Y:S02]  /*2d2d0*/  LDL.LU R14, [R1+0x248] ;  /* 0x00024800010e7983 */ /* 0x000ea40000300800 */
[----:B------:R-:W2:Y:S01]  /*2d2e0*/  LDL.LU R15, [R1+0x24c] ;  /* 0x00024c00010f7983 */ /* 0x000ea20000300800 */
[----:B---3--:R-:W-:Y:S01]  /*2d2f0*/  STL.64 [R1+0x10c0], R26 ;  /* 0x0010c01a01007387 */ /* 0x008fe20000100a00 */
[----:B----4-:R0:W-:Y:S03]  /*2d300*/  STL.64 [R1+0x10b8], R24 ;  /* 0x0010b81801007387 */ /* 0x0101e60000100a00 */
[----:B0-----:R-:W3:Y:S01]  /*2d310*/  LDL.LU R24, [R1+0x1e0] ;  /* 0x0001e00001187983 */ /* 0x001ee20000300800 */
[----:B------:R-:W3:Y:S02]  /*2d320*/  LDL.LU R25, [R1+0x1e4] ;  /* 0x0001e40001197983 */ /* 0x000ee40000300800 */
[----:B------:R-:W4:Y:S02]  /*2d330*/  LDL.LU R26, [R1+0x1e8] ;  /* 0x0001e800011a7983 */ /* 0x000f240000300800 */
[----:B------:R-:W4:Y:S01]  /*2d340*/  LDL.LU R27, [R1+0x1ec] ;  /* 0x0001ec00011b7983 */ /* 0x000f220000300800 */
[----:B------:R-:W-:Y:S01]  /*2d350*/  HMMA.16816.F32 R8, R4, R20, R8 ;  /* 0x000000140408723c */ /* 0x000fe20000001808 */
[----:B----4-:R-:W-:Y:S01]  /*2d360*/  STL.64 [R1+0x10d0], R26 ;  /* 0x0010d01a01007387 */ /* 0x010fe20000100a00 */
[----:B---3--:R0:W-:Y:S03]  /*2d370*/  STL.64 [R1+0x10c8], R24 ;  /* 0x0010c81801007387 */ /* 0x0081e60000100a00 */
[----:B0-----:R-:W3:Y:S01]  /*2d380*/  LDL.LU R24, [R1+0x1f0] ;  /* 0x0001f00001187983 */ /* 0x001ee20000300800 */
[----:B------:R-:W3:Y:S02]  /*2d390*/  LDL.LU R25, [R1+0x1f4] ;  /* 0x0001f40001197983 */ /* 0x000ee40000300800 */
[----:B------:R-:W4:Y:S02]  /*2d3a0*/  LDL.LU R26, [R1+0x1f8] ;  /* 0x0001f800011a7983 */ /* 0x000f240000300800 */
[----:B------:R-:W4:Y:S02]  /*2d3b0*/  LDL.LU R27, [R1+0x1fc] ;  /* 0x0001fc00011b7983 */ /* 0x000f240000300800 */
[----:B----4-:R-:W-:Y:S01]  /*2d3c0*/  STL.64 [R1+0x10f8], R26 ;  /* 0x0010f81a01007387 */ /* 0x010fe20000100a00 */
[----:B---3--:R0:W-:Y:S03]  /*2d3d0*/  STL.64 [R1+0x10f0], R24 ;  /* 0x0010f01801007387 */ /* 0x0081e60000100a00 */
[----:B0-----:R-:W3:Y:S01]  /*2d3e0*/  LDL.LU R24, [R1+0x210] ;  /* 0x0002100001187983 */ /* 0x001ee20000300800 */
[----:B------:R-:W3:Y:S02]  /*2d3f0*/  LDL.LU R25, [R1+0x214] ;  /* 0x0002140001197983 */ /* 0x000ee40000300800 */
[----:B------:R-:W3:Y:S02]  /*2d400*/  LDL.LU R26, [R1+0x218] ;  /* 0x00021800011a7983 */ /* 0x000ee40000300800 */
[----:B------:R-:W3:Y:S01]  /*2d410*/  LDL.LU R27, [R1+0x21c] ;  /* 0x00021c00011b7983 */ /* 0x000ee20000300800 */
[----:B------:R-:W-:Y:S01]  /*2d420*/  STL [R1+0x1028], R19 ;  /* 0x0010281301007387 */ /* 0x000fe20000100800 */
[----:B------:R0:W-:Y:S02]  /*2d430*/  STL.64 [R1+0x250], R8 ;  /* 0x0002500801007387 */ /* 0x0001e40000100a00 */
[----:B------:R1:W-:Y:S01]  /*2d440*/  STL.64 [R1+0x258], R10 ;  /* 0x0002580a01007387 */ /* 0x0003e20000100a00 */
[----:B0-----:R-:W4:Y:S01]  /*2d450*/  LDL.LU.64 R8, [R1+0x1148] ;  /* 0x0011480001087983 */ /* 0x001f220000300a00 */
[----:B-1----:R-:W-:Y:S01]  /*2d460*/  MOV R11, R20 ;  /* 0x00000014000b7202 */ /* 0x002fe20000000f00 */
[----:B------:R-:W-:-:S02]  /*2d470*/  IMAD.MOV.U32 R10, RZ, RZ, R21 ;  /* 0x000000ffff0a7224 */ /* 0x000fc400078e0015 */
[----:B------:R-:W2:Y:S02]  /*2d480*/  LDL.LU.64 R20, [R1+0x1140] ;  /* 0x0011400001147983 */ /* 0x000ea40000300a00 */
[C---:B--2---:R-:W-:Y:S01]  /*2d490*/  HMMA.16816.F32 R12, R4.reuse, R20, R12 ;  /* 0x00000014040c723c */ /* 0x044fe2000000180c */
[----:B------:R-:W-:Y:S11]  /*2d4a0*/  MOV R19, R21 ;  /* 0x0000001500137202 */ /* 0x000ff60000000f00 */
[----:B------:R-:W-:Y:S11]  /*2d4b0*/  @!UPT UIADD3 URZ, URZ, URZ, URZ ;  /* 0x0000003f3f3ff290 */ /* 0x000ff6000fffe03f */
[----:B------:R-:W-:Y:S01]  /*2d4c0*/  STL.64 [R1+0x240], R12 ;  /* 0x0002400c01007387 */ /* 0x000fe20000100a00 */
[----:B------:R0:W-:Y:S03]  /*2d4d0*/  STL.64 [R1+0x248], R14 ;  /* 0x0002480e01007387 */ /* 0x0001e60000100a00 */
[----:B0-----:R-:W2:Y:S01]  /*2d4e0*/  LDL.LU.64 R14, [R1+0x1138] ;  /* 0x00113800010e7983 */ /* 0x001ea20000300a00 */
[----:B------:R-:W2:Y:S02]  /*2d4f0*/  LDL.LU.64 R12, [R1+0x1130] ;  /* 0x00113000010c7983 */ /* 0x000ea40000300a00 */
[----:B------:R-:W4:Y:S02]  /*2d500*/  LDL.LU.64 R22, [R1+0x1128] ;  /* 0x0011280001167983 */ /* 0x000f240000300a00 */
[----:B------:R-:W4:Y:S01]  /*2d510*/  LDL.LU.64 R20, [R1+0x1120] ;  /* 0x0011200001147983 */ /* 0x000f220000300a00 */
[----:B------:R-:W-:Y:S01]  /*2d520*/  STL [R1+0x1038], R19 ;  /* 0x0010381301007387 */ /* 0x000fe20000100800 */
[C---:B----4-:R-:W-:Y:S11]  /*2d530*/  HMMA.16816.F32 R20, R4.reuse, R8, R20 ;  /* 0x000000080414723c */ /* 0x050ff60000001814 */
[----:B------:R-:W-:Y:S11]  /*2d540*/  @!UPT UIADD3 URZ, URZ, URZ, URZ ;  /* 0x0000003f3f3ff290 */ /* 0x000ff6000fffe03f */
[----:B------:R-:W-:Y:S01]  /*2d550*/  @!UPT UIADD3 URZ, URZ, URZ, URZ ;  /* 0x0000003f3f3ff290 */ /* 0x000fe2000fffe03f */
[----:B------:R0:W-:Y:S01]  /*2d560*/  STL.64 [R1+0x230], R20 ;  /* 0x0002301401007387 */ /* 0x0001e20000100a00 */
[----:B------:R-:W-:Y:S03]  /*2d570*/  STL.64 [R1+0x238], R22 ;  /* 0x0002381601007387 */ /* 0x000fe60000100a00 */
[----:B0-----:R-:W2:Y:S01]  /*2d580*/  LDL.LU.64 R20, [R1+0x1118] ;  /* 0x0011180001147983 */ /* 0x001ea20000300a00 */
[----:B------:R0:W-:Y:S02]  /*2d590*/  STL.64 [R1+0xfe0], R8 ;  /* 0x000fe00801007387 */ /* 0x0001e40000100a00 */
[----:B------:R-:W-:Y:S01]  /*2d5a0*/  STL.64 [R1+0x1030], R10 ;  /* 0x0010300a01007387 */ /* 0x000fe20000100a00 */
[----:B0-----:R-:W-:Y:S02]  /*2d5b0*/  MOV R8, R29 ;  /* 0x0000001d00087202 */ /* 0x001fe40000000f00 */
[----:B------:R-:W4:Y:S01]  /*2d5c0*/  LDL.LU R29, [R1+0x1110] ;  /* 0x00111000011d7983 */ /* 0x000f220000300800 */
[----:B--2---:R-:W-:Y:S01]  /*2d5d0*/  HMMA.16816.F32 R12, R4, R20, R12 ;  /* 0x00000014040c723c */ /* 0x004fe2000000180c */
[----:B------:R-:W-:-:S02]  /*2d5e0*/  MOV R19, R21 ;  /* 0x0000001500137202 */ /* 0x000fc40000000f00 */
[----:B------:R-:W2:Y:S11]  /*2d5f0*/  LDL.LU.64 R20, [R1+0x1108] ;  /* 0x0011080001147983 */ /* 0x000eb60000300a00 */
[----:B------:R-:W-:Y:S09]  /*2d600*/  @!UPT UIADD3 URZ, URZ, URZ, URZ ;  /* 0x0000003f3f3ff290 */ /* 0x000ff2000fffe03f */
[----:B------:R0:W-:Y:S04]  /*2d610*/  STL.64 [R1+0x220], R12 ;  /* 0x0002200c01007387 */ /* 0x0001e80000100a00 */
[----:B0-----:R-:W3:Y:S01]  /*2d620*/  LDL.LU.64 R12, [R1+0x1100] ;  /* 0x00110000010c7983 */ /* 0x001ee20000300a00 */
[----:B------:R-:W-:Y:S01]  /*2d630*/  IMAD.MOV.U32 R23, RZ, RZ, R15 ;  /* 0x000000ffff177224 */ /* 0x000fe200078e000f */
[----:B------:R-:W-:-:S04]  /*2d640*/  MOV R22, R14 ;  /* 0x0000000e00167202 */ /* 0x000fc80000000f00 */
[----:B------:R0:W-:Y:S01]  /*2d650*/  STL [R1+0xe70], R23 ;  /* 0x000e701701007387 */ /* 0x0001e20000100800 */
[----:B------:R1:W-:Y:S01]  /*2d660*/  STL [R1+0xe60], R22 ;  /* 0x000e601601007387 */ /* 0x0003e20000100800 */
[----:B---3--:R-:W-:Y:S01]  /*2d670*/  HMMA.16816.F32 R24, R4, R12, R24 ;  /* 0x0000000c0418723c */ /* 0x008fe20000001818 */
[----:B0-----:R-:W-:Y:S02]  /*2d680*/  MOV R23, R12 ;  /* 0x0000000c00177202 */ /* 0x001fe40000000f00 */
[----:B-1----:R-:W-:Y:S11]  /*2d690*/  MOV R22, R13 ;  /* 0x0000000d00167202 */ /* 0x002ff60000000f00 */
[----:B------:R-:W-:Y:S09]  /*2d6a0*/  @!UPT UIADD3 URZ, URZ, URZ, URZ ;  /* 0x0000003f3f3ff290 */ /* 0x000ff2000fffe03f */
[----:B------:R-:W-:Y:S01]  /*2d6b0*/  STL.64 [R1+0x210], R24 ;  /* 0x0002101801007387 */ /* 0x000fe20000100a00 */
[----:B------:R0:W-:Y:S03]  /*2d6c0*/  STL.64 [R1+0x218], R26 ;  /* 0x0002181a01007387 */ /* 0x0001e60000100a00 */
[----:B0-----:R-:W3:Y:S01]  /*2d6d0*/  LDL.LU.64 R26, [R1+0x10f8] ;  /* 0x0010f800011a7983 */ /* 0x001ee20000300a00 */
[----:B------:R-:W3:Y:S02]  /*2d6e0*/  LDL.LU.64 R24, [R1+0x10f0] ;  /* 0x0010f00001187983 */ /* 0x000ee40000300a00 */
[----:B------:R-:W5:Y:S02]  /*2d6f0*/  LDL.LU.64 R14, [R1+0x10e8] ;  /* 0x0010e800010e7983 */ /* 0x000f640000300a00 */
[----:B------:R-:W5:Y:S02]  /*2d700*/  LDL.LU.64 R12, [R1+0x10e0] ;  /* 0x0010e000010c7983 */ /* 0x000f640000300a00 */
[----:B------:R-:W-:-:S02]  /*2d710*/  IMAD.MOV.U32 R9, RZ, RZ, R0 ;  /* 0x000000ffff097224 */ /* 0x000fc400078e0000 */
[----:B------:R-:W2:Y:S05]  /*2d720*/  LDL.LU R0, [R1+0x550] ;  /* 0x0005500001007983 */ /* 0x000eaa0000300800 */
[C---:B-----5:R-:W-:Y:S01]  /*2d730*/  HMMA.16816.F32 R8, R4.reuse, R8, R12 ;  /* 0x000000080408723c */ /* 0x060fe2000000180c */
[----:B------:R-:W3:Y:S11]  /*2d740*/  LDL.LU.64 R12, [R1+0x10d8] ;  /* 0x0010d800010c7983 */ /* 0x000ef60000300a00 */
[----:B------:R-:W-:Y:S11]  /*2d750*/  @!UPT UIADD3 URZ, URZ, URZ, URZ ;  /* 0x0000003f3f3ff290 */ /* 0x000ff6000fffe03f */
[----:B------:R0:W-:Y:S01]  /*2d760*/  STL.64 [R1+0x200], R8 ;  /* 0x0002000801007387 */ /* 0x0001e20000100a00 */
[----:B------:R-:W-:Y:S03]  /*2d770*/  STL.64 [R1+0x208], R10 ;  /* 0x0002080a01007387 */ /* 0x000fe60000100a00 */
[----:B0-----:R-:W5:Y:S01]  /*2d780*/  LDL.LU R9, [R1+0x554] ;  /* 0x0005540001097983 */ /* 0x001f620000300800 */
[C---:B---3--:R-:W-:Y:S11]  /*2d790*/  HMMA.16816.F32 R24, R4.reuse, R12, R24 ;  /* 0x0000000c0418723c */ /* 0x048ff60000001818 */
[----:B------:R-:W-:Y:S11]  /*2d7a0*/  @!UPT UIADD3 URZ, URZ, URZ, URZ ;  /* 0x0000003f3f3ff290 */ /* 0x000ff6000fffe03f */
[----:B------:R-:W-:Y:S01]  /*2d7b0*/  @!UPT UIADD3 URZ, URZ, URZ, URZ ;  /* 0x0000003f3f3ff290 */ /* 0x000fe2000fffe03f */
[----:B------:R-:W-:Y:S01]  /*2d7c0*/  STL.64 [R1+0x1f0], R24 ;  /* 0x0001f01801007387 */ /* 0x000fe20000100a00 */
[----:B------:R0:W-:Y:S03]  /*2d7d0*/  STL.64 [R1+0x1f8], R26 ;  /* 0x0001f81a01007387 */ /* 0x0001e60000100a00 */
[----:B0-----:R-:W3:Y:S01]  /*2d7e0*/  LDL.LU.64 R26, [R1+0x10d0] ;  /* 0x0010d000011a7983 */ /* 0x001ee20000300a00 */
[----:B------:R-:W3:Y:S02]  /*2d7f0*/  LDL.LU.64 R24, [R1+0x10c8] ;  /* 0x0010c80001187983 */ /* 0x000ee40000300a00 */
[----:B------:R-:W2:Y:S01]  /*2d800*/  LDL.LU R11, [R1+0x540] ;  /* 0x00054000010b7983 */ /* 0x000ea20000300800 */
[C---:B---3--:R-:W-:Y:S11]  /*2d810*/  HMMA.16816.F32 R24, R4.reuse, R16, R24 ;  /* 0x000000100418723c */ /* 0x048ff60000001818 */
[----:B------:R-:W-:Y:S11]  /*2d820*/  @!UPT UIADD3 URZ, URZ, URZ, URZ ;  /* 0x0000003f3f3ff290 */ /* 0x000ff6000fffe03f */
[----:B------:R-:W-:Y:S01]  /*2d830*/  @!UPT UIADD3 URZ, URZ, URZ, URZ ;  /* 0x0000003f3f3ff290 */ /* 0x000fe2000fffe03f */
[----:B------:R-:W-:Y:S01]  /*2d840*/  STL.64 [R1+0x1e0], R24 ;  /* 0x0001e01801007387 */ /* 0x000fe20000100a00 */
[----:B------:R0:W-:Y:S02]  /*2d850*/  STL [R1+0x1ec], R27 ;  /* 0x0001ec1b01007387 */ /* 0x0001e40000100800 */
[----:B------:R-:W-:Y:S02]  /*2d860*/  IMAD.MOV.U32 R14, RZ, RZ, R26 ;  /* 0x000000ffff0e7224 */ /* 0x000fe400078e001a */
[----:B0-----:R-:W2:Y:S01]  /*2d870*/  LDL.LU.64 R26, [R1+0x10c0] ;  /* 0x0010c000011a7983 */ /* 0x001ea20000300a00 */
[----:B------:R-:W2:Y:S02]  /*2d880*/  LDL.LU.64 R24, [R1+0x10b8] ;  /* 0x0010b80001187983 */ /* 0x000ea40000300a00 */
[----:B------:R-:W3:Y:S02]  /*2d890*/  LDL.LU R8, [R1+0x544] ;  /* 0x0005440001087983 */ /* 0x000ee40000300800 */
[----:B------:R-:W-:Y:S01]  /*2d8a0*/  STL [R1+0xf70], R16 ;  /* 0x000f701001007387 */ /* 0x000fe20000100800 */
[----:B------:R-:W-:Y:S01]  /*2d8b0*/  STL [R1+0xf6c], R17 ;  /* 0x000f6c1101007387 */ /* 0x000fe20000100800 */
[----:B------:R-:W-:Y:S01]  /*2d8c0*/  STL [R1+0xe10], R14 ;  /* 0x000e100e01007387 */ /* 0x000fe20000100800 */
[----:B--2---:R-:W-:Y:S11]  /*2d8d0*/  HMMA.16816.F32 R24, R4, R20, R24 ;  /* 0x000000140418723c */ /* 0x004ff60000001818 */
[----:B------:R-:W-:Y:S11]  /*2d8e0*/  @!UPT UIADD3 URZ, URZ, URZ, URZ ;  /* 0x0000003f3f3ff290 */ /* 0x000ff6000fffe03f */
[----:B------:R-:W-:Y:S01]  /*2d8f0*/  @!UPT UIADD3 URZ, URZ, URZ, URZ ;  /* 0x0000003f3f3ff290 */ /* 0x000fe2000fffe03f */
[----:B------:R-:W-:Y:S01]  /*2d900*/  STL.64 [R1+0x1d0], R24 ;  /* 0x0001d01801007387 */ /* 0x000fe20000100a00 */
[----:B------:R0:W-:Y:S03]  /*2d910*/  STL.64 [R1+0x1d8], R26 ;  /* 0x0001d81a01007387 */ /* 0x0001e60000100a00 */
[----:B0-----:R-:W2:Y:S01]  /*2d920*/  LDL.LU.64 R26, [R1+0x10b0] ;  /* 0x0010b000011a7983 */ /* 0x001ea20000300a00 */
[----:B------:R-:W2:Y:S02]  /*2d930*/  LDL.LU.64 R24, [R1+0x10a8] ;  /* 0x0010a80001187983 */ /* 0x000ea40000300a00 */
[----:B------:R-:W2:Y:S02]  /*2d940*/  LDL.LU R15, [R1+0x558] ;  /* 0x00055800010f7983 */ /* 0x000ea40000300800 */
[----:B------:R0:W-:Y:S01]  /*2d950*/  STL [R1+0xf4c], R20 ;  /* 0x000f4c1401007387 */ /* 0x0001e20000100800 */
[----:B------:R1:W-:Y:S01]  /*2d960*/  STL [R1+0xf48], R21 ;  /* 0x000f481501007387 */ /* 0x0003e20000100800 */
[----:B------:R4:W-:Y:S03]  /*2d970*/  STL.64 [R1+0x1040], R22 ;  /* 0x0010401601007387 */ /* 0x0009e60000100a00 */
[----:B0-----:R-:W2:Y:S01]  /*2d980*/  LDL.LU R20, [R1+0x1c0] ;  /* 0x0001c00001147983 */ /* 0x001ea20000300800 */
[----:B-1----:R-:W2:Y:S01]  /*2d990*/  LDL.LU R21, [R1+0x1c4] ;  /* 0x0001c40001157983 */ /* 0x002ea20000300800 */
[----:B----4-:R-:W-:-:S02]  /*2d9a0*/  MOV R22, R29 ;  /* 0x0000001d00167202 */ /* 0x010fc40000000f00 */
[----:B------:R-:W-:Y:S01]  /*2d9b0*/  MOV R23, R28 ;  /* 0x0000001c00177202 */ /* 0x000fe20000000f00 */
[----:B------:R-:W4:Y:S01]  /*2d9c0*/  LDL.LU R29, [R1+0x10a0] ;  /* 0x0010a000011d7983 */ /* 0x000f220000300800 */
[----:B------:R-:W3:Y:S02]  /*2d9d0*/  LDL.LU R28, [R1+0x109c] ;  /* 0x00109c00011c7983 */ /* 0x000ee40000300800 */
[----:B------:R-:W3:Y:S03]  /*2d9e0*/  LDL.LU R18, [R1+0x55c] ;  /* 0x00055c0001127983 */ /* 0x000ee60000300800 */
[----:B--2---:R-:W-:Y:S01]  /*2d9f0*/  HMMA.16816.F32 R20, R4, R24, R20 ;  /* 0x000000180414723c */ /* 0x004fe20000001814 */
[----:B------:R-:W2:Y:S11]  /*2da00*/  LDL.LU R7, [R1+0x548] ;  /* 0x0005480001077983 */ /* 0x000eb60000300800 */
[----:B------:R-:W-:Y:S11]  /*2da10*/  @!UPT UIADD3 URZ, URZ, URZ, URZ ;  /* 0x0000003f3f3ff290 */ /* 0x000ff6000fffe03f */
[----:B------:R-:W-:Y:S01]  /*2da20*/  STL.64 [R1+0x1c0], R20 ;  /* 0x0001c01401007387 */ /* 0x000fe20000100a00 */
[----:B------:R0:W-:Y:S02]  /*2da30*/  STL.64 [R1+0x1c8], R22 ;  /* 0x0001c81601007387 */ /* 0x0001e40000100a00 */
[----:B------:R-:W2:Y:S02]  /*2da40*/  LDL.LU R14, [R1+0x54c] ;  /* 0x00054c00010e7983 */ /* 0x000ea40000300800 */
[----:B------:R-:W2:Y:S01]  /*2da50*/  LDL.LU R4, [R1+0x780] ;  /* 0x0007800001047983 */ /* 0x000ea20000300800 */
[----:B0-----:R-:W2:Y:S01]  /*2da60*/  LDL.LU R22, [R1+0x6b0] ;  /* 0x0006b00001167983 */ /* 0x001ea20000300800 */
[----:B------:R-:W2:Y:S02]  /*2da70*/  LDL.LU R23, [R1+0x7d4] ;  /* 0x0007d40001177983 */ /* 0x000ea40000300800 */
[----:B------:R-:W2:Y:S02]  /*2da80*/  LDL.LU R21, [R1+0xd0] ;  /* 0x0000d00001157983 */ /* 0x000ea40000300800 */
[----:B------:R-:W2:Y:S02]  /*2da90*/  LDL.LU R20, [R1+0x7d0] ;  /* 0x0007d00001147983 */ /* 0x000ea40000300800 */
[----:B---3--:R-:W-:Y:S01]  /*2daa0*/  FFMA R0, R0, c[0x0][0x188], -R28 ;  /* 0x0000620000007a23 */ /* 0x008fe2000000081c */
[----:B------:R-:W3:Y:S01]  /*2dab0*/  LDL.LU R17, [R1+0x770] ;  /* 0x0007700001117983 */ /* 0x000ee20000300800 */
[----:B------:R-:W3:Y:S02]  /*2dac0*/  LDL.LU R16, [R1+0x660] ;  /* 0x0006600001107983 */ /* 0x000ee40000300800 */
[----:B------:R-:W-:-:S02]  /*2dad0*/  FMUL R3, R0, 1.4426950216293334961 ;  /* 0x3fb8aa3b00037820 */ /* 0x000fc40000400000 */
[--C-:B-----5:R-:W-:Y:S02]  /*2dae0*/  FFMA R0, R9, c[0x0][0x188], -R28.reuse ;  /* 0x0000620009007a23 */ /* 0x120fe4000000081c */
[----:B------:R0:W1:Y:S02]  /*2daf0*/  MUFU.EX2 R9, R3 ;  /* 0x0000000300097308 */ /* 0x0000640000000800 */
[----:B0-----:R-:W-:Y:S02]  /*2db00*/  FMUL R3, R0, 1.4426950216293334961 ;  /* 0x3fb8aa3b00037820 */ /* 0x001fe40000400000 */
[----:B------:R-:W-:-:S04]  /*2db10*/  FFMA R0, R11, c[0x0][0x188], -R28 ;  /* 0x000062000b007a23 */ /* 0x000fc8000000081c */
[----:B------:R0:W5:Y:S02]  /*2db20*/  MUFU.EX2 R10, R3 ;  /* 0x00000003000a7308 */ /* 0x0001640000000800 */
[----:B0-----:R-:W-:Y:S02]  /*2db30*/  FMUL R3, R0, 1.4426950216293334961 ;  /* 0x3fb8aa3b00037820 */ /* 0x001fe40000400000 */
[----:B------:R-:W-:-:S04]  /*2db40*/  FFMA R0, R8, c[0x0][0x188], -R28 ;  /* 0x0000620008007a23 */ /* 0x000fc8000000081c */
[----:B------:R0:W1:Y:S02]  /*2db50*/  MUFU.EX2 R8, R3 ;  /* 0x0000000300087308 */ /* 0x0000640000000800 */
[----:B0-----:R-:W-:Y:S02]  /*2db60*/  FMUL R3, R0, 1.4426950216293334961 ;  /* 0x3fb8aa3b00037820 */ /* 0x001fe40000400000 */
[----:B----4-:R-:W-:-:S04]  /*2db70*/  FFMA R0, R15, c[0x0][0x188], -R29 ;  /* 0x000062000f007a23 */ /* 0x010fc8000000081d */
[----:B------:R0:W-:Y:S02]  /*2db80*/  MUFU.EX2 R15, R3 ;  /* 0x00000003000f7308 */ /* 0x0001e40000000800 */
[----:B0-----:R-:W-:Y:S02]  /*2db90*/  FMUL R3, R0, 1.4426950216293334961 ;  /* 0x3fb8aa3b00037820 */ /* 0x001fe40000400000 */
[----:B------:R-:W-:-:S04]  /*2dba0*/  FFMA R0, R18, c[0x0][0x188], -R29 ;  /* 0x0000620012007a23 */ /* 0x000fc8000000081d */
[----:B------:R0:W4:Y:S02]  /*2dbb0*/  MUFU.EX2 R5, R3 ;  /* 0x0000000300057308 */ /* 0x0001240000000800 */
[----:B0-----:R-:W-:-:S06]  /*2dbc0*/  FMUL R3, R0, 1.4426950216293334961 ;  /* 0x3fb8aa3b00037820 */ /* 0x001fcc0000400000 */
[----:B------:R-:W0:Y:S01]  /*2dbd0*/  MUFU.EX2 R6, R3 ;  /* 0x0000000300067308 */ /* 0x000e220000000800 */
[----:B------:R1:W-:Y:S04]  /*2dbe0*/  STL [R1+0xf54], R24 ;  /* 0x000f541801007387 */ /* 0x0003e80000100800 */
[----:B-1----:R-:W3:Y:S01]  /*2dbf0*/  LDL.LU R24, [R1+0xd8] ;  /* 0x0000d80001187983 */ /* 0x002ee20000300800 */
[----:B------:R1:W-:Y:S03]  /*2dc00*/  STL [R1+0xf50], R25 ;  /* 0x000f501901007387 */ /* 0x0003e60000100800 */
[----:B-1----:R-:W3:Y:S01]  /*2dc10*/  LDL.LU R25, [R1+0xd4] ;  /* 0x0000d40001197983 */ /* 0x002ee20000300800 */
[----:B------:R-:W-:Y:S02]  /*2dc20*/  STL [R1+0x2cc], R9 ;  /* 0x0002cc0901007387 */ /* 0x000fe40000100800 */
[----:B-----5:R-:W-:Y:S02]  /*2dc30*/  STL [R1+0x2d0], R10 ;  /* 0x0002d00a01007387 */ /* 0x020fe40000100800 */
[----:B------:R-:W-:Y:S01]  /*2dc40*/  STL [R1+0x2d4], R8 ;  /* 0x0002d40801007387 */ /* 0x000fe20000100800 */
[----:B------:R-:W5:Y:S01]  /*2dc50*/  LDL.LU R11, [R1+0x5b8] ;  /* 0x0005b800010b7983 */ /* 0x000f620000300800 */
[----:B------:R-:W5:Y:S02]  /*2dc60*/  LDL.LU R18, [R1+0x5b4] ;  /* 0x0005b40001127983 */ /* 0x000f640000300800 */
[----:B----4-:R-:W-:Y:S02]  /*2dc70*/  STL [R1+0x2c0], R5 ;  /* 0x0002c00501007387 */ /* 0x010fe40000100800 */
[----:B0-----:R-:W-:Y:S02]  /*2dc80*/  STL [R1+0x2c4], R6 ;  /* 0x0002c40601007387 */ /* 0x001fe40000100800 */
[----:B--2---:R-:W-:-:S04]  /*2dc90*/  FFMA R0, R7, c[0x0][0x188], -R29 ;  /* 0x0000620007007a23 */ /* 0x004fc8000000081d */
[----:B------:R-:W-:Y:S02]  /*2dca0*/  FMUL R3, R0, 1.4426950216293334961 ;  /* 0x3fb8aa3b00037820 */ /* 0x000fe40000400000 */
[----:B------:R-:W-:-:S04]  /*2dcb0*/  FFMA R0, R14, c[0x0][0x188], -R29 ;  /* 0x000062000e007a23 */ /* 0x000fc8000000081d */
[----:B------:R-:W-:-:S04]  /*2dcc0*/  FMUL R0, R0, 1.4426950216293334961 ;  /* 0x3fb8aa3b00007820 */ /* 0x000fc80000400000 */
[----:B------:R0:W1:Y:S02]  /*2dcd0*/  MUFU.EX2 R7, R0 ;  /* 0x0000000000077308 */ /* 0x0000640000000800 */
[----:B0-----:R-:W-:Y:S01]  /*2dce0*/  FADD R0, R20, R21 ;  /* 0x0000001514007221 */ /* 0x001fe20000000000 */
[----:B-1----:R-:W-:Y:S01]  /*2dcf0*/  STL [R1+0x2d8], R7 ;  /* 0x0002d80701007387 */ /* 0x002fe20000100800 */
[----:B------:R-:W2:Y:S02]  /*2dd00*/  LDL.LU R20, [R1+0x80] ;  /* 0x0000800001147983 */ /* 0x000ea40000300800 */
[----:B------:R-:W2:Y:S02]  /*2dd10*/  LDL.LU R21, [R1+0x84] ;  /* 0x0000840001157983 */ /* 0x000ea40000300800 */
[----:B---3--:R-:W-:-:S04]  /*2dd20*/  FADD R4, R4, R25 ;  /* 0x0000001904047221 */ /* 0x008fc80000000000 */
[----:B------:R-:W-:Y:S01]  /*2dd30*/  FADD R25, R17, R4 ;  /* 0x0000000411197221 */ /* 0x000fe20000000000 */
[----:B--2---:R0:W-:Y:S02]  /*2dd40*/  STL.64 [R1+0x1058], R20 ;  /* 0x0010581401007387 */ /* 0x0041e40000100a00 */
[----:B0-----:R-:W-:Y:S01]  /*2dd50*/  IMAD.MOV.U32 R20, RZ, RZ, R27 ;  /* 0x000000ffff147224 */ /* 0x001fe200078e001b */
[----:B------:R-:W-:Y:S01]  /*2dd60*/  MOV R21, R26 ;  /* 0x0000001a00157202 */ /* 0x000fe20000000f00 */
[----:B------:R-:W2:Y:S01]  /*2dd70*/  LDL.LU R27, [R1+0x1098] ;  /* 0x00109800011b7983 */ /* 0x000ea20000300800 */
[----:B------:R-:W3:Y:S03]  /*2dd80*/  LDL.LU R26, [R1+0x1094] ;  /* 0x00109400011a7983 */ /* 0x000ee60000300800 */
[----:B------:R0:W-:Y:S01]  /*2dd90*/  STL.64 [R1+0x1070], R20 ;  /* 0x0010701401007387 */ /* 0x0001e20000100a00 */
[----:B------:R1:W-:Y:S03]  /*2dda0*/  STL [R1+0x1090], R25 ;  /* 0x0010901901007387 */ /* 0x0003e60000100800 */
[----:B0-----:R-:W4:Y:S01]  /*2ddb0*/  LDL.LU R20, [R1+0xa0] ;  /* 0x0000a00001147983 */ /* 0x001f220000300800 */
[----:B------:R-:W4:Y:S01]  /*2ddc0*/  LDL.LU R21, [R1+0xa4] ;  /* 0x0000a40001157983 */ /* 0x000f220000300800 */
[----:B------:R0:W1:Y:S01]  /*2ddd0*/  MUFU.EX2 R14, R3 ;  /* 0x00000003000e7308 */ /* 0x0000620000000800 */
[----:B------:R-:W-:-:S02]  /*2dde0*/  FADD R2, R23, R2 ;  /* 0x0000000217027221 */ /* 0x000fc40000000000 */
[----:B0-----:R-:W-:-:S04]  /*2ddf0*/  FADD R3, R22, R24 ;  /* 0x0000001816037221 */ /* 0x001fc80000000000 */
[----:B------:R-:W-:Y:S02]  /*2de00*/  FADD R3, R16, R3 ;  /* 0x0000000310037221 */ /* 0x000fe40000000000 */
[----:B-----5:R-:W-:Y:S02]  /*2de10*/  FADD R16, R11, R2 ;  /* 0x000000020b107221 */ /* 0x020fe40000000000 */
[----:B------:R-:W-:Y:S01]  /*2de20*/  FADD R17, R18, R0 ;  /* 0x0000000012117221 */ /* 0x000fe20000000000 */
[----:B----4-:R3:W-:Y:S01]  /*2de30*/  STL.64 [R1+0x1088], R20 ;  /* 0x0010881401007387 */ /* 0x0107e20000100a00 */
[----:B------:R-:W-:Y:S02]  /*2de40*/  STL [R1+0xd4], R3 ;  /* 0x0000d40301007387 */ /* 0x000fe40000100800 */
[----:B------:R-:W4:Y:S02]  /*2de50*/  LDL.LU R24, [R1+0x1b0] ;  /* 0x0001b00001187983 */ /* 0x000f240000300800 */
[----:B-1----:R-:W4:Y:S02]  /*2de60*/  LDL.LU R25, [R1+0x1b4] ;  /* 0x0001b40001197983 */ /* 0x002f240000300800 */
[----:B---3--:R-:W-:Y:S01]  /*2de70*/  IMAD.MOV.U32 R21, RZ, RZ, R26 ;  /* 0x000000ffff157224 */ /* 0x008fe200078e001a */
[----:B--2---:R-:W-:Y:S01]  /*2de80*/  MOV R20, R27 ;  /* 0x0000001b00147202 */ /* 0x004fe20000000f00 */
[----:B------:R-:W4:Y:S01]  /*2de90*/  LDL.LU R26, [R1+0x1b8] ;  /* 0x0001b800011a7983 */ /* 0x000f220000300800 */
[----:B------:R-:W4:Y:S02]  /*2dea0*/  LDL.LU R27, [R1+0x1bc] ;  /* 0x0001bc00011b7983 */ /* 0x000f240000300800 */
[----:B------:R-:W-:Y:S02]  /*2deb0*/  STL [R1+0x1068], R19 ;  /* 0x0010681301007387 */ /* 0x000fe40000100800 */
[----:B------:R0:W-:Y:S02]  /*2dec0*/  STL.64 [R1+0x1060], R16 ;  /* 0x0010601001007387 */ /* 0x0001e40000100a00 */
[----:B0-----:R-:W2:Y:S01]  /*2ded0*/  LDL.LU R16, [R1+0x190] ;  /* 0x0001900001107983 */ /* 0x001ea20000300800 */
[----:B------:R-:W2:Y:S02]  /*2dee0*/  LDL.LU R17, [R1+0x194] ;  /* 0x0001940001117983 */ /* 0x000ea40000300800 */
[----:B------:R-:W3:Y:S02]  /*2def0*/  LDL.LU R18, [R1+0x198] ;  /* 0x0001980001127983 */ /* 0x000ee40000300800 */
[----:B------:R-:W3:Y:S01]  /*2df00*/  LDL.LU R19, [R1+0x19c] ;  /* 0x00019c0001137983 */ /* 0x000ee20000300800 */
[----:B------:R-:W-:Y:S01]  /*2df10*/  F2FP.PACK_AB R5, R6, R5 ;  /* 0x000000050605723e */ /* 0x000fe200000000ff */
[----:B------:R-:W-:Y:S01]  /*2df20*/  F2FP.PACK_AB R6, R15, R8 ;  /* 0x000000080f06723e */ /* 0x000fe200000000ff */
[----:B------:R-:W-:-:S02]  /*2df30*/  F2FP.PACK_AB R4, R10, R9 ;  /* 0x000000090a04723e */ /* 0x000fc400000000ff */
[----:B------:R-:W-:Y:S01]  /*2df40*/  F2FP.PACK_AB R7, R7, R14 ;  /* 0x0000000e0707723e */ /* 0x000fe200000000ff */
[----:B---3--:R-:W-:Y:S01]  /*2df50*/  STL.64 [R1+0x1080], R18 ;  /* 0x0010801201007387 */ /* 0x008fe20000100a00 */
[----:B--2---:R0:W-:Y:S03]  /*2df60*/  STL.64 [R1+0x1078], R16 ;  /* 0x0010781001007387 */ /* 0x0041e60000100a00 */
[----:B0-----:R-:W2:Y:S01]  /*2df70*/  LDL.LU R16, [R1+0x1a0] ;  /* 0x0001a00001107983 */ /* 0x001ea20000300800 */
[----:B------:R-:W2:Y:S02]  /*2df80*/  LDL.LU R17, [R1+0x1a4] ;  /* 0x0001a40001117983 */ /* 0x000ea40000300800 */
[----:B------:R-:W2:Y:S02]  /*2df90*/  LDL.LU R18, [R1+0x1a8] ;  /* 0x0001a80001127983 */ /* 0x000ea40000300800 */
[----:B------:R-:W2:Y:S01]  /*2dfa0*/  LDL.LU R19, [R1+0x1ac] ;  /* 0x0001ac0001137983 */ /* 0x000ea20000300800 */
[----:B------:R-:W-:Y:S01]  /*2dfb0*/  STL [R1+0xe14], R15 ;  /* 0x000e140f01007387 */ /* 0x000fe20000100800 */
[----:B------:R-:W3:Y:S02]  /*2dfc0*/  LDL.LU R8, [R1+0x170] ;  /* 0x0001700001087983 */ /* 0x000ee40000300800 */
[----:B------:R-:W3:Y:S02]  /*2dfd0*/  LDL.LU R9, [R1+0x174] ;  /* 0x0001740001097983 */ /* 0x000ee40000300800 */
[----:B------:R-:W5:Y:S01]  /*2dfe0*/  LDL.LU R10, [R1+0x178] ;  /* 0x00017800010a7983 */ /* 0x000f620000300800 */
[----:B------:R-:W5:Y:S01]  /*2dff0*/  LDL.LU R11, [R1+0x17c] ;  /* 0x00017c00010b7983 */ /* 0x000f620000300800 */
[C---:B----4-:R-:W-:Y:S11]  /*2e000*/  HMMA.16816.F32 R20, R4.reuse, R20, R24 ;  /* 0x000000140414723c */ /* 0x050ff60000001818 */
[----:B------:R-:W-:Y:S11]  /*2e010*/  @!UPT UIADD3 URZ, URZ, URZ, URZ ;  /* 0x0000003f3f3ff290 */ /* 0x000ff6000fffe03f */
[----:B------:R-:W-:Y:S02]  /*2e020*/  @!UPT UIADD3 URZ, URZ, URZ, URZ ;  /* 0x0000003f3f3ff290 */ /* 0x000fe4000fffe03f */
[----:B------:R-:W-:Y:S02]  /*2e030*/  MOV R26, R20 ;  /* 0x00000014001a7202 */ /* 0x000fe40000000f00 */
[----:B------:R-:W-:Y:S01]  /*2e040*/  MOV R27, R21 ;  /* 0x00000015001b7202 */ /* 0x000fe20000000f00 */
[----:B-----5:R-:W-:Y:S01]  /*2e050*/  STL.64 [R1+0x1050], R10 ;  /* 0x0010500a01007387 */ /* 0x020fe20000100a00 */
[----:B---3--:R0:W-:Y:S03]  /*2e060*/  STL.64 [R1+0x1048], R8 ;  /* 0x0010480801007387 */ /* 0x0081e60000100a00 */
[----:B0-----:R-:W3:Y:S01]  /*2e070*/  LDL.LU R8, [R1+0x180] ;  /* 0x0001800001087983 */ /* 0x001ee20000300800 */
[----:B------:R-:W3:Y:S02]  /*2e080*/  LDL.LU R9, [R1+0x184] ;  /* 0x0001840001097983 */ /* 0x000ee40000300800 */
[----:B------:R-:W3:Y:S02]  /*2e090*/  LDL.LU R10, [R1+0x188] ;  /* 0x00018800010a7983 */ /* 0x000ee40000300800 */
[----:B------:R-:W3:Y:S01]  /*2e0a0*/  LDL.LU R11, [R1+0x18c] ;  /* 0x00018c00010b7983 */ /* 0x000ee20000300800 */
[----:B------:R-:W-:Y:S01]  /*2e0b0*/  STL [R1+0xf30], R14 ;  /* 0x000f300e01007387 */ /* 0x000fe20000100800 */
[----:B------:R-:W4:Y:S02]  /*2e0c0*/  LDL.LU R25, [R1+0x1090] ;  /* 0x0010900001197983 */ /* 0x000f240000300800 */
[----:B------:R2:W-:Y:S02]  /*2e0d0*/  STL.64 [R1+0x1b8], R22 ;  /* 0x0001b81601007387 */ /* 0x0005e40000100a00 */
[----:B------:R-:W2:Y:S01]  /*2e0e0*/  LDL.LU.64 R20, [R1+0x1088] ;  /* 0x0010880001147983 */ /* 0x000ea20000300a00 */
[----:B------:R-:W-:Y:S01]  /*2e0f0*/  STL [R1+0xd84], R27 ;  /* 0x000d841b01007387 */ /* 0x000fe20000100800 */
[----:B------:R-:W-:Y:S01]  /*2e100*/  STL [R1+0xd80], R26 ;  /* 0x000d801a01007387 */ /* 0x000fe20000100800 */
[C---:B--2---:R-:W-:Y:S02]  /*2e110*/  HMMA.16816.F32 R20, R4.reuse, R20, R16 ;  /* 0x000000140414723c */ /* 0x044fe40000001810 */
[----:B------:R-:W2:Y:S01]  /*2e120*/  LDL.LU.64 R18, [R1+0x1080] ;  /* 0x0010800001127983 */ /* 0x000ea20000300a00 */
[----:B------:R-:W2:Y:S11]  /*2e130*/  LDL.LU.64 R16, [R1+0x1078] ;  /* 0x0010780001107983 */ /* 0x000eb60000300a00 */
[----:B------:R-:W-:Y:S09]  /*2e140*/  @!UPT UIADD3 URZ, URZ, URZ, URZ ;  /* 0x0000003f3f3ff290 */ /* 0x000ff2000fffe03f */
[----:B------:R0:W-:Y:S01]  /*2e150*/  STL.64 [R1+0x1a0], R20 ;  /* 0x0001a01401007387 */ /* 0x0001e20000100a00 */
[----:B------:R2:W-:Y:S03]  /*2e160*/  STL.64 [R1+0x1a8], R22 ;  /* 0x0001a81601007387 */ /* 0x0005e60000100a00 */
[----:B0-----:R-:W2:Y:S01]  /*2e170*/  LDL.LU.64 R20, [R1+0x1070] ;  /* 0x0010700001147983 */ /* 0x001ea20000300a00 */
[----:B------:R-:W5:Y:S02]  /*2e180*/  LDL.LU R2, [R1+0x590] ;  /* 0x0005900001027983 */ /* 0x000f640000300800 */
[----:B------:R-:W3:Y:S01]  /*2e190*/  LDL R14, [R1+0x404] ;  /* 0x00040400010e7983 */ /* 0x000ee20000100800 */
[C---:B--2---:R-:W-:Y:S01]  /*2e1a0*/  HMMA.16816.F32 R20, R4.reuse, R20, R16 ;  /* 0x000000140414723c */ /* 0x044fe20000001810 */
[----:B------:R-:W2:Y:S01]  /*2e1b0*/  LDL.LU R19, [R1+0x1068] ;  /* 0x0010680001137983 */ /* 0x000ea20000300800 */
[----:B------:R-:W2:Y:S11]  /*2e1c0*/  LDL.LU.64 R16, [R1+0x1060] ;  /* 0x0010600001107983 */ /* 0x000eb60000300a00 */
[----:B------:R-:W-:Y:S10]  /*2e1d0*/  @!UPT UIADD3 URZ, URZ, URZ, URZ ;  /* 0x0000003f3f3ff290 */ /* 0x000ff4000fffe03f */
[----:B------:R0:W-:Y:S04]  /*2e1e0*/  STL.64 [R1+0x190], R20 ;  /* 0x0001901401007387 */ /* 0x0001e80000100a00 */
[----:B0-----:R-:W3:Y:S01]  /*2e1f0*/  LDL.LU.64 R20, [R1+0x1058] ;  /* 0x0010580001147983 */ /* 0x001ee20000300a00 */
[----:B------:R-:W2:Y:S02]  /*2e200*/  LDL.LU R18, [R1+0x580] ;  /* 0x0005800001127983 */ /* 0x000ea40000300800 */
[----:B------:R-:W-:Y:S01]  /*2e210*/  IMAD.MOV.U32 R27, RZ, RZ, R22 ;  /* 0x000000ffff1b7224 */ /* 0x000fe200078e0016 */
[----:B------:R-:W-:Y:S02]  /*2e220*/  MOV R26, R23 ;  /* 0x00000017001a7202 */ /* 0x000fe40000000f00 */
[----:B---3--:R-:W-:Y:S01]  /*2e230*/  HMMA.16816.F32 R20, R4, R20, R8 ;  /* 0x000000140414723c */ /* 0x008fe20000001808 */
[----:B--2---:R-:W-:Y:S01]  /*2e240*/  STL [R1+0x1000], R18 ;  /* 0x0010001201007387 */ /* 0x004fe20000100800 */
[----:B------:R-:W-:Y:S02]  /*2e250*/  STL.64 [R1+0xff8], R16 ;  /* 0x000ff81001007387 */ /* 0x000fe40000100a00 */
[----:B------:R-:W-:Y:S02]  /*2e260*/  STL [R1+0xd8c], R26 ;  /* 0x000d8c1a01007387 */ /* 0x000fe40000100800 */
[----:B------:R-:W-:Y:S01]  /*2e270*/  STL [R1+0xd88], R27 ;  /* 0x000d881b01007387 */ /* 0x000fe20000100800 */
[----:B------:R-:W2:Y:S01]  /*2e280*/  LDL.LU.64 R10, [R1+0x1050] ;  /* 0x00105000010a7983 */ /* 0x000ea20000300a00 */
[----:B------:R-:W2:Y:S11]  /*2e290*/  LDL.LU.64 R8, [R1+0x1048] ;  /* 0x0010480001087983 */ /* 0x000eb60000300a00 */
[----:B------:R-:W-:Y:S04]  /*2e2a0*/  @!UPT UIADD3 URZ, URZ, URZ, URZ ;  /* 0x0000003f3f3ff290 */ /* 0x000fe8000fffe03f */
[----:B------:R-:W-:Y:S01]  /*2e2b0*/  STL.64 [R1+0x180], R20 ;  /* 0x0001801401007387 */ /* 0x000fe20000100a00 */
[----:B------:R0:W-:Y:S03]  /*2e2c0*/  STL.64 [R1+0x188], R22 ;  /* 0x0001881601007387 */ /* 0x0001e60000100a00 */
[----:B0-----:R-:W3:Y:S01]  /*2e2d0*/  LDL.LU.64 R22, [R1+0x1040] ;  /* 0x0010400001167983 */ /* 0x001ee20000300a00 */
[----:B------:R-:W2:Y:S03]  /*2e2e0*/  LDL.LU R15, [R1+0x584] ;  /* 0x00058400010f7983 */ /* 0x000ea60000300800 */
[----:B--2---:R-:W-:Y:S01]  /*2e2f0*/  STL.64 [R1+0xf90], R14 ;  /* 0x000f900e01007387 */ /* 0x004fe20000100a00 */
[----:B------:R0:W-:Y:S03]  /*2e300*/  STL.64 [R1+0xf88], R12 ;  /* 0x000f880c01007387 */ /* 0x0001e60000100a00 */
[----:B0-----:R-:W2:Y:S01]  /*2e310*/  LDL.LU R12, [R1] ;  /* 0x00000000010c7983 */ /* 0x001ea20000300800 */
[----:B------:R-:W2:Y:S03]  /*2e320*/  LDL.LU R13, [R1+0x4] ;  /* 0x00000400010d7983 */ /* 0x000ea60000300800 */
[----:B--2---:R3:W-:Y:S02]  /*2e330*/  STL.64 [R1+0xfa8], R12 ;  /* 0x000fa80c01007387 */ /* 0x0047e40000100a00 */
[----:B---3--:R-:W-:Y:S01]  /*2e340*/  MOV R12, R23 ;  /* 0x00000017000c7202 */ /* 0x008fe20000000f00 */
[----:B------:R-:W-:-:S05]  /*2e350*/  IMAD.MOV.U32 R13, RZ, RZ, R22 ;  /* 0x000000ffff0d7224 */ /* 0x000fca00078e0016 */
[----:B------:R0:W-:Y:S04]  /*2e360*/  STL.64 [R1+0xfc0], R12 ;  /* 0x000fc00c01007387 */ /* 0x0001e80000100a00 */
[----:B0-----:R-:W2:Y:S01]  /*2e370*/  LDL.LU R12, [R1+0x20] ;  /* 0x00002000010c7983 */ /* 0x001ea20000300800 */
[----:B------:R-:W-:Y:S02]  /*2e380*/  MOV R13, R19 ;  /* 0x00000013000d7202 */ /* 0x000fe40000000f00 */
[----:B------:R-:W3:Y:S03]  /*2e390*/  LDL.LU R19, [R1+0x1038] ;  /* 0x0010380001137983 */ /* 0x000ee60000300800 */
[----:B--2---:R0:W-:Y:S04]  /*2e3a0*/  STL.64 [R1+0xfd8], R12 ;  /* 0x000fd80c01007387 */ /* 0x0041e80000100a00 */
[----:B0-----:R-:W2:Y:S01]  /*2e3b0*/  LDL.LU R12, [R1+0x70] ;  /* 0x00007000010c7983 */ /* 0x001ea20000300800 */
[----:B------:R-:W2:Y:S02]  /*2e3c0*/  LDL.LU R13, [R1+0x74] ;  /* 0x00007400010d7983 */ /* 0x000ea40000300800 */
[----:B------:R-:W3:Y:S01]  /*2e3d0*/  LDL R22, [R1+0x400] ;  /* 0x0004000001167983 */ /* 0x000ee20000100800 */
[----:B--2---:R-:W-:Y:S01]  /*2e3e0*/  HMMA.16816.F32 R12, R4, R12, R8 ;  /* 0x0000000c040c723c */ /* 0x004fe20000001808 */
[----:B------:R-:W2:Y:S11]  /*2e3f0*/  LDL.LU.64 R10, [R1+0x1030] ;  /* 0x00103000010a7983 */ /* 0x000eb60000300a00 */
[----:B------:R-:W-:Y:S11]  /*2e400*/  @!UPT UIADD3 URZ, URZ, URZ, URZ ;  /* 0x0000003f3f3ff290 */ /* 0x000ff6000fffe03f */
[----:B------:R0:W-:Y:S01]  /*2e410*/  STL.64 [R1+0x170], R12 ;  /* 0x0001700c01007387 */ /* 0x0001e20000100a00 */
[----:B------:R-:W4:Y:S01]  /*2e420*/  LDL.LU R8, [R1+0x40] ;  /* 0x0000400001087983 */ /* 0x000f220000300800 */
[----:B---3--:R-:W-:Y:S02]  /*2e430*/  MOV R9, R19 ;  /* 0x0000001300097202 */ /* 0x008fe40000000f00 */
[----:B------:R-:W3:Y:S01]  /*2e440*/  LDL.LU R19, [R1+0x1028] ;  /* 0x0010280001137983 */ /* 0x000ee20000300800 */
[----:B------:R-:W-:Y:S01]  /*2e450*/  MOV R26, R14 ;  /* 0x0000000e001a7202 */ /* 0x000fe20000000f00 */
[----:B------:R-:W-:Y:S01]  /*2e460*/  IMAD.MOV.U32 R27, RZ, RZ, R15 ;  /* 0x000000ffff1b7224 */ /* 0x000fe200078e000f */
[----:B--2---:R-:W-:Y:S01]  /*2e470*/  MOV R16, R11 ;  /* 0x0000000b00107202 */ /* 0x004fe20000000f00 */
[----:B------:R-:W-:Y:S01]  /*2e480*/  IMAD.MOV.U32 R17, RZ, RZ, R10 ;  /* 0x000000ffff117224 */ /* 0x000fe200078e000a */
[----:B----4-:R1:W-:Y:S01]  /*2e490*/  STL.64 [R1+0x1008], R8 ;  /* 0x0010080801007387 */ /* 0x0103e20000100a00 */
[----:B0-----:R-:W2:Y:S02]  /*2e4a0*/  LDL.LU R12, [R1+0x130] ;  /* 0x00013000010c7983 */ /* 0x001ea40000300800 */
[----:B------:R-:W2:Y:S02]  /*2e4b0*/  LDL.LU R13, [R1+0x134] ;  /* 0x00013400010d7983 */ /* 0x000ea40000300800 */
[----:B------:R-:W4:Y:S01]  /*2e4c0*/  LDL.LU R14, [R1+0x138] ;  /* 0x00013800010e7983 */ /* 0x000f220000300800 */
[----:B------:R-:W4:Y:S01]  /*2e4d0*/  LDL.LU R15, [R1+0x13c] ;  /* 0x00013c00010f7983 */ /* 0x000f220000300800 */
[----:B------:R0:W-:Y:S03]  /*2e4e0*/  STL.64 [R1+0x1010], R16 ;  /* 0x0010101001007387 */ /* 0x0001e60000100a00 */
[----:B-1----:R-:W2:Y:S01]  /*2e4f0*/  LDL.LU R8, [R1+0x150] ;  /* 0x0001500001087983 */ /* 0x002ea20000300800 */
[----:B------:R-:W2:Y:S02]  /*2e500*/  LDL.LU R9, [R1+0x154] ;  /* 0x0001540001097983 */ /* 0x000ea40000300800 */
[----:B------:R-:W2:Y:S02]  /*2e510*/  LDL.LU R10, [R1+0x158] ;  /* 0x00015800010a7983 */ /* 0x000ea40000300800 */
[----:B------:R-:W2:Y:S02]  /*2e520*/  LDL.LU R11, [R1+0x15c] ;  /* 0x00015c00010b7983 */ /* 0x000ea40000300800 */
[----:B--2---:R-:W-:Y:S01]  /*2e530*/  STL.64 [R1+0x1020], R10 ;  /* 0x0010200a01007387 */ /* 0x004fe20000100a00 */
[----:B------:R1:W-:Y:S02]  /*2e540*/  STL.64 [R1+0x1018], R8 ;  /* 0x0010180801007387 */ /* 0x0003e40000100a00 */
[----:B0-----:R-:W2:Y:S01]  /*2e550*/  LDL.LU R16, [R1+0x60] ;  /* 0x0000600001107983 */ /* 0x001ea20000300800 */
[----:B-1----:R-:W2:Y:S01]  /*2e560*/  LDL.LU R8, [R1+0x160] ;  /* 0x0001600001087983 */ /* 0x002ea20000300800 */
[----:B------:R-:W2:Y:S02]  /*2e570*/  LDL.LU R9, [R1+0x164] ;  /* 0x0001640001097983 */ /* 0x000ea40000300800 */
[----:B------:R-:W2:Y:S02]  /*2e580*/  LDL.LU R10, [R1+0x168] ;  /* 0x00016800010a7983 */ /* 0x000ea40000300800 */
[----:B------:R-:W2:Y:S01]  /*2e590*/  LDL.LU R11, [R1+0x16c] ;  /* 0x00016c00010b7983 */ /* 0x000ea20000300800 */
[----:B----4-:R-:W-:Y:S01]  /*2e5a0*/  STL.64 [R1+0xff0], R14 ;  /* 0x000ff00e01007387 */ /* 0x010fe20000100a00 */
[----:B------:R0:W-:Y:S03]  /*2e5b0*/  STL.64 [R1+0xfe8], R12 ;  /* 0x000fe80c01007387 */ /* 0x0001e60000100a00 */
[----:B0-----:R-:W4:Y:S01]  /*2e5c0*/  LDL.LU R12, [R1+0x140] ;  /* 0x00014000010c7983 */ /* 0x001f220000300800 */
[----:B------:R-:W4:Y:S02]  /*2e5d0*/  LDL.LU R13, [R1+0x144] ;  /* 0x00014400010d7983 */ /* 0x000f240000300800 */
[----:B------:R-:W4:Y:S02]  /*2e5e0*/  LDL.LU R14, [R1+0x148] ;  /* 0x00014800010e7983 */ /* 0x000f240000300800 */
[----:B------:R-:W4:Y:S01]  /*2e5f0*/  LDL.LU R15, [R1+0x14c] ;  /* 0x00014c00010f7983 */ /* 0x000f220000300800 */
[----:B------:R-:W2:Y:S01]  /*2e600*/  LDL.LU R3, [R1+0x598] ;  /* 0x0005980001037983 */ /* 0x000ea20000300800 */
[----:B------:R-:W2:Y:S02]  /*2e610*/  LDL.LU R24, [R1+0x5cc] ;  /* 0x0005cc0001187983 */ /* 0x000ea40000300800 */
[----:B------:R-:W2:Y:S02]  /*2e620*/  LDL.LU R21, [R1+0x59c] ;  /* 0x00059c0001157983 */ /* 0x000ea40000300800 */
[----:B------:R0:W-:Y:S02]  /*2e630*/  STL [R1+0xd94], R27 ;  /* 0x000d941b01007387 */ /* 0x0001e40000100800 */
[----:B0-----:R-:W2:Y:S01]  /*2e640*/  LDL.LU R27, [R1+0x594] ;  /* 0x00059400011b7983 */ /* 0x001ea20000300800 */
[----:B------:R-:W-:Y:S03]  /*2e650*/  STL [R1+0xd90], R26 ;  /* 0x000d901a01007387 */ /* 0x000fe60000100800 */
[----:B--2---:R-:W-:Y:S01]  /*2e660*/  STL [R1+0xfa0], R27 ;  /* 0x000fa01b01007387 */ /* 0x004fe20000100800 */
[----:B------:R0:W-:Y:S03]  /*2e670*/  STL.64 [R1+0xf98], R24 ;  /* 0x000f981801007387 */ /* 0x0001e60000100a00 */
[----:B0-----:R-:W2:Y:S01]  /*2e680*/  LDL.LU R24, [R1+0x100] ;  /* 0x0001000001187983 */ /* 0x001ea20000300800 */
[----:B------:R-:W2:Y:S02]  /*2e690*/  LDL.LU R25, [R1+0x104] ;  /* 0x0001040001197983 */ /* 0x000ea40000300800 */
[----:B------:R-:W2:Y:S02]  /*2e6a0*/  LDL.LU R26, [R1+0x108] ;  /* 0x00010800011a7983 */ /* 0x000ea40000300800 */
[----:B------:R-:W2:Y:S01]  /*2e6b0*/  LDL.LU R27, [R1+0x10c] ;  /* 0x00010c00011b7983 */ /* 0x000ea20000300800 */
[----:B---3--:R-:W-:-:S07]  /*2e6c0*/  MOV R17, R19 ;  /* 0x0000001300117202 */ /* 0x008fce0000000f00 */
[C---:B------:R-:W-:Y:S01]  /*2e6d0*/  HMMA.16816.F32 R16, R4.reuse, R16, R8 ;  /* 0x000000100410723c */ /* 0x040fe20000001808 */
[----:B--2---:R-:W-:Y:S01]  /*2e6e0*/  STL.64 [R1+0xfb8], R26 ;  /* 0x000fb81a01007387 */ /* 0x004fe20000100a00 */
        /* <DEDUP_REMOVED lines=10> */
[----:B------:R-:W2:Y:S01]  /*2e790*/  LDL.LU R27, [R1+0x12c] ;  /* 0x00012c00011b7983 */ /* 0x000ea20000300800 */
[----:B------:R-:W3:Y:S01]  /*2e7a0*/  LDL.LU.64 R10, [R1+0x1020] ;  /* 0x00102000010a7983 */ /* 0x000ee20000300a00 */
[----:B------:R-:W3:Y:S02]  /*2e7b0*/  LDL.LU.64 R8, [R1+0x1018] ;  /* 0x0010180001087983 */ /* 0x000ee40000300a00 */
[----:B------:R0:W-:Y:S02]  /*2e7c0*/  STL.64 [R1+0x160], R16 ;  /* 0x0001601001007387 */ /* 0x0001e40000100a00 */
[----:B------:R3:W-:Y:S01]  /*2e7d0*/  STL.64 [R1+0x168], R18 ;  /* 0x0001681201007387 */ /* 0x0007e20000100a00 */
[----:B0-----:R-:W3:Y:S02]  /*2e7e0*/  LDL.LU.64 R16, [R1+0x1010] ;  /* 0x0010100001107983 */ /* 0x001ee40000300a00 */
[C---:B---3--:R-:W-:Y:S02]  /*2e7f0*/  HMMA.16816.F32 R16, R4.reuse, R16, R8 ;  /* 0x000000100410723c */ /* 0x048fe40000001808 */
[----:B------:R-:W4:Y:S11]  /*2e800*/  LDL.LU.64 R8, [R1+0x1008] ;  /* 0x0010080001087983 */ /* 0x000f360000300a00 */
[----:B------:R-:W-:Y:S10]  /*2e810*/  @!UPT UIADD3 URZ, URZ, URZ, URZ ;  /* 0x0000003f3f3ff290 */ /* 0x000ff4000fffe03f */
[----:B------:R-:W-:Y:S01]  /*2e820*/  STL.64 [R1+0x150], R16 ;  /* 0x0001501001007387 */ /* 0x000fe20000100a00 */
[----:B------:R0:W-:Y:S03]  /*2e830*/  STL.64 [R1+0x158], R18 ;  /* 0x0001581201007387 */ /* 0x0001e60000100a00 */
[----:B0-----:R-:W3:Y:S01]  /*2e840*/  LDL.LU R18, [R1+0x1000] ;  /* 0x0010000001127983 */ /* 0x001ee20000300800 */
[----:B------:R-:W2:Y:S02]  /*2e850*/  LDL.LU.64 R16, [R1+0xff8] ;  /* 0x000ff80001107983 */ /* 0x000ea40000300a00 */
[----:B------:R-:W2:Y:S02]  /*2e860*/  LDL.LU R20, [R1+0x588] ;  /* 0x0005880001147983 */ /* 0x000ea40000300800 */
[----:B------:R-:W2:Y:S01]  /*2e870*/  LDL.LU R23, [R1+0x58c] ;  /* 0x00058c0001177983 */ /* 0x000ea20000300800 */
[----:B------:R-:W2:Y:S01]  /*2e880*/  LDL.LU R19, [R1+0x570] ;  /* 0x0005700001137983 */ /* 0x000ea20000300800 */
[C---:B----4-:R-:W-:Y:S03]  /*2e890*/  HMMA.16816.F32 R8, R4.reuse, R8, R12 ;  /* 0x000000080408723c */ /* 0x050fe6000000180c */
[----:B------:R-:W4:Y:S01]  /*2e8a0*/  LDL.LU.64 R14, [R1+0xff0] ;  /* 0x000ff000010e7983 */ /* 0x000f220000300a00 */
[----:B------:R-:W4:Y:S11]  /*2e8b0*/  LDL.LU.64 R12, [R1+0xfe8] ;  /* 0x000fe800010c7983 */ /* 0x000f360000300a00 */
[----:B------:R-:W-:Y:S08]  /*2e8c0*/  @!UPT UIADD3 URZ, URZ, URZ, URZ ;  /* 0x0000003f3f3ff290 */ /* 0x000ff0000fffe03f */
[----:B------:R0:W-:Y:S01]  /*2e8d0*/  STL.64 [R1+0x140], R8 ;  /* 0x0001400801007387 */ /* 0x0001e20000100a00 */
[----:B------:R4:W-:Y:S03]  /*2e8e0*/  STL.64 [R1+0x148], R10 ;  /* 0x0001480a01007387 */ /* 0x0009e60000100a00 */
[----:B0-----:R-:W4:Y:S02]  /*2e8f0*/  LDL.LU.64 R8, [R1+0xfe0] ;  /* 0x000fe00001087983 */ /* 0x001f240000300a00 */
[C---:B----4-:R-:W-:Y:S02]  /*2e900*/  HMMA.16816.F32 R8, R4.reuse, R8, R12 ;  /* 0x000000080408723c */ /* 0x050fe4000000180c */
[----:B------:R-:W2:Y:S11]  /*2e910*/  LDL.LU.64 R12, [R1+0xfd8] ;  /* 0x000fd800010c7983 */ /* 0x000eb60000300a00 */
[----:B------:R-:W-:Y:S10]  /*2e920*/  @!UPT UIADD3 URZ, URZ, URZ, URZ ;  /* 0x0000003f3f3ff290 */ /* 0x000ff4000fffe03f */
[----:B------:R0:W-:Y:S01]  /*2e930*/  STL.64 [R1+0x130], R8 ;  /* 0x0001300801007387 */ /* 0x0001e20000100a00 */
[----:B------:R-:W-:Y:S03]  /*2e940*/  STL.64 [R1+0x138], R10 ;  /* 0x0001380a01007387 */ /* 0x000fe60000100a00 */
[----:B0-----:R-:W4:Y:S01]  /*2e950*/  LDL.LU R8, [R1+0x574] ;  /* 0x0005740001087983 */ /* 0x001f220000300800 */
[C---:B--2---:R-:W-:Y:S03]  /*2e960*/  HMMA.16816.F32 R12, R4.reuse, R12, R24 ;  /* 0x0000000c040c723c */ /* 0x044fe60000001818 */
[----:B------:R-:W2:Y:S01]  /*2e970*/  LDL.LU.64 R26, [R1+0xfd0] ;  /* 0x000fd000011a7983 */ /* 0x000ea20000300a00 */
[----:B------:R-:W2:Y:S11]  /*2e980*/  LDL.LU.64 R24, [R1+0xfc8] ;  /* 0x000fc80001187983 */ /* 0x000eb60000300a00 */
[----:B------:R-:W-:Y:S08]  /*2e990*/  @!UPT UIADD3 URZ, URZ, URZ, URZ ;  /* 0x0000003f3f3ff290 */ /* 0x000ff0000fffe03f */
[----:B------:R0:W-:Y:S01]  /*2e9a0*/  STL.64 [R1+0x120], R12 ;  /* 0x0001200c01007387 */ /* 0x0001e20000100a00 */
[----:B------:R2:W-:Y:S03]  /*2e9b0*/  STL.64 [R1+0x128], R14 ;  /* 0x0001280e01007387 */ /* 0x0005e60000100a00 */
[----:B0-----:R-:W2:Y:S01]  /*2e9c0*/  LDL.LU.64 R12, [R1+0xfc0] ;  /* 0x000fc000010c7983 */ /* 0x001ea20000300a00 */
[----:B------:R-:W3:Y:S01]  /*2e9d0*/  LDL.LU R9, [R1+0x578] ;  /* 0x0005780001097983 */ /* 0x000ee20000300800 */
[C---:B--2---:R-:W-:Y:S02]  /*2e9e0*/  HMMA.16816.F32 R12, R4.reuse, R12, R24 ;  /* 0x0000000c040c723c */ /* 0x044fe40000001818 */
[----:B------:R-:W2:Y:S01]  /*2e9f0*/  LDL.LU.64 R26, [R1+0xfb8] ;  /* 0x000fb800011a7983 */ /* 0x000ea20000300a00 */
[----:B------:R-:W2:Y:S11]  /*2ea00*/  LDL.LU.64 R24, [R1+0xfb0] ;  /* 0x000fb00001187983 */ /* 0x000eb60000300a00 */
[----:B------:R-:W-:Y:S09]  /*2ea10*/  @!UPT UIADD3 URZ, URZ, URZ, URZ ;  /* 0x0000003f3f3ff290 */ /* 0x000ff2000fffe03f */
[----:B------:R0:W-:Y:S01]  /*2ea20*/  STL.64 [R1+0x110], R12 ;  /* 0x0001100c01007387 */ /* 0x0001e20000100a00 */
[----:B------:R2:W-:Y:S03]  /*2ea30*/  STL.64 [R1+0x118], R14 ;  /* 0x0001180e01007387 */ /* 0x0005e60000100a00 */
[----:B0-----:R-:W2:Y:S01]  /*2ea40*/  LDL.LU.64 R12, [R1+0xfa8] ;  /* 0x000fa800010c7983 */ /* 0x001ea20000300a00 */
[----:B------:R-:W3:Y:S01]  /*2ea50*/  LDL.LU R10, [R1+0x57c] ;  /* 0x00057c00010a7983 */ /* 0x000ee20000300800 */
[----:B--2---:R-:W-:Y:S02]  /*2ea60*/  HMMA.16816.F32 R12, R4, R12, R24 ;  /* 0x0000000c040c723c */ /* 0x004fe40000001818 */
[----:B------:R-:W2:Y:S01]  /*2ea70*/  LDL.LU R27, [R1+0xfa0] ;  /* 0x000fa000011b7983 */ /* 0x000ea20000300800 */
[----:B------:R-:W2:Y:S11]  /*2ea80*/  LDL.LU.64 R24, [R1+0xf98] ;  /* 0x000f980001187983 */ /* 0x000eb60000300a00 */
[----:B------:R-:W-:Y:S09]  /*2ea90*/  @!UPT UIADD3 URZ, URZ, URZ, URZ ;  /* 0x0000003f3f3ff290 */ /* 0x000ff2000fffe03f */
[----:B------:R-:W-:Y:S01]  /*2eaa0*/  STL.64 [R1+0x100], R12 ;  /* 0x0001000c01007387 */ /* 0x000fe20000100a00 */
[----:B------:R0:W-:Y:S03]  /*2eab0*/  STL.64 [R1+0x108], R14 ;  /* 0x0001080e01007387 */ /* 0x0001e60000100a00 */
[----:B0-----:R-:W5:Y:S01]  /*2eac0*/  LDL.LU.64 R14, [R1+0xf90] ;  /* 0x000f9000010e7983 */ /* 0x001f620000300a00 */
[----:B------:R-:W2:Y:S02]  /*2ead0*/  LDL.LU.64 R12, [R1+0xf88] ;  /* 0x000f8800010c7983 */ /* 0x000ea40000300a00 */
[----:B------:R-:W2:Y:S02]  /*2eae0*/  LDL.LU R11, [R1+0x560] ;  /* 0x00056000010b7983 */ /* 0x000ea40000300800 */
[----:B----4-:R-:W-:Y:S02]  /*2eaf0*/  FFMA R8, R8, c[0x0][0x188], -R28 ;  /* 0x0000620008087a23 */ /* 0x010fe4000000081c */
[----:B-----5:R-:W-:-:S04]  /*2eb00*/  FFMA R0, R2, c[0x0][0x188], -R14 ;  /* 0x0000620002007a23 */ /* 0x020fc8000000080e */
[----:B------:R-:W-:-:S04]  /*2eb10*/  FMUL R2, R0, 1.4426950216293334961 ;  /* 0x3fb8aa3b00027820 */ /* 0x000fc80000400000 */
[----:B------:R0:W1:Y:S01]  /*2eb20*/  MUFU.EX2 R26, R2 ;  /* 0x00000002001a7308 */ /* 0x0000620000000800 */
[----:B--2---:R-:W-:-:S04]  /*2eb30*/  FFMA R0, R27, c[0x0][0x188], -R14 ;  /* 0x000062001b007a23 */ /* 0x004fc8000000080e */
[----:B0-----:R-:W-:Y:S02]  /*2eb40*/  FMUL R2, R0, 1.4426950216293334961 ;  /* 0x3fb8aa3b00027820 */ /* 0x001fe40000400000 */
[--C-:B---3--:R-:W-:Y:S02]  /*2eb50*/  FFMA R0, R18, c[0x0][0x188], -R14.reuse ;  /* 0x0000620012007a23 */ /* 0x108fe4000000080e */
[----:B------:R0:W2:Y:S01]  /*2eb60*/  MUFU.EX2 R18, R2 ;  /* 0x0000000200127308 */ /* 0x0000a20000000800 */
[----:B-1----:R1:W-:Y:S01]  /*2eb70*/  STL [R1+0x64], R26 ;  /* 0x0000641a01007387 */ /* 0x0023e20000100800 */
[----:B0-----:R-:W-:Y:S02]  /*2eb80*/  FMUL R2, R0, 1.4426950216293334961 ;  /* 0x3fb8aa3b00027820 */ /* 0x001fe40000400000 */
[----:B------:R-:W-:-:S04]  /*2eb90*/  FFMA R0, R15, c[0x0][0x188], -R14 ;  /* 0x000062000f007a23 */ /* 0x000fc8000000080e */
[----:B-1----:R0:W1:Y:S01]  /*2eba0*/  MUFU.EX2 R26, R2 ;  /* 0x00000002001a7308 */ /* 0x0020620000000800 */
[----:B------:R-:W-:-:S07]  /*2ebb0*/  FMUL R0, R0, 1.4426950216293334961 ;  /* 0x3fb8aa3b00007820 */ /* 0x000fce0000400000 */
[----:B------:R-:W3:Y:S01]  /*2ebc0*/  MUFU.EX2 R14, R0 ;  /* 0x00000000000e7308 */ /* 0x000ee20000000800 */
[----:B0-----:R-:W-:-:S04]  /*2ebd0*/  FFMA R2, R3, c[0x0][0x188], -R22 ;  /* 0x0000620003027a23 */ /* 0x001fc80000000816 */
[----:B------:R-:W-:-:S06]  /*2ebe0*/  FMUL R15, R2, 1.4426950216293334961 ;  /* 0x3fb8aa3b020f7820 */ /* 0x000fcc0000400000 */
[----:B------:R-:W0:Y:S01]  /*2ebf0*/  MUFU.EX2 R15, R15 ;  /* 0x0000000f000f7308 */ /* 0x000e220000000800 */
[----:B--2---:R2:W-:Y:S01]  /*2ec00*/  STL [R1+0xf68], R18 ;  /* 0x000f681201007387 */ /* 0x0045e20000100800 */
[----:B-1----:R-:W-:Y:S02]  /*2ec10*/  STL [R1+0x74], R26 ;  /* 0x0000741a01007387 */ /* 0x002fe40000100800 */
[----:B------:R-:W-:Y:S02]  /*2ec20*/  FADD R3, R24, R25 ;  /* 0x0000001918037221 */ /* 0x000fe40000000000 */
[----:B---3--:R-:W-:Y:S02]  /*2ec30*/  STL [R1+0x80], R14 ;  /* 0x0000800e01007387 */ /* 0x008fe40000100800 */
[--C-:B------:R-:W-:Y:S02]  /*2ec40*/  FFMA R24, R23, c[0x0][0x188], -R22.reuse ;  /* 0x0000620017187a23 */ /* 0x100fe40000000816 */
[----:B------:R-:W-:-:S02]  /*2ec50*/  FFMA R0, R21, c[0x0][0x188], -R22 ;  /* 0x0000620015007a23 */ /* 0x000fc40000000816 */
[----:B------:R-:W-:Y:S01]  /*2ec60*/  FFMA R2, R20, c[0x0][0x188], -R22 ;  /* 0x0000620014027a23 */ /* 0x000fe20000000816 */
[----:B------:R-:W3:Y:S01]  /*2ec70*/  LDL.LU R23, [R1+0x564] ;  /* 0x0005640001177983 */ /* 0x000ee20000300800 */
[--C-:B--2---:R-:W-:Y:S02]  /*2ec80*/  FFMA R18, R19, c[0x0][0x188], -R28.reuse ;  /* 0x0000620013127a23 */ /* 0x104fe4000000081c */
[--C-:B------:R-:W-:Y:S02]  /*2ec90*/  FFMA R22, R9, c[0x0][0x188], -R29.reuse ;  /* 0x0000620009167a23 */ /* 0x100fe4000000081d */
[----:B------:R-:W-:Y:S01]  /*2eca0*/  FFMA R9, R10, c[0x0][0x188], -R29 ;  /* 0x000062000a097a23 */ /* 0x000fe2000000081d */
[----:B------:R1:W-:Y:S01]  /*2ecb0*/  STL [R1+0x10], R18 ;  /* 0x0000101201007387 */ /* 0x0003e20000100800 */
[----:B------:R-:W2:Y:S02]  /*2ecc0*/  LDL.LU R19, [R1+0x568] ;  /* 0x0005680001137983 */ /* 0x000ea40000300800 */
[----:B0-----:R-:W-:Y:S02]  /*2ecd0*/  STL [R1+0x60], R15 ;  /* 0x0000600f01007387 */ /* 0x001fe40000100800 */
[----:B------:R0:W-:Y:S01]  /*2ece0*/  STL [R1+0x14], R8 ;  /* 0x0000140801007387 */ /* 0x0001e20000100800 */
[----:B------:R4:W-:Y:S01]  /*2ecf0*/  STL [R1+0xe74], R22 ;  /* 0x000e741601007387 */ /* 0x0009e20000100800 */
[----:B------:R-:W-:Y:S03]  /*2ed00*/  STL [R1+0x34], R9 ;  /* 0x0000340901007387 */ /* 0x000fe60000100800 */
[----:B-1----:R-:W5:Y:S01]  /*2ed10*/  LDL.LU R18, [R1+0x5bc] ;  /* 0x0005bc0001127983 */ /* 0x002f620000300800 */
[----:B0-----:R-:W-:-:S03]  /*2ed20*/  FFMA R8, R11, c[0x0][0x188], -R28 ;  /* 0x000062000b087a23 */ /* 0x001fc6000000081c */
[----:B----4-:R-:W4:Y:S04]  /*2ed30*/  LDL.LU R22, [R1+0x5d0] ;  /* 0x0005d00001167983 */ /* 0x010f280000300800 */
[----:B------:R-:W-:Y:S01]  /*2ed40*/  STL [R1+0x20], R8 ;  /* 0x0000200801007387 */ /* 0x000fe20000100800 */
[----:B------:R-:W2:Y:S02]  /*2ed50*/  LDL.LU R27, [R1+0x5ec] ;  /* 0x0005ec00011b7983 */ /* 0x000ea40000300800 */
[----:B------:R-:W3:Y:S01]  /*2ed60*/  LDL.LU R25, [R1+0x5e0] ;  /* 0x0005e00001197983 */ /* 0x000ee20000300800 */
[----:B--2---:R-:W-:Y:S01]  /*2ed70*/  STL.64 [R1+0xf80], R26 ;  /* 0x000f801a01007387 */ /* 0x004fe20000100a00 */
[----:B---3--:R0:W-:Y:S03]  /*2ed80*/  STL.64 [R1+0xf78], R24 ;  /* 0x000f781801007387 */ /* 0x0081e60000100a00 */
[----:B0-----:R-:W2:Y:S01]  /*2ed90*/  LDL.LU R24, [R1+0xf0] ;  /* 0x0000f00001187983 */ /* 0x001ea20000300800 */
[----:B------:R-:W2:Y:S02]  /*2eda0*/  LDL.LU R25, [R1+0xf4] ;  /* 0x0000f40001197983 */ /* 0x000ea40000300800 */
[----:B------:R-:W2:Y:S02]  /*2edb0*/  LDL.LU R26, [R1+0xf8] ;  /* 0x0000f800011a7983 */ /* 0x000ea40000300800 */
[----:B------:R-:W2:Y:S01]  /*2edc0*/  LDL.LU R27, [R1+0xfc] ;  /* 0x0000fc00011b7983 */ /* 0x000ea20000300800 */
[----:B------:R-:W3:Y:S01]  /*2edd0*/  LDL.LU R8, [R1+0xc0] ;  /* 0x0000c00001087983 */ /* 0x000ee20000300800 */
[----:B------:R-:W3:Y:S02]  /*2ede0*/  LDL.LU R9, [R1+0xc4] ;  /* 0x0000c40001097983 */ /* 0x000ee40000300800 */
[----:B------:R-:W2:Y:S02]  /*2edf0*/  LDL.LU R10, [R1+0xc8] ;  /* 0x0000c800010a7983 */ /* 0x000ea40000300800 */
[----:B------:R-:W2:Y:S02]  /*2ee00*/  LDL.LU R11, [R1+0xcc] ;  /* 0x0000cc00010b7983 */ /* 0x000ea40000300800 */
[----:B------:R-:W-:Y:S01]  /*2ee10*/  FFMA R23, R23, c[0x0][0x188], -R28 ;  /* 0x0000620017177a23 */ /* 0x000fe2000000081c */
[----:B--2---:R-:W-:Y:S01]  /*2ee20*/  STL.64 [R1+0xf60], R10 ;  /* 0x000f600a01007387 */ /* 0x004fe20000100a00 */
[----:B---3--:R0:W-:Y:S03]  /*2ee30*/  STL.64 [R1+0xf58], R8 ;  /* 0x000f580801007387 */ /* 0x0081e60000100a00 */
[----:B0-----:R-:W2:Y:S01]  /*2ee40*/  LDL.LU R8, [R1+0xe0] ;  /* 0x0000e00001087983 */ /* 0x001ea20000300800 */
[----:B------:R-:W2:Y:S02]  /*2ee50*/  LDL.LU R9, [R1+0xe4] ;  /* 0x0000e40001097983 */ /* 0x000ea40000300800 */
[----:B------:R-:W2:Y:S02]  /*2ee60*/  LDL.LU R10, [R1+0xe8] ;  /* 0x0000e800010a7983 */ /* 0x000ea40000300800 */
[----:B------:R-:W2:Y:S01]  /*2ee70*/  LDL.LU R11, [R1+0xec] ;  /* 0x0000ec00010b7983 */ /* 0x000ea20000300800 */
[----:B------:R-:W3:Y:S01]  /*2ee80*/  LDL.LU R20, [R1+0x5f0] ;  /* 0x0005f00001147983 */ /* 0x000ee20000300800 */
[----:B------:R-:W2:Y:S02]  /*2ee90*/  LDL.LU R21, [R1+0x5e4] ;  /* 0x0005e40001157983 */ /* 0x000ea40000300800 */
[----:B------:R0:W-:Y:S02]  /*2eea0*/  STL [R1+0xed0], R23 ;  /* 0x000ed01701007387 */ /* 0x0001e40000100800 */
[----:B0-----:R-:W2:Y:S01]  /*2eeb0*/  LDL.LU R23, [R1+0x5e8] ;  /* 0x0005e80001177983 */ /* 0x001ea20000300800 */
[----:B------:R0:W-:Y:S03]  /*2eec0*/  STL [R1+0xc70], R28 ;  /* 0x000c701c01007387 */ /* 0x0001e60000100800 */
[----:B0-----:R-:W2:Y:S01]  /*2eed0*/  LDL.LU R28, [R1+0x56c] ;  /* 0x00056c00011c7983 */ /* 0x001ea20000300800 */
[----:B------:R-:W-:Y:S01]  /*2eee0*/  HMMA.16816.F32 R24, R4, R12, R24 ;  /* 0x0000000c0418723c */ /* 0x000fe20000001818 */
[----:B------:R-:W-:-:S02]  /*2eef0*/  FMUL R0, R0, 1.4426950216293334961 ;  /* 0x3fb8aa3b00007820 */ /* 0x000fc40000400000 */
[--C-:B------:R-:W-:Y:S02]  /*2ef00*/  FFMA R15, R19, c[0x0][0x188], -R29.reuse ;  /* 0x00006200130f7a23 */ /* 0x100fe4000000081d */
[----:B------:R0:W-:Y:S02]  /*2ef10*/  MUFU.EX2 R19, R0 ;  /* 0x0000000000137308 */ /* 0x0001e40000000800 */
[----:B0-----:R-:W5:Y:S01]  /*2ef20*/  LDL.LU R0, [R1+0xd4] ;  /* 0x0000d40001007983 */ /* 0x001f620000300800 */
[----:B------:R-:W-:Y:S02]  /*2ef30*/  FMUL R12, R2, 1.4426950216293334961 ;  /* 0x3fb8aa3b020c7820 */ /* 0x000fe40000400000 */
[----:B--2---:R-:W-:-:S05]  /*2ef40*/  FFMA R28, R28, c[0x0][0x188], -R29 ;  /* 0x000062001c1c7a23 */ /* 0x004fca000000081d */
[----:B------:R0:W-:Y:S04]  /*2ef50*/  STL [R1+0x44], R28 ;  /* 0x0000441c01007387 */ /* 0x0001e80000100800 */
[----:B0-----:R-:W2:Y:S01]  /*2ef60*/  LDL.LU R28, [R1+0x424] ;  /* 0x00042400011c7983 */ /* 0x001ea20000300800 */
[----:B------:R0:W-:Y:S03]  /*2ef70*/  STL [R1+0xc74], R29 ;  /* 0x000c741d01007387 */ /* 0x0001e60000100800 */
[----:B0-----:R-:W2:Y:S01]  /*2ef80*/  LDL.LU R29, [R1+0x5a4] ;  /* 0x0005a400011d7983 */ /* 0x001ea20000300800 */
[----:B------:R-:W-:Y:S02]  /*2ef90*/  STL.64 [R1+0xf0], R24 ;  /* 0x0000f01801007387 */ /* 0x000fe40000100a00 */
[----:B------:R0:W-:Y:S02]  /*2efa0*/  STL.64 [R1+0xf8], R26 ;  /* 0x0000f81a01007387 */ /* 0x0001e40000100a00 */
[----:B0-----:R-:W2:Y:S01]  /*2efb0*/  LDL.LU.64 R26, [R1+0xf80] ;  /* 0x000f8000011a7983 */ /* 0x001ea20000300a00 */
[----:B------:R-:W2:Y:S02]  /*2efc0*/  LDL.LU.64 R24, [R1+0xf78] ;  /* 0x000f780001187983 */ /* 0x000ea40000300a00 */
[----:B------:R-:W2:Y:S02]  /*2efd0*/  LDL.LU R13, [R1+0x5c0] ;  /* 0x0005c000010d7983 */ /* 0x000ea40000300800 */
[----:B------:R-:W2:Y:S02]  /*2efe0*/  LDL.LU R2, [R1+0x5dc] ;  /* 0x0005dc0001027983 */ /* 0x000ea40000300800 */
[----:B-----5:R-:W-:-:S02]  /*2eff0*/  FADD R18, R18, R0 ;  /* 0x0000000012127221 */ /* 0x020fc40000000000 */
[----:B------:R-:W-:Y:S02]  /*2f000*/  FADD R0, R23, R16 ;  /* 0x0000001017007221 */ /* 0x000fe40000000000 */
[----:B------:R-:W5:Y:S01]  /*2f010*/  LDL.LU R16, [R1+0xf70] ;  /* 0x000f700001107983 */ /* 0x000f620000300800 */
[----:B------:R-:W3:Y:S02]  /*2f020*/  LDL R23, [R1+0x60] ;  /* 0x0000600001177983 */ /* 0x000ee40000100800 */
[----:B----4-:R-:W-:Y:S02]  /*2f030*/  FADD R3, R22, R3 ;  /* 0x0000000316037221 */ /* 0x010fe40000000000 */
[----:B------:R0:W1:Y:S01]  /*2f040*/  MUFU.EX2 R22, R12 ;  /* 0x0000000c00167308 */ /* 0x0000620000000800 */
[----:B--2---:R-:W-:Y:S02]  /*2f050*/  FADD R2, R2, R17 ;  /* 0x0000001102027221 */ /* 0x004fe40000000000 */
[----:B------:R-:W5:Y:S01]  /*2f060*/  LDL.LU R17, [R1+0xf6c] ;  /* 0x000f6c0001117983 */ /* 0x000f620000300800 */
[----:B0-----:R-:W-:-:S02]  /*2f070*/  FADD R12, R13, R18 ;  /* 0x000000120d0c7221 */ /* 0x001fc40000000000 */
[----:B------:R-:W2:Y:S02]  /*2f080*/  LDL.LU R18, [R1+0xf68] ;  /* 0x000f680001127983 */ /* 0x000ea40000300800 */
[----:B------:R-:W-:Y:S02]  /*2f090*/  FADD R13, R27, R0 ;  /* 0x000000001b0d7221 */ /* 0x000fe40000000000 */
[----:B------:R-:W4:Y:S01]  /*2f0a0*/  LDL.LU R0, [R1+0x5d8] ;  /* 0x0005d80001007983 */ /* 0x000f220000300800 */
[----:B------:R-:W2:Y:S02]  /*2f0b0*/  LDL.LU R27, [R1+0x420] ;  /* 0x00042000011b7983 */ /* 0x000ea40000300800 */
[----:B-1----:R-:W-:Y:S02]  /*2f0c0*/  STL [R1+0x50], R22 ;  /* 0x0000501601007387 */ /* 0x002fe40000100800 */
[----:B------:R-:W-:Y:S01]  /*2f0d0*/  FADD R2, R25, R2 ;  /* 0x0000000219027221 */ /* 0x000fe20000000000 */
[----:B-----5:R-:W-:Y:S01]  /*2f0e0*/  HMMA.16816.F32 R8, R4, R16, R8 ;  /* 0x000000100408723c */ /* 0x020fe20000001808 */
[----:B----4-:R-:W-:-:S06]  /*2f0f0*/  FADD R0, R0, R3 ;  /* 0x0000000300007221 */ /* 0x010fcc0000000000 */
[----:B------:R-:W-:Y:S11]  /*2f100*/  FMUL R16, R24, 1.4426950216293334961 ;  /* 0x3fb8aa3b18107820 */ /* 0x000ff60000400000 */
[----:B------:R-:W-:Y:S05]  /*2f110*/  @!UPT UIADD3 URZ, URZ, URZ, URZ ;  /* 0x0000003f3f3ff290 */ /* 0x000fea000fffe03f */
[----:B------:R-:W-:Y:S01]  /*2f120*/  STL.64 [R1+0xe0], R8 ;  /* 0x0000e00801007387 */ /* 0x000fe20000100a00 */
[----:B------:R0:W-:Y:S03]  /*2f130*/  STL.64 [R1+0xe8], R10 ;  /* 0x0000e80a01007387 */ /* 0x0001e60000100a00 */
[----:B0-----:R-:W4:Y:S01]  /*2f140*/  LDL.LU.64 R10, [R1+0xf60] ;  /* 0x000f6000010a7983 */ /* 0x001f220000300a00 */
[----:B------:R-:W4:Y:S02]  /*2f150*/  LDL.LU.64 R8, [R1+0xf58] ;  /* 0x000f580001087983 */ /* 0x000f240000300a00 */
[----:B------:R-:W2:Y:S02]  /*2f160*/  LDL R17, [R1+0x64] ;  /* 0x0000640001117983 */ /* 0x000ea40000100800 */
[----:B------:R-:W5:Y:S01]  /*2f170*/  LDL.LU R24, [R1+0xf54] ;  /* 0x000f540001187983 */ /* 0x000f620000300800 */
[----:B------:R-:W5:Y:S01]  /*2f180*/  LDL.LU R25, [R1+0xf50] ;  /* 0x000f500001197983 */ /* 0x000f620000300800 */
[----:B------:R-:W2:Y:S02]  /*2f190*/  LDL.LU R3, [R1+0x5c4] ;  /* 0x0005c40001037983 */ /* 0x000ea40000300800 */
[----:B---3--:R-:W-:-:S02]  /*2f1a0*/  FADD R13, R20, R13 ;  /* 0x0000000d140d7221 */ /* 0x008fc40000000000 */
[----:B------:R-:W-:Y:S02]  /*2f1b0*/  FADD R2, R21, R2 ;  /* 0x0000000215027221 */ /* 0x000fe40000000000 */
[----:B--2---:R-:W-:Y:S02]  /*2f1c0*/  FADD R3, R3, R12 ;  /* 0x0000000c03037221 */ /* 0x004fe40000000000 */
[----:B------:R-:W2:Y:S01]  /*2f1d0*/  LDL.LU R12, [R1+0x5d4] ;  /* 0x0005d400010c7983 */ /* 0x000ea20000300800 */
[----:B------:R-:W4:Y:S02]  /*2f1e0*/  LDL.LU R20, [R1+0xf4c] ;  /* 0x000f4c0001147983 */ /* 0x000f240000300800 */
[----:B------:R-:W4:Y:S02]  /*2f1f0*/  LDL.LU R21, [R1+0xf48] ;  /* 0x000f480001157983 */ /* 0x000f240000300800 */
[----:B--2---:R-:W-:Y:S02]  /*2f200*/  FADD R12, R12, R0 ;  /* 0x000000000c0c7221 */ /* 0x004fe40000000000 */
[----:B------:R-:W2:Y:S01]  /*2f210*/  LDL.LU R0, [R1+0x5c8] ;  /* 0x0005c80001007983 */ /* 0x000ea20000300800 */
[----:B----4-:R-:W-:Y:S11]  /*2f220*/  HMMA.16816.F32 R8, R4, R20, R8 ;  /* 0x000000140408723c */ /* 0x010ff60000001808 */
[----:B------:R-:W-:Y:S11]  /*2f230*/  @!UPT UIADD3 URZ, URZ, URZ, URZ ;  /* 0x0000003f3f3ff290 */ /* 0x000ff6000fffe03f */
[----:B------:R-:W-:Y:S01]  /*2f240*/  @!UPT UIADD3 URZ, URZ, URZ, URZ ;  /* 0x0000003f3f3ff290 */ /* 0x000fe2000fffe03f */
[----:B------:R-:W-:Y:S01]  /*2f250*/  STL.64 [R1+0xd0], R8 ;  /* 0x0000d00801007387 */ /* 0x000fe20000100a00 */
[----:B------:R0:W-:Y:S03]  /*2f260*/  STL.64 [R1+0xd8], R10 ;  /* 0x0000d80a01007387 */ /* 0x0001e60000100a00 */
[----:B0-----:R-:W5:Y:S01]  /*2f270*/  LDL.LU.64 R10, [R1+0xf40] ;  /* 0x000f4000010a7983 */ /* 0x001f620000300a00 */
[----:B------:R-:W5:Y:S02]  /*2f280*/  LDL.LU.64 R8, [R1+0xf38] ;  /* 0x000f380001087983 */ /* 0x000f640000300a00 */
[----:B------:R-:W3:Y:S02]  /*2f290*/  LDL.LU R20, [R1+0x414] ;  /* 0x0004140001147983 */ /* 0x000ee40000300800 */
[----:B------:R-:W4:Y:S02]  /*2f2a0*/  LDL.LU R21, [R1+0x410] ;  /* 0x0004100001157983 */ /* 0x000f240000300800 */
[----:B--2---:R-:W-:-:S02]  /*2f2b0*/  FADD R0, R0, R3 ;  /* 0x0000000300007221 */ /* 0x004fc40000000000 */
[----:B------:R-:W2:Y:S01]  /*2f2c0*/  LDL.LU R3, [R1+0x5b0] ;  /* 0x0005b00001037983 */ /* 0x000ea20000300800 */
[----:B------:R-:W0:Y:S01]  /*2f2d0*/  MUFU.EX2 R16, R16 ;  /* 0x0000001000107308 */ /* 0x000e220000000800 */
[----:B--2---:R-:W-:Y:S02]  /*2f2e0*/  FADD R3, R3, R13 ;  /* 0x0000000d03037221 */ /* 0x004fe40000000000 */
[----:B------:R-:W2:Y:S01]  /*2f2f0*/  LDL.LU R13, [R1+0x5a0] ;  /* 0x0005a000010d7983 */ /* 0x000ea20000300800 */
[----:B-----5:R-:W-:Y:S01]  /*2f300*/  HMMA.16816.F32 R4, R4, R24, R8 ;  /* 0x000000180404723c */ /* 0x020fe20000001808 */
[----:B------:R-:W-:Y:S02]  /*2f310*/  FADD R3, R29, R3 ;  /* 0x000000031d037221 */ /* 0x000fe40000000000 */
[----:B---3--:R-:W-:Y:S11]  /*2f320*/  FADD R12, R20, R12 ;  /* 0x0000000c140c7221 */ /* 0x008ff60000000000 */
[----:B------:R-:W-:Y:S10]  /*2f330*/  @!UPT UIADD3 URZ, URZ, URZ, URZ ;  /* 0x0000003f3f3ff290 */ /* 0x000ff4000fffe03f */
[----:B------:R-:W-:Y:S01]  /*2f340*/  MOV R29, R6 ;  /* 0x00000006001d7202 */ /* 0x000fe20000000f00 */
[----:B------:R1:W-:Y:S01]  /*2f350*/  STL.64 [R1+0xc0], R4 ;  /* 0x0000c00401007387 */ /* 0x0003e20000100a00 */
[----:B------:R-:W-:Y:S02]  /*2f360*/  F2FP.PACK_AB R6, R14, R26 ;  /* 0x0000001a0e06723e */ /* 0x000fe400000000ff */
[----:B-1----:R-:W-:Y:S02]  /*2f370*/  F2FP.PACK_AB R4, R18, R17 ;  /* 0x000000111204723e */ /* 0x002fe400000000ff */
[----:B------:R-:W-:Y:S01]  /*2f380*/  F2FP.PACK_AB R5, R19, R23 ;  /* 0x000000171305723e */ /* 0x000fe200000000ff */
[----:B--2---:R-:W-:-:S04]  /*2f390*/  FADD R2, R13, R2 ;  /* 0x000000020d027221 */ /* 0x004fc80000000000 */
[----:B------:R-:W-:Y:S02]  /*2f3a0*/  FADD R13, R28, R2 ;  /* 0x000000021c0d7221 */ /* 0x000fe40000000000 */
[----:B------:R-:W-:Y:S01]  /*2f3b0*/  IMAD.MOV.U32 R28, RZ, RZ, R7 ;  /* 0x000000ffff1c7224 */ /* 0x000fe200078e0007 */
[----:B0-----:R-:W-:-:S04]  /*2f3c0*/  F2FP.PACK_AB R7, R16, R22 ;  /* 0x000000161007723e */ /* 0x001fc800000000ff */
[----:B------:R-:W-:Y:S01]  /*2f3d0*/  STL [R1+0xcb4], R28 ;  /* 0x000cb41c01007387 */ /* 0x000fe20000100800 */
[----:B------:R-:W-:Y:S02]  /*2f3e0*/  STL [R1+0xcb0], R29 ;  /* 0x000cb01d01007387 */ /* 0x000fe40000100800 */
[----:B------:R-:W2:Y:S02]  /*2f3f0*/  LDL.LU R14, [R1+0xf30] ;  /* 0x000f3000010e7983 */ /* 0x000ea40000300800 */
[----:B------:R-:W3:Y:S01]  /*2f400*/  LDL.LU R22, [R1+0x3f0] ;  /* 0x0003f00001167983 */ /* 0x000ee20000300800 */
[----:B------:R0:W-:Y:S01]  /*2f410*/  STL.64 [R1+0xeb8], R18 ;  /* 0x000eb81201007387 */ /* 0x0001e20000100a00 */
[----:B------:R1:W-:Y:S02]  /*2f420*/  STL [R1+0xeb0], R16 ;  /* 0x000eb01001007387 */ /* 0x0003e40000100800 */
[----:B------:R-:W-:Y:S01]  /*2f430*/  FADD R2, R27, R12 ;  /* 0x0000000c1b027221 */ /* 0x000fe20000000000 */
[----:B0-----:R-:W5:Y:S01]  /*2f440*/  LDL.LU.64 R18, [R1+0x98] ;  /* 0x0000980001127983 */ /* 0x001f620000300a00 */
[----:B------:R-:W2:Y:S02]  /*2f450*/  LDL.LU R12, [R1+0x5ac] ;  /* 0x0005ac00010c7983 */ /* 0x000ea40000300800 */
[----:B------:R-:W2:Y:S02]  /*2f460*/  LDL.LU R10, [R1+0x42c] ;  /* 0x00042c00010a7983 */ /* 0x000ea40000300800 */
[----:B------:R-:W2:Y:S01]  /*2f470*/  LDL.LU R9, [R1+0x41c] ;  /* 0x00041c0001097983 */ /* 0x000ea20000300800 */
[----:B-1----:R-:W2:Y:S01]  /*2f480*/  LDL.LU R16, [R1+0x3ac] ;  /* 0x0003ac0001107983 */ /* 0x002ea20000300800 */
[----:B------:R-:W2:Y:S02]  /*2f490*/  LDL.LU R29, [R1+0x3a0] ;  /* 0x0003a000011d7983 */ /* 0x000ea40000300800 */
[----:B------:R-:W2:Y:S02]  /*2f4a0*/  LDL.LU R28, [R1+0x394] ;  /* 0x00039400011c7983 */ /* 0x000ea40000300800 */
[----:B------:R-:W2:Y:S01]  /*2f4b0*/  LDL.LU R24, [R1+0x38c] ;  /* 0x00038c0001187983 */ /* 0x000ea20000300800 */
[----:B------:R-:W2:Y:S01]  /*2f4c0*/  LDL.LU R25, [R1+0x3b4] ;  /* 0x0003b40001197983 */ /* 0x000ea20000300800 */
[----:B----4-:R-:W-:-:S03]  /*2f4d0*/  FADD R0, R21, R0 ;  /* 0x0000000015007221 */ /* 0x010fc60000000000 */
[----:B--2---:R0:W-:Y:S04]  /*2f4e0*/  STL.64 [R1+0xf28], R24 ;  /* 0x000f281801007387 */ /* 0x0041e80000100a00 */
[----:B0-----:R-:W2:Y:S01]  /*2f4f0*/  LDL.LU R24, [R1+0x2b0] ;  /* 0x0002b00001187983 */ /* 0x001ea20000300800 */
[----:B------:R-:W2:Y:S02]  /*2f500*/  LDL.LU R25, [R1+0x2b4] ;  /* 0x0002b40001197983 */ /* 0x000ea40000300800 */
[----:B------:R-:W2:Y:S02]  /*2f510*/  LDL.LU R26, [R1+0x2b8] ;  /* 0x0002b800011a7983 */ /* 0x000ea40000300800 */
[----:B------:R-:W2:Y:S01]  /*2f520*/  LDL.LU R27, [R1+0x2bc] ;  /* 0x0002bc00011b7983 */ /* 0x000ea20000300800 */
[----:B------:R-:W4:Y:S01]  /*2f530*/  LDL.LU R8, [R1+0x3e0] ;  /* 0x0003e00001087983 */ /* 0x000f220000300800 */
[----:B------:R-:W2:Y:S02]  /*2f540*/  LDL.LU R11, [R1+0x3a4] ;  /* 0x0003a400010b7983 */ /* 0x000ea40000300800 */
[----:B------:R-:W2:Y:S02]  /*2f550*/  LDL.LU R20, [R1+0x398] ;  /* 0x0003980001147983 */ /* 0x000ea40000300800 */
[----:B------:R-:W2:Y:S01]  /*2f560*/  LDL.LU R21, [R1+0x384] ;  /* 0x0003840001157983 */ /* 0x000ea20000300800 */
[----:B------:R-:W2:Y:S01]  /*2f570*/  LDL.LU R17, [R1+0x3b8] ;  /* 0x0003b80001117983 */ /* 0x000ea20000300800 */
[----:B-----5:R-:W-:Y:S03]  /*2f580*/  STL.64 [R1+0xf00], R18 ;  /* 0x000f001201007387 */ /* 0x020fe60000100a00 */
[----:B--2---:R0:W-:Y:S04]  /*2f590*/  STL [R1+0xef8], R17 ;  /* 0x000ef81101007387 */ /* 0x0041e80000100800 */
[----:B0-----:R-:W2:Y:S01]  /*2f5a0*/  LDL.LU R17, [R1+0x3d0] ;  /* 0x0003d00001117983 */ /* 0x001ea20000300800 */
[----:B------:R-:W5:Y:S02]  /*2f5b0*/  LDL R18, [R1+0xa8] ;  /* 0x0000a80001127983 */ /* 0x000f640000100800 */
[----:B------:R-:W5:Y:S02]  /*2f5c0*/  LDL R19, [R1+0xac] ;  /* 0x0000ac0001137983 */ /* 0x000f640000100800 */
[----:B---3--:R-:W-:Y:S01]  /*2f5d0*/  FADD R0, R22, R0 ;  /* 0x0000000016007221 */ /* 0x008fe20000000000 */
[----:B-----5:R0:W-:Y:S01]  /*2f5e0*/  STL.64 [R1+0xf20], R18 ;  /* 0x000f201201007387 */ /* 0x0201e20000100a00 */
[----:B--2---:R-:W-:Y:S03]  /*2f5f0*/  STL.64 [R1+0xf18], R16 ;  /* 0x000f181001007387 */ /* 0x004fe60000100a00 */
[----:B0-----:R-:W2:Y:S01]  /*2f600*/  LDL.LU.64 R18, [R1+0xb8] ;  /* 0x0000b80001127983 */ /* 0x001ea20000300a00 */
[----:B------:R-:W3:Y:S02]  /*2f610*/  LDL.LU R23, [R1+0x3a8] ;  /* 0x0003a80001177983 */ /* 0x000ee40000300800 */
[----:B------:R-:W3:Y:S02]  /*2f620*/  LDL.LU R22, [R1+0x39c] ;  /* 0x00039c0001167983 */ /* 0x000ee40000300800 */
[----:B------:R-:W-:-:S02]  /*2f630*/  FADD R3, R12, R3 ;  /* 0x000000030c037221 */ /* 0x000fc40000000000 */
[----:B------:R-:W-:Y:S02]  /*2f640*/  FADD R10, R10, R13 ;  /* 0x0000000d0a0a7221 */ /* 0x000fe40000000000 */
[----:B------:R-:W-:Y:S02]  /*2f650*/  FADD R9, R9, R2 ;  /* 0x0000000209097221 */ /* 0x000fe40000000000 */
[----:B----4-:R-:W-:Y:S01]  /*2f660*/  FADD R8, R8, R0 ;  /* 0x0000000008087221 */ /* 0x010fe20000000000 */
[----:B--2---:R-:W-:Y:S01]  /*2f670*/  HMMA.16816.F32 R24, R4, R18, R24 ;  /* 0x000000120418723c */ /* 0x004fe20000001818 */
[----:B---3--:R-:W-:Y:S01]  /*2f680*/  STL.64 [R1+0xf10], R22 ;  /* 0x000f101601007387 */ /* 0x008fe20000100a00 */
[----:B------:R0:W-:Y:S03]  /*2f690*/  STL.64 [R1+0xf08], R20 ;  /* 0x000f081401007387 */ /* 0x0001e60000100a00 */
[----:B0-----:R-:W2:Y:S01]  /*2f6a0*/  LDL.LU R20, [R1+0x2a0] ;  /* 0x0002a00001147983 */ /* 0x001ea20000300800 */
[----:B------:R-:W2:Y:S02]  /*2f6b0*/  LDL.LU R21, [R1+0x2a4] ;  /* 0x0002a40001157983 */ /* 0x000ea40000300800 */
[----:B------:R-:W2:Y:S02]  /*2f6c0*/  LDL.LU R22, [R1+0x2a8] ;  /* 0x0002a80001167983 */ /* 0x000ea40000300800 */
[----:B------:R-:W2:Y:S01]  /*2f6d0*/  LDL.LU R23, [R1+0x2ac] ;  /* 0x0002ac0001177983 */ /* 0x000ea20000300800 */
[----:B------:R0:W-:Y:S01]  /*2f6e0*/  STL.64 [R1+0xe68], R14 ;  /* 0x000e680e01007387 */ /* 0x0001e20000100a00 */
[----:B------:R-:W3:Y:S02]  /*2f6f0*/  LDL.LU R12, [R1+0x290] ;  /* 0x00029000010c7983 */ /* 0x000ee40000300800 */
[----:B------:R-:W3:Y:S01]  /*2f700*/  LDL.LU R13, [R1+0x294] ;  /* 0x00029400010d7983 */ /* 0x000ee20000300800 */
[----:B0-----:R-:W3:Y:S01]  /*2f710*/  LDL.LU R14, [R1+0x298] ;  /* 0x00029800010e7983 */ /* 0x001ee20000300800 */
[----:B------:R-:W3:Y:S02]  /*2f720*/  LDL.LU R15, [R1+0x29c] ;  /* 0x00029c00010f7983 */ /* 0x000ee40000300800 */
[----:B------:R-:W4:Y:S02]  /*2f730*/  LDL.LU R2, [R1+0x428] ;  /* 0x0004280001027983 */ /* 0x000f240000300800 */
[----:B------:R-:W5:Y:S03]  /*2f740*/  LDL.LU R0, [R1+0x418] ;  /* 0x0004180001007983 */ /* 0x000f660000300800 */
[----:B------:R0:W-:Y:S01]  /*2f750*/  STL.64 [R1+0x790], R24 ;  /* 0x0007901801007387 */ /* 0x0001e20000100a00 */
[----:B------:R1:W-:Y:S03]  /*2f760*/  STL.64 [R1+0x798], R26 ;  /* 0x0007981a01007387 */ /* 0x0003e60000100a00 */
[----:B0-----:R-:W2:Y:S01]  /*2f770*/  LDL.LU.64 R24, [R1+0xf28] ;  /* 0x000f280001187983 */ /* 0x001ea20000300a00 */
[----:B-1----:R-:W-:-:S02]  /*2f780*/  MOV R26, R19 ;  /* 0x00000013001a7202 */ /* 0x002fc40000000f00 */
[----:B------:R-:W-:Y:S02]  /*2f790*/  MOV R27, R18 ;  /* 0x00000012001b7202 */ /* 0x000fe40000000f00 */
[----:B------:R-:W2:Y:S01]  /*2f7a0*/  LDL.LU.64 R18, [R1+0xf20] ;  /* 0x000f200001127983 */ /* 0x000ea20000300a00 */
[----:B------:R-:W2:Y:S02]  /*2f7b0*/  LDL.LU.64 R16, [R1+0xf18] ;  /* 0x000f180001107983 */ /* 0x000ea40000300a00 */
[----:B------:R0:W-:Y:S02]  /*2f7c0*/  STL [R1+0xd9c], R26 ;  /* 0x000d9c1a01007387 */ /* 0x0001e40000100800 */
[----:B0-----:R-:W3:Y:S01]  /*2f7d0*/  LDL.LU R26, [R1+0x5a8] ;  /* 0x0005a800011a7983 */ /* 0x001ee20000300800 */
[----:B------:R-:W-:Y:S02]  /*2f7e0*/  STL [R1+0xd98], R27 ;  /* 0x000d981b01007387 */ /* 0x000fe40000100800 */
[----:B-----5:R-:W-:-:S02]  /*2f7f0*/  FADD R0, R0, R9 ;  /* 0x0000000900007221 */ /* 0x020fc40000000000 */
[----:B--2---:R-:W-:Y:S02]  /*2f800*/  FADD R8, R17, R8 ;  /* 0x0000000811087221 */ /* 0x004fe40000000000 */
[----:B---3--:R-:W-:-:S04]  /*2f810*/  FADD R3, R26, R3 ;  /* 0x000000031a037221 */ /* 0x008fc80000000000 */
[----:B------:R-:W-:Y:S02]  /*2f820*/  FADD R9, R16, R3 ;  /* 0x0000000310097221 */ /* 0x000fe40000000000 */
[C---:B------:R-:W-:Y:S01]  /*2f830*/  HMMA.16816.F32 R16, R4.reuse, R18, R20 ;  /* 0x000000120410723c */ /* 0x040fe20000001814 */
[----:B------:R-:W2:Y:S01]  /*2f840*/  LDL.LU.64 R22, [R1+0xf10] ;  /* 0x000f100001167983 */ /* 0x000ea20000300a00 */
[----:B------:R-:W3:Y:S11]  /*2f850*/  LDL.LU.64 R20, [R1+0xf08] ;  /* 0x000f080001147983 */ /* 0x000ef60000300a00 */
[----:B------:R-:W-:Y:S10]  /*2f860*/  @!UPT UIADD3 URZ, URZ, URZ, URZ ;  /* 0x0000003f3f3ff290 */ /* 0x000ff4000fffe03f */
[----:B------:R-:W-:Y:S01]  /*2f870*/  STL.64 [R1+0x780], R16 ;  /* 0x0007801001007387 */ /* 0x000fe20000100a00 */
[----:B------:R0:W-:Y:S03]  /*2f880*/  STL.64 [R1+0x788], R18 ;  /* 0x0007881201007387 */ /* 0x0001e60000100a00 */
[----:B0-----:R-:W5:Y:S01]  /*2f890*/  LDL.LU.64 R18, [R1+0xf00] ;  /* 0x000f000001127983 */ /* 0x001f620000300a00 */
[----:B------:R-:W2:Y:S01]  /*2f8a0*/  LDL.LU R17, [R1+0xef8] ;  /* 0x000ef80001117983 */ /* 0x000ea20000300800 */
[----:B-----5:R-:W-:Y:S01]  /*2f8b0*/  HMMA.16816.F32 R12, R4, R18, R12 ;  /* 0x00000012040c723c */ /* 0x020fe2000000180c */
[----:B------:R-:W-:Y:S01]  /*2f8c0*/  MOV R27, R19 ;  /* 0x00000013001b7202 */ /* 0x000fe20000000f00 */
[----:B------:R-:W-:Y:S11]  /*2f8d0*/  IMAD.MOV.U32 R26, RZ, RZ, R18 ;  /* 0x000000ffff1a7224 */ /* 0x000ff600078e0012 */
[----:B------:R-:W-:Y:S10]  /*2f8e0*/  @!UPT UIADD3 URZ, URZ, URZ, URZ ;  /* 0x0000003f3f3ff290 */ /* 0x000ff4000fffe03f */
[----:B------:R-:W-:Y:S01]  /*2f8f0*/  STL.64 [R1+0x770], R12 ;  /* 0x0007700c01007387 */ /* 0x000fe20000100a00 */
[----:B------:R0:W-:Y:S02]  /*2f900*/  STL.64 [R1+0x778], R14 ;  /* 0x0007780e01007387 */ /* 0x0001e40000100a00 */
[----:B------:R-:W-:Y:S02]  /*2f910*/  STL [R1+0xda4], R27 ;  /* 0x000da41b01007387 */ /* 0x000fe40000100800 */
[----:B------:R-:W-:Y:S01]  /*2f920*/  STL [R1+0xda0], R26 ;  /* 0x000da01a01007387 */ /* 0x000fe20000100800 */
[----:B------:R-:W5:Y:S01]  /*2f930*/  LDL.64 R18, [R1+0x78] ;  /* 0x0000780001127983 */ /* 0x000f620000100a00 */
[----:B----4-:R-:W-:-:S04]  /*2f940*/  FADD R2, R2, R10 ;  /* 0x0000000a02027221 */ /* 0x010fc80000000000 */
[----:B------:R-:W-:Y:S02]  /*2f950*/  FADD R3, R29, R2 ;  /* 0x000000021d037221 */ /* 0x000fe40000000000 */
[----:B------:R-:W-:Y:S02]  /*2f960*/  FADD R2, R28, R0 ;  /* 0x000000001c027221 */ /* 0x000fe40000000000 */
[----:B------:R-:W-:Y:S02]  /*2f970*/  FADD R0, R24, R8 ;  /* 0x0000000818007221 */ /* 0x000fe40000000000 */
[----:B------:R-:W-:Y:S02]  /*2f980*/  FADD R8, R25, R9 ;  /* 0x0000000919087221 */ /* 0x000fe40000000000 */
[----:B------:R-:W-:Y:S02]  /*2f990*/  FADD R3, R11, R3 ;  /* 0x000000030b037221 */ /* 0x000fe40000000000 */
[----:B---3--:R-:W-:-:S02]  /*2f9a0*/  FADD R2, R20, R2 ;  /* 0x0000000214027221 */ /* 0x008fc40000000000 */
[----:B------:R-:W-:Y:S02]  /*2f9b0*/  FADD R0, R21, R0 ;  /* 0x0000000015007221 */ /* 0x000fe40000000000 */
[----:B--2---:R-:W-:Y:S02]  /*2f9c0*/  FADD R9, R17, R8 ;  /* 0x0000000811097221 */ /* 0x004fe40000000000 */
[----:B------:R-:W-:Y:S02]  /*2f9d0*/  FADD R8, R23, R3 ;  /* 0x0000000317087221 */ /* 0x000fe40000000000 */
[----:B------:R-:W-:Y:S01]  /*2f9e0*/  FADD R2, R22, R2 ;  /* 0x0000000216027221 */ /* 0x000fe20000000000 */
[----:B-----5:R1:W-:Y:S01]  /*2f9f0*/  STL [R1+0xed4], R19 ;  /* 0x000ed41301007387 */ /* 0x0203e20000100800 */
[----:B0-----:R-:W2:Y:S02]  /*2fa00*/  LDL R14, [R1+0x68] ;  /* 0x00006800010e7983 */ /* 0x001ea40000100800 */
[----:B------:R-:W2:Y:S02]  /*2fa10*/  LDL R15, [R1+0x6c] ;  /* 0x00006c00010f7983 */ /* 0x000ea40000100800 */
[----:B------:R-:W3:Y:S01]  /*2fa20*/  LDL.LU R21, [R1+0x388] ;  /* 0x0003880001157983 */ /* 0x000ee20000300800 */
[----:B------:R-:W4:Y:S01]  /*2fa30*/  LDL.LU R3, [R1+0x3bc] ;  /* 0x0003bc0001037983 */ /* 0x000f220000300800 */
[----:B------:R-:W5:Y:S03]  /*2fa40*/  LDL.LU R22, [R1+0x380] ;  /* 0x0003800001167983 */ /* 0x000f660000300800 */
[----:B-1----:R-:W2:Y:S01]  /*2fa50*/  LDL.LU R19, [R1+0x35c] ;  /* 0x00035c0001137983 */ /* 0x002ea20000300800 */
[----:B------:R-:W3:Y:S02]  /*2fa60*/  LDL.LU R23, [R1+0x348] ;  /* 0x0003480001177983 */ /* 0x000ee40000300800 */
[----:B------:R-:W3:Y:S02]  /*2fa70*/  LDL.LU R16, [R1+0x350] ;  /* 0x0003500001107983 */ /* 0x000ee40000300800 */
[----:B------:R-:W3:Y:S01]  /*2fa80*/  LDL.LU R17, [R1+0x340] ;  /* 0x0003400001117983 */ /* 0x000ee20000300800 */
[----:B--2---:R-:W-:Y:S01]  /*2fa90*/  STL.64 [R1+0xee0], R18 ;  /* 0x000ee01201007387 */ /* 0x004fe20000100a00 */
[----:B---3--:R0:W-:Y:S03]  /*2faa0*/  STL.64 [R1+0xed8], R16 ;  /* 0x000ed81001007387 */ /* 0x0081e60000100a00 */
[----:B0-----:R-:W2:Y:S01]  /*2fab0*/  LDL.LU R16, [R1+0x3b0] ;  /* 0x0003b00001107983 */ /* 0x001ea20000300800 */
[----:B------:R-:W3:Y:S02]  /*2fac0*/  LDL.LU R17, [R1+0x390] ;  /* 0x0003900001117983 */ /* 0x000ee40000300800 */
[----:B------:R-:W2:Y:S02]  /*2fad0*/  LDL R18, [R1+0x88] ;  /* 0x0000880001127983 */ /* 0x000ea40000100800 */
[----:B------:R-:W2:Y:S01]  /*2fae0*/  LDL R19, [R1+0x8c] ;  /* 0x00008c0001137983 */ /* 0x000ea20000100800 */
[----:B------:R-:W2:Y:S01]  /*2faf0*/  LDL.LU R10, [R1+0x37c] ;  /* 0x00037c00010a7983 */ /* 0x000ea20000300800 */
[----:B------:R-:W2:Y:S02]  /*2fb00*/  LDL.LU R13, [R1+0x354] ;  /* 0x00035400010d7983 */ /* 0x000ea40000300800 */
[----:B------:R-:W2:Y:S02]  /*2fb10*/  LDL.LU R12, [R1+0x344] ;  /* 0x00034400010c7983 */ /* 0x000ea40000300800 */
[----:B------:R-:W-:Y:S01]  /*2fb20*/  STL.64 [R1+0xec8], R14 ;  /* 0x000ec80e01007387 */ /* 0x000fe20000100a00 */
        /* <DEDUP_REMOVED lines=11> */
[----:B------:R-:W-:-:S02]  /*2fbe0*/  FADD R8, R16, R8 ;  /* 0x0000000810087221 */ /* 0x000fc40000000000 */
[----:B---3--:R-:W-:Y:S01]  /*2fbf0*/  FADD R2, R17, R2 ;  /* 0x0000000211027221 */ /* 0x008fe20000000000 */
[----:B------:R-:W3:Y:S01]  /*2fc00*/  LDL.LU R29, [R1+0x370] ;  /* 0x00037000011d7983 */ /* 0x000ee20000300800 */
[----:B------:R-:W3:Y:S02]  /*2fc10*/  LDL.LU R28, [R1+0x10] ;  /* 0x00001000011c7983 */ /* 0x000ee40000300800 */
[----:B------:R-:W3:Y:S02]  /*2fc20*/  LDL.LU R11, [R1+0x360] ;  /* 0x00036000010b7983 */ /* 0x000ee40000300800 */
[----:B------:R-:W3:Y:S01]  /*2fc30*/  LDL.LU R24, [R1+0x260] ;  /* 0x0002600001187983 */ /* 0x000ee20000300800 */
[----:B------:R-:W3:Y:S01]  /*2fc40*/  LDL.LU R25, [R1+0x264] ;  /* 0x0002640001197983 */ /* 0x000ee20000300800 */
[----:B------:R-:W3:Y:S02]  /*2fc50*/  LDL.LU R26, [R1+0x268] ;  /* 0x00026800011a7983 */ /* 0x000ee40000300800 */
[----:B------:R-:W-:-:S02]  /*2fc60*/  FADD R0, R21, R0 ;  /* 0x0000000015007221 */ /* 0x000fc40000000000 */
[----:B----4-:R-:W-:Y:S01]  /*2fc70*/  FADD R3, R3, R9 ;  /* 0x0000000903037221 */ /* 0x010fe20000000000 */
[----:B------:R-:W4:Y:S01]  /*2fc80*/  LDL.LU R27, [R1+0x26c] ;  /* 0x00026c00011b7983 */ /* 0x000f220000300800 */
[----:B------:R-:W3:Y:S02]  /*2fc90*/  LDL.LU R20, [R1+0x358] ;  /* 0x0003580001147983 */ /* 0x000ee40000300800 */
[----:B------:R-:W3:Y:S02]  /*2fca0*/  LDL.LU R21, [R1+0x34c] ;  /* 0x00034c0001157983 */ /* 0x000ee40000300800 */
[----:B------:R-:W3:Y:S02]  /*2fcb0*/  LDL.LU R9, [R1+0x368] ;  /* 0x0003680001097983 */ /* 0x000ee40000300800 */
[----:B-----5:R-:W-:Y:S02]  /*2fcc0*/  FADD R0, R22, R0 ;  /* 0x0000000016007221 */ /* 0x020fe40000000000 */
[----:B------:R-:W-:Y:S01]  /*2fcd0*/  FADD R10, R10, R3 ;  /* 0x000000030a0a7221 */ /* 0x000fe20000000000 */
[----:B------:R-:W5:Y:S01]  /*2fce0*/  LDL.LU R22, [R1+0x328] ;  /* 0x0003280001167983 */ /* 0x000f620000300800 */
[----:B------:R-:W3:Y:S01]  /*2fcf0*/  LDL.LU R3, [R1+0x36c] ;  /* 0x00036c0001037983 */ /* 0x000ee20000300800 */
[----:B--2---:R-:W-:Y:S02]  /*2fd00*/  HMMA.16816.F32 R16, R4, R18, R12 ;  /* 0x000000120410723c */ /* 0x004fe4000000180c */
[----:B------:R-:W2:Y:S01]  /*2fd10*/  LDL.LU.64 R14, [R1+0xef0] ;  /* 0x000ef000010e7983 */ /* 0x000ea20000300a00 */
[----:B------:R-:W2:Y:S11]  /*2fd20*/  LDL.LU.64 R12, [R1+0xee8] ;  /* 0x000ee800010c7983 */ /* 0x000eb60000300a00 */
[----:B------:R-:W-:Y:S09]  /*2fd30*/  @!UPT UIADD3 URZ, URZ, URZ, URZ ;  /* 0x0000003f3f3ff290 */ /* 0x000ff2000fffe03f */
[----:B------:R-:W-:Y:S01]  /*2fd40*/  STL.64 [R1+0x760], R16 ;  /* 0x0007601001007387 */ /* 0x000fe20000100a00 */
[----:B------:R0:W-:Y:S03]  /*2fd50*/  STL.64 [R1+0x768], R18 ;  /* 0x0007681201007387 */ /* 0x0001e60000100a00 */
[----:B0-----:R-:W2:Y:S01]  /*2fd60*/  LDL.LU.64 R18, [R1+0xee0] ;  /* 0x000ee00001127983 */ /* 0x001ea20000300a00 */
[----:B------:R-:W4:Y:S02]  /*2fd70*/  LDL.LU.64 R16, [R1+0xed8] ;  /* 0x000ed80001107983 */ /* 0x000f240000300a00 */
[----:B---3--:R-:W-:Y:S02]  /*2fd80*/  FADD R3, R3, R8 ;  /* 0x0000000803037221 */ /* 0x008fe40000000000 */
[----:B------:R-:W3:Y:S01]  /*2fd90*/  LDL.LU R8, [R1+0x378] ;  /* 0x0003780001087983 */ /* 0x000ee20000300800 */
[----:B--2---:R-:W-:-:S03]  /*2fda0*/  FADD R2, R19, R2 ;  /* 0x0000000213027221 */ /* 0x004fc60000000000 */
[----:B------:R-:W2:Y:S01]  /*2fdb0*/  LDL.LU R19, [R1+0xed4] ;  /* 0x000ed40001137983 */ /* 0x000ea20000300800 */
[----:B------:R-:W-:Y:S02]  /*2fdc0*/  FADD R0, R23, R0 ;  /* 0x0000000017007221 */ /* 0x000fe40000000000 */
[----:B------:R-:W5:Y:S02]  /*2fdd0*/  LDL.LU R23, [R1+0xed0] ;  /* 0x000ed00001177983 */ /* 0x000f640000300800 */
[----:B---3--:R-:W-:Y:S02]  /*2fde0*/  FADD R10, R8, R10 ;  /* 0x0000000a080a7221 */ /* 0x008fe40000000000 */
[----:B------:R-:W-:Y:S02]  /*2fdf0*/  FADD R9, R9, R3 ;  /* 0x0000000309097221 */ /* 0x000fe40000000000 */
[----:B----4-:R-:W-:Y:S01]  /*2fe00*/  FADD R8, R17, R0 ;  /* 0x0000000011087221 */ /* 0x010fe20000000000 */
[----:B------:R-:W3:Y:S01]  /*2fe10*/  LDL.LU R3, [R1+0x374] ;  /* 0x0003740001037983 */ /* 0x000ee20000300800 */
[----:B------:R-:W4:Y:S02]  /*2fe20*/  LDL.LU R0, [R1+0x364] ;  /* 0x0003640001007983 */ /* 0x000f240000300800 */
[----:B------:R-:W-:Y:S01]  /*2fe30*/  FADD R2, R16, R2 ;  /* 0x0000000210027221 */ /* 0x000fe20000000000 */
[----:B--2---:R-:W-:Y:S11]  /*2fe40*/  HMMA.16816.F32 R12, R4, R18, R12 ;  /* 0x00000012040c723c */ /* 0x004ff6000000180c */
[----:B------:R-:W-:Y:S11]  /*2fe50*/  @!UPT UIADD3 URZ, URZ, URZ, URZ ;  /* 0x0000003f3f3ff290 */ /* 0x000ff6000fffe03f */
[----:B------:R-:W-:Y:S01]  /*2fe60*/  @!UPT UIADD3 URZ, URZ, URZ, URZ ;  /* 0x0000003f3f3ff290 */ /* 0x000fe2000fffe03f */
[----:B------:R-:W-:Y:S01]  /*2fe70*/  STL.64 [R1+0x750], R12 ;  /* 0x0007500c01007387 */ /* 0x000fe20000100a00 */
[----:B------:R0:W-:Y:S03]  /*2fe80*/  STL.64 [R1+0x758], R14 ;  /* 0x0007580e01007387 */ /* 0x0001e60000100a00 */
[----:B0-----:R-:W2:Y:S01]  /*2fe90*/  LDL.LU.64 R14, [R1+0xec8] ;  /* 0x000ec800010e7983 */ /* 0x001ea20000300a00 */
[----:B------:R-:W2:Y:S01]  /*2fea0*/  LDL.LU.64 R12, [R1+0xec0] ;  /* 0x000ec000010c7983 */ /* 0x000ea20000300a00 */
[----:B------:R-:W-:Y:S02]  /*2feb0*/  MOV R17, R19 ;  /* 0x0000001300117202 */ /* 0x000fe40000000f00 */
[----:B------:R-:W2:Y:S01]  /*2fec0*/  LDL.LU.64 R18, [R1+0xeb8] ;  /* 0x000eb80001127983 */ /* 0x000ea20000300a00 */
[----:B------:R-:W2:Y:S02]  /*2fed0*/  LDL.LU R16, [R1+0xeb0] ;  /* 0x000eb00001107983 */ /* 0x000ea40000300800 */
[----:B---3--:R-:W-:-:S02]  /*2fee0*/  FADD R3, R3, R10 ;  /* 0x0000000a03037221 */ /* 0x008fc40000000000 */
[----:B----4-:R-:W-:Y:S02]  /*2fef0*/  FADD R0, R0, R9 ;  /* 0x0000000900007221 */ /* 0x010fe40000000000 */
[----:B------:R-:W-:Y:S02]  /*2ff00*/  FMUL R10, R28, 1.4426950216293334961 ;  /* 0x3fb8aa3b1c0a7820 */ /* 0x000fe40000400000 */
[----:B------:R-:W-:Y:S02]  /*2ff10*/  FADD R9, R11, R0 ;  /* 0x000000000b097221 */ /* 0x000fe40000000000 */
[----:B------:R0:W1:Y:S01]  /*2ff20*/  MUFU.EX2 R11, R10 ;  /* 0x0000000a000b7308 */ /* 0x0000620000000800 */
[----:B------:R-:W-:Y:S01]  /*2ff30*/  STL [R1+0xda8], R17 ;  /* 0x000da81101007387 */ /* 0x000fe20000100800 */
[----:B------:R-:W-:-:S04]  /*2ff40*/  FADD R3, R29, R3 ;  /* 0x000000031d037221 */ /* 0x000fc80000000000 */
[----:B-----5:R-:W-:Y:S02]  /*2ff50*/  FADD R3, R22, R3 ;  /* 0x0000000316037221 */ /* 0x020fe40000000000 */
[----:B--2---:R-:W-:Y:S02]  /*2ff60*/  FADD R2, R13, R2 ;  /* 0x000000020d027221 */ /* 0x004fe40000000000 */
[----:B------:R-:W-:Y:S02]  /*2ff70*/  FADD R8, R12, R8 ;  /* 0x000000080c087221 */ /* 0x000fe40000000000 */
[----:B------:R-:W-:Y:S01]  /*2ff80*/  HMMA.16816.F32 R12, R4, R14, R24 ;  /* 0x0000000e040c723c */ /* 0x000fe20000001818 */
[----:B------:R2:W-:Y:S01]  /*2ff90*/  STL.64 [R1+0xe98], R18 ;  /* 0x000e981201007387 */ /* 0x0005e20000100a00 */
[----:B------:R3:W-:Y:S02]  /*2ffa0*/  STL [R1+0xe90], R16 ;  /* 0x000e901001007387 */ /* 0x0007e40000100800 */
[----:B------:R-:W-:Y:S01]  /*2ffb0*/  FADD R2, R20, R2 ;  /* 0x0000000214027221 */ /* 0x000fe20000000000 */
[----:B--2---:R-:W2:Y:S11]  /*2ffc0*/  LDL.64 R18, [R1+0x58] ;  /* 0x0000580001127983 */ /* 0x004eb60000100a00 */
[----:B------:R-:W-:Y:S07]  /*2ffd0*/  @!UPT UIADD3 URZ, URZ, URZ, URZ ;  /* 0x0000003f3f3ff290 */ /* 0x000fee000fffe03f */
[----:B------:R-:W-:Y:S01]  /*2ffe0*/  STL.64 [R1+0x740], R12 ;  /* 0x0007400c01007387 */ /* 0x000fe20000100a00 */
[----:B------:R-:W-:Y:S02]  /*2fff0*/  STL.64 [R1+0x748], R14 ;  /* 0x0007480e01007387 */ /* 0x000fe40000100a00 */
[----:B0-----:R-:W4:Y:S02]  /*30000*/  LDL.LU R10, [R1+0x320] ;  /* 0x00032000010a7983 */ /* 0x001f240000300800 */
[----:B-1----:R-:W-:Y:S01]  /*30010*/  STL [R1+0x4], R11 ;  /* 0x0000040b01007387 */ /* 0x002fe20000100800 */
[----:B---3--:R-:W3:Y:S01]  /*30020*/  LDL.LU R16, [R1+0x14] ;  /* 0x0000140001107983 */ /* 0x008ee20000300800 */
[----:B------:R-:W5:Y:S02]  /*30030*/  LDL.LU R17, [R1+0x310] ;  /* 0x0003100001117983 */ /* 0x000f640000300800 */
[----:B------:R-:W2:Y:S02]  /*30040*/  LDL.LU R25, [R1+0x334] ;  /* 0x0003340001197983 */ /* 0x000ea40000300800 */
[----:B------:R-:W2:Y:S01]  /*30050*/  LDL.LU R20, [R1+0x304] ;  /* 0x0003040001147983 */ /* 0x000ea20000300800 */
[----:B------:R-:W2:Y:S01]  /*30060*/  LDL.LU R22, [R1+0x338] ;  /* 0x0003380001167983 */ /* 0x000ea20000300800 */
[----:B------:R-:W-:-:S03]  /*30070*/  FADD R0, R21, R8 ;  /* 0x0000000815007221 */ /* 0x000fc60000000000 */
[----:B--2---:R-:W-:Y:S01]  /*30080*/  STL.64 [R1+0xea8], R22 ;  /* 0x000ea81601007387 */ /* 0x004fe20000100a00 */
[----:B------:R0:W-:Y:S03]  /*30090*/  STL [R1+0xea0], R20 ;  /* 0x000ea01401007387 */ /* 0x0001e60000100800 */
[----:B0-----:R-:W2:Y:S01]  /*300a0*/  LDL.LU R20, [R1+0x250] ;  /* 0x0002500001147983 */ /* 0x001ea20000300800 */
[----:B------:R-:W2:Y:S02]  /*300b0*/  LDL.LU R21, [R1+0x254] ;  /* 0x0002540001157983 */ /* 0x000ea40000300800 */
[----:B------:R-:W2:Y:S02]  /*300c0*/  LDL.LU R22, [R1+0x258] ;  /* 0x0002580001167983 */ /* 0x000ea40000300800 */
[----:B------:R-:W2:Y:S01]  /*300d0*/  LDL.LU R23, [R1+0x25c] ;  /* 0x00025c0001177983 */ /* 0x000ea20000300800 */
[----:B------:R-:W2:Y:S01]  /*300e0*/  LDL.LU R29, [R1+0x33c] ;  /* 0x00033c00011d7983 */ /* 0x000ea20000300800 */
[----:B------:R-:W2:Y:S02]  /*300f0*/  LDL.LU R12, [R1+0x230] ;  /* 0x00023000010c7983 */ /* 0x000ea40000300800 */
[----:B------:R-:W2:Y:S02]  /*30100*/  LDL.LU R13, [R1+0x234] ;  /* 0x00023400010d7983 */ /* 0x000ea40000300800 */
[----:B------:R-:W2:Y:S01]  /*30110*/  LDL.LU R14, [R1+0x238] ;  /* 0x00023800010e7983 */ /* 0x000ea20000300800 */
[----:B------:R-:W2:Y:S04]  /*30120*/  LDL.LU R15, [R1+0x23c] ;  /* 0x00023c00010f7983 */ /* 0x000ea80000300800 */
[----:B--2---:R-:W-:Y:S01]  /*30130*/  STL.64 [R1+0xe80], R14 ;  /* 0x000e800e01007387 */ /* 0x004fe20000100a00 */
[----:B------:R0:W-:Y:S03]  /*30140*/  STL.64 [R1+0xe78], R12 ;  /* 0x000e780c01007387 */ /* 0x0001e60000100a00 */
[----:B0-----:R-:W2:Y:S01]  /*30150*/  LDL.LU R12, [R1+0x20] ;  /* 0x00002000010c7983 */ /* 0x001ea20000300800 */
[----:B------:R-:W2:Y:S02]  /*30160*/  LDL.LU R13, [R1+0x300] ;  /* 0x00030000010d7983 */ /* 0x000ea40000300800 */
[----:B------:R-:W2:Y:S02]  /*30170*/  LDL.LU.64 R14, [R1+0x48] ;  /* 0x00004800010e7983 */ /* 0x000ea40000300a00 */
[----:B------:R-:W2:Y:S01]  /*30180*/  LDL.LU R28, [R1+0x31c] ;  /* 0x00031c00011c7983 */ /* 0x000ea20000300800 */
[----:B------:R-:W2:Y:S01]  /*30190*/  LDL.LU R24, [R1+0x30c] ;  /* 0x00030c0001187983 */ /* 0x000ea20000300800 */
[----:B------:R-:W-:Y:S01]  /*301a0*/  HMMA.16816.F32 R20, R4, R18, R20 ;  /* 0x000000120414723c */ /* 0x000fe20000001814 */
[----:B----4-:R-:W-:-:S02]  /*301b0*/  FADD R8, R10, R9 ;  /* 0x000000090a087221 */ /* 0x010fc40000000000 */
[----:B-----5:R-:W-:Y:S02]  /*301c0*/  FADD R9, R17, R2 ;  /* 0x0000000211097221 */ /* 0x020fe40000000000 */
[----:B------:R-:W-:Y:S02]  /*301d0*/  IMAD.MOV.U32 R17, RZ, RZ, R18 ;  /* 0x000000ffff117224 */ /* 0x000fe400078e0012 */
[----:B---3--:R-:W-:Y:S01]  /*301e0*/  FMUL R10, R16, 1.4426950216293334961 ;  /* 0x3fb8aa3b100a7820 */ /* 0x008fe20000400000 */
[----:B--2---:R0:W-:Y:S04]  /*301f0*/  STL.64 [R1+0xe88], R24 ;  /* 0x000e881801007387 */ /* 0x0041e80000100a00 */
[----:B0-----:R-:W2:Y:S01]  /*30200*/  LDL.LU R24, [R1+0x240] ;  /* 0x0002400001187983 */ /* 0x001ea20000300800 */
[----:B------:R-:W2:Y:S02]  /*30210*/  LDL.LU R25, [R1+0x244] ;  /* 0x0002440001197983 */ /* 0x000ea40000300800 */
[----:B------:R-:W2:Y:S02]  /*30220*/  LDL.LU R26, [R1+0x248] ;  /* 0x00024800011a7983 */ /* 0x000ea40000300800 */
[----:B------:R-:W2:Y:S01]  /*30230*/  LDL.LU R27, [R1+0x24c] ;  /* 0x00024c00011b7983 */ /* 0x000ea20000300800 */
[----:B------:R-:W3:Y:S01]  /*30240*/  LDL.LU R11, [R1+0x2f0] ;  /* 0x0002f000010b7983 */ /* 0x000ee20000300800 */
[----:B------:R-:W4:Y:S04]  /*30250*/  LDL.LU R2, [R1+0x330] ;  /* 0x0003300001027983 */ /* 0x000f280000300800 */
[----:B------:R-:W-:Y:S02]  /*30260*/  STL.64 [R1+0x730], R20 ;  /* 0x0007301401007387 */ /* 0x000fe40000100a00 */
[----:B------:R0:W-:Y:S02]  /*30270*/  STL.64 [R1+0x738], R22 ;  /* 0x0007381601007387 */ /* 0x0001e40000100a00 */
[----:B0-----:R-:W5:Y:S01]  /*30280*/  LDL.LU.64 R22, [R1+0xea8] ;  /* 0x000ea80001167983 */ /* 0x001f620000300a00 */
[----:B------:R-:W2:Y:S02]  /*30290*/  LDL.LU R20, [R1+0xea0] ;  /* 0x000ea00001147983 */ /* 0x000ea40000300800 */
[----:B------:R-:W2:Y:S02]  /*302a0*/  LDL.LU.64 R18, [R1+0xe98] ;  /* 0x000e980001127983 */ /* 0x000ea40000300a00 */
[----:B------:R-:W3:Y:S01]  /*302b0*/  LDL.LU R16, [R1+0xe90] ;  /* 0x000e900001107983 */ /* 0x000ee20000300800 */
[----:B------:R-:W5:Y:S01]  /*302c0*/  LDL.LU R21, [R1+0x2e8] ;  /* 0x0002e80001157983 */ /* 0x000f620000300800 */
[----:B----4-:R-:W-:-:S03]  /*302d0*/  FADD R2, R2, R3 ;  /* 0x0000000302027221 */ /* 0x010fc60000000000 */
[----:B--2---:R-:W-:Y:S01]  /*302e0*/  STL.64 [R1+0xde0], R18 ;  /* 0x000de01201007387 */ /* 0x004fe20000100a00 */
[----:B---3--:R0:W-:Y:S02]  /*302f0*/  STL.64 [R1+0xdd8], R16 ;  /* 0x000dd81001007387 */ /* 0x0081e40000100a00 */
[----:B------:R-:W-:Y:S02]  /*30300*/  FADD R0, R20, R0 ;  /* 0x0000000014007221 */ /* 0x000fe40000000000 */
[----:B------:R1:W-:Y:S01]  /*30310*/  MUFU.EX2 R20, R10 ;  /* 0x0000000a00147308 */ /* 0x0003e20000000800 */
[----:B0-----:R-:W2:Y:S01]  /*30320*/  LDL.LU R16, [R1+0x318] ;  /* 0x0003180001107983 */ /* 0x001ea20000300800 */
[----:B------:R-:W3:Y:S02]  /*30330*/  LDL.LU R17, [R1+0x308] ;  /* 0x0003080001117983 */ /* 0x000ee40000300800 */
[----:B------:R-:W4:Y:S02]  /*30340*/  LDL R18, [R1+0x38] ;  /* 0x0000380001127983 */ /* 0x000f240000100800 */
[----:B------:R-:W4:Y:S01]  /*30350*/  LDL R19, [R1+0x3c] ;  /* 0x00003c0001137983 */ /* 0x000f220000100800 */
[----:B-1----:R-:W2:Y:S01]  /*30360*/  LDL.LU R10, [R1+0x314] ;  /* 0x00031400010a7983 */ /* 0x002ea20000300800 */
[----:B------:R-:W2:Y:S01]  /*30370*/  LDL.LU R3, [R1+0x324] ;  /* 0x0003240001037983 */ /* 0x000ea20000300800 */
[----:B------:R-:W-:Y:S01]  /*30380*/  HMMA.16816.F32 R24, R4, R14, R24 ;  /* 0x0000000e0418723c */ /* 0x000fe20000001818 */
[----:B--2---:R-:W-:-:S02]  /*30390*/  FADD R3, R3, R8 ;  /* 0x0000000803037221 */ /* 0x004fc40000000000 */
[----:B------:R-:W-:Y:S02]  /*303a0*/  FADD R8, R13, R0 ;  /* 0x000000000d087221 */ /* 0x000fe40000000000 */
[----:B------:R-:W2:Y:S11]  /*303b0*/  LDL.LU R0, [R1+0x32c] ;  /* 0x00032c0001007983 */ /* 0x000eb60000300800 */
[----:B------:R-:W-:Y:S07]  /*303c0*/  @!UPT UIADD3 URZ, URZ, URZ, URZ ;  /* 0x0000003f3f3ff290 */ /* 0x000fee000fffe03f */
[----:B------:R0:W-:Y:S02]  /*303d0*/  STL.64 [R1+0x720], R24 ;  /* 0x0007201801007387 */ /* 0x0001e40000100a00 */
[----:B------:R1:W-:Y:S02]  /*303e0*/  STL.64 [R1+0x728], R26 ;  /* 0x0007281a01007387 */ /* 0x0003e40000100a00 */
[----:B------:R-:W-:Y:S02]  /*303f0*/  FADD R9, R10, R9 ;  /* 0x000000090a097221 */ /* 0x000fe40000000000 */
[----:B------:R-:W-:Y:S01]  /*30400*/  FMUL R10, R12, 1.4426950216293334961 ;  /* 0x3fb8aa3b0c0a7820 */ /* 0x000fe20000400000 */
[----:B0-----:R-:W4:Y:S01]  /*30410*/  LDL.LU.64 R24, [R1+0xe88] ;  /* 0x000e880001187983 */ /* 0x001f220000300a00 */
[----:B-1----:R-:W-:Y:S02]  /*30420*/  MOV R27, R14 ;  /* 0x0000000e001b7202 */ /* 0x002fe40000000f00 */
[----:B------:R-:W-:-:S02]  /*30430*/  MOV R26, R15 ;  /* 0x0000000f001a7202 */ /* 0x000fc40000000f00 */
[----:B------:R-:W4:Y:S01]  /*30440*/  LDL.LU.64 R14, [R1+0xe80] ;  /* 0x000e8000010e7983 */ /* 0x000f220000300a00 */
[----:B------:R-:W4:Y:S02]  /*30450*/  LDL.LU.64 R12, [R1+0xe78] ;  /* 0x000e7800010c7983 */ /* 0x000f240000300a00 */
[----:B---3--:R-:W-:Y:S01]  /*30460*/  FADD R8, R17, R8 ;  /* 0x0000000811087221 */ /* 0x008fe20000000000 */
[----:B------:R-:W0:Y:S01]  /*30470*/  MUFU.EX2 R10, R10 ;  /* 0x0000000a000a7308 */ /* 0x000e220000000800 */
[----:B-----5:R-:W-:Y:S02]  /*30480*/  FADD R2, R22, R2 ;  /* 0x0000000216027221 */ /* 0x020fe40000000000 */
[----:B------:R-:W3:Y:S04]  /*30490*/  LDL.LU R22, [R1+0xe74] ;  /* 0x000e740001167983 */ /* 0x000ee80000300800 */
[----:B0-----:R0:W-:Y:S02]  /*304a0*/  STL [R1], R10 ;  /* 0x0000000a01007387 */ /* 0x0011e40000100800 */
[----:B0-----:R-:W-:-:S02]  /*304b0*/  FMUL R10, R23, 1.4426950216293334961 ;  /* 0x3fb8aa3b170a7820 */ /* 0x001fc40000400000 */
[----:B------:R-:W5:Y:S01]  /*304c0*/  LDL.LU R23, [R1+0xe70] ;  /* 0x000e700001177983 */ /* 0x000f620000300800 */
[----:B--2---:R-:W-:Y:S02]  /*304d0*/  FADD R0, R0, R3 ;  /* 0x0000000300007221 */ /* 0x004fe40000000000 */
[----:B------:R-:W-:Y:S02]  /*304e0*/  FADD R3, R16, R9 ;  /* 0x0000000910037221 */ /* 0x000fe40000000000 */
[----:B----4-:R-:W-:Y:S01]  /*304f0*/  HMMA.16816.F32 R16, R4, R18, R12 ;  /* 0x000000120410723c */ /* 0x010fe2000000180c */
[----:B------:R-:W-:Y:S01]  /*30500*/  FADD R9, R29, R2 ;  /* 0x000000021d097221 */ /* 0x000fe20000000000 */
[----:B------:R-:W2:Y:S01]  /*30510*/  LDL.LU.64 R14, [R1+0xe68] ;  /* 0x000e6800010e7983 */ /* 0x000ea20000300a00 */
[----:B------:R-:W-:Y:S02]  /*30520*/  FADD R2, R28, R3 ;  /* 0x000000031c027221 */ /* 0x000fe40000000000 */
[----:B------:R-:W-:Y:S11]  /*30530*/  FADD R3, R24, R8 ;  /* 0x0000000818037221 */ /* 0x000ff60000000000 */
[----:B------:R-:W-:Y:S07]  /*30540*/  @!UPT UIADD3 URZ, URZ, URZ, URZ ;  /* 0x0000003f3f3ff290 */ /* 0x000fee000fffe03f */
[----:B------:R-:W-:Y:S01]  /*30550*/  STL.64 [R1+0x710], R16 ;  /* 0x0007101001007387 */ /* 0x000fe20000100a00 */
[----:B------:R-:W-:Y:S02]  /*30560*/  STL.64 [R1+0x718], R18 ;  /* 0x0007181201007387 */ /* 0x000fe40000100a00 */
[----:B------:R-:W4:Y:S02]  /*30570*/  LDL.LU R24, [R1+0x2cc] ;  /* 0x0002cc0001187983 */ /* 0x000f240000300800 */
[----:B------:R-:W-:Y:S02]  /*30580*/  FADD R0, R25, R0 ;  /* 0x0000000019007221 */ /* 0x000fe40000000000 */
[----:B------:R3:W4:Y:S01]  /*30590*/  MUFU.EX2 R25, R10 ;  /* 0x0000000a00197308 */ /* 0x0007220000000800 */
[----:B------:R0:W-:Y:S01]  /*305a0*/  STL.64 [R1+0xe40], R26 ;  /* 0x000e401a01007387 */ /* 0x0001e20000100a00 */
[----:B---3--:R-:W-:-:S03]  /*305b0*/  FMUL R10, R22, 1.4426950216293334961 ;  /* 0x3fb8aa3b160a7820 */ /* 0x008fc60000400000 */
[----:B----4-:R-:W-:Y:S01]  /*305c0*/  STL.64 [R1+0xe38], R24 ;  /* 0x000e381801007387 */ /* 0x010fe20000100a00 */
[----:B0-----:R-:W3:Y:S02]  /*305d0*/  LDL.LU.64 R26, [R1+0x28] ;  /* 0x00002800011a7983 */ /* 0x001ee40000300a00 */
[----:B------:R-:W4:Y:S02]  /*305e0*/  LDL.LU R22, [R1+0xe60] ;  /* 0x000e600001167983 */ /* 0x000f240000300800 */
[----:B------:R-:W2:Y:S01]  /*305f0*/  LDL.LU R16, [R1+0x2c0] ;  /* 0x0002c00001107983 */ /* 0x000ea20000300800 */
[----:B------:R-:W2:Y:S01]  /*30600*/  LDL.LU R17, [R1+0x2f4] ;  /* 0x0002f40001117983 */ /* 0x000ea20000300800 */
[----:B------:R-:W2:Y:S02]  /*30610*/  LDL.LU R18, [R1+0x2e4] ;  /* 0x0002e40001127983 */ /* 0x000ea40000300800 */
[----:B------:R-:W2:Y:S02]  /*30620*/  LDL.LU R19, [R1+0x34] ;  /* 0x0000340001137983 */ /* 0x000ea40000300800 */
[----:B--2---:R4:W-:Y:S01]  /*30630*/  STL.64 [R1+0xe50], R18 ;  /* 0x000e501201007387 */ /* 0x0049e20000100a00 */
[----:B------:R0:W-:Y:S02]  /*30640*/  STL.64 [R1+0xe48], R16 ;  /* 0x000e481001007387 */ /* 0x0001e40000100a00 */
[----:B----4-:R-:W-:Y:S01]  /*30650*/  IMAD.MOV.U32 R18, RZ, RZ, R22 ;  /* 0x000000ffff127224 */ /* 0x010fe200078e0016 */
[----:B0-----:R-:W3:Y:S01]  /*30660*/  LDL.LU R16, [R1+0x220] ;  /* 0x0002200001107983 */ /* 0x001ee20000300800 */
[----:B------:R-:W3:Y:S02]  /*30670*/  LDL.LU R17, [R1+0x224] ;  /* 0x0002240001117983 */ /* 0x000ee40000300800 */
[----:B------:R-:W2:Y:S01]  /*30680*/  LDL.LU R22, [R1+0xe5c] ;  /* 0x000e5c0001167983 */ /* 0x000ea20000300800 */
[----:B-----5:R-:W-:-:S02]  /*30690*/  MOV R19, R23 ;  /* 0x0000001700137202 */ /* 0x020fc40000000f00 */
[----:B------:R-:W2:Y:S01]  /*306a0*/  LDL.LU R23, [R1+0xe58] ;  /* 0x000e580001177983 */ /* 0x000ea20000300800 */
[----:B------:R-:W4:Y:S02]  /*306b0*/  LDL.LU R13, [R1+0x2fc] ;  /* 0x0002fc00010d7983 */ /* 0x000f240000300800 */
[----:B------:R-:W4:Y:S02]  /*306c0*/  LDL.LU R12, [R1+0x2e0] ;  /* 0x0002e000010c7983 */ /* 0x000f240000300800 */
[----:B------:R0:W-:Y:S02]  /*306d0*/  STL.64 [R1+0xe20], R14 ;  /* 0x000e200e01007387 */ /* 0x0001e40000100a00 */
[----:B------:R-:W-:Y:S02]  /*306e0*/  FADD R9, R11, R9 ;  /* 0x000000090b097221 */ /* 0x000fe40000000000 */
[----:B------:R-:W-:Y:S01]  /*306f0*/  FADD R8, R21, R0 ;  /* 0x0000000015087221 */ /* 0x000fe20000000000 */
[----:B----4-:R1:W-:Y:S01]  /*30700*/  STL.64 [R1+0xe18], R12 ;  /* 0x000e180c01007387 */ /* 0x0103e20000100a00 */
[----:B0-----:R-:W4:Y:S02]  /*30710*/  LDL R14, [R1+0x18] ;  /* 0x00001800010e7983 */ /* 0x001f240000100800 */
[----:B------:R-:W4:Y:S01]  /*30720*/  LDL R15, [R1+0x1c] ;  /* 0x00001c00010f7983 */ /* 0x000f220000100800 */
[----:B-1----:R-:W5:Y:S01]  /*30730*/  LDL.LU R13, [R1+0x2d0] ;  /* 0x0002d000010d7983 */ /* 0x002f620000300800 */
[----:B------:R-:W4:Y:S02]  /*30740*/  LDL.LU R11, [R1+0x2d4] ;  /* 0x0002d400010b7983 */ /* 0x000f240000300800 */
[----:B------:R-:W4:Y:S02]  /*30750*/  LDL.LU R21, [R1+0x2f8] ;  /* 0x0002f80001157983 */ /* 0x000f240000300800 */
[----:B--2---:R-:W-:Y:S01]  /*30760*/  STL.64 [R1+0xdf8], R22 ;  /* 0x000df81601007387 */ /* 0x004fe20000100a00 */
[----:B---3--:R-:W-:Y:S01]  /*30770*/  HMMA.16816.F32 R16, R4, R26, R16 ;  /* 0x0000001a0410723c */ /* 0x008fe20000001810 */
[----:B----4-:R0:W-:Y:S04]  /*30780*/  STL.64 [R1+0xdf0], R20 ;  /* 0x000df01401007387 */ /* 0x0101e80000100a00 */
[----:B0-----:R-:W2:Y:S01]  /*30790*/  LDL.LU R21, [R1+0x2c4] ;  /* 0x0002c40001157983 */ /* 0x001ea20000300800 */
[----:B------:R-:W3:Y:S01]  /*307a0*/  LDL.64 R22, [R1+0x8] ;  /* 0x0000080001167983 */ /* 0x000ee20000100a00 */
[----:B------:R-:W-:Y:S01]  /*307b0*/  MOV R28, R26 ;  /* 0x0000001a001c7202 */ /* 0x000fe20000000f00 */
[----:B------:R-:W-:Y:S01]  /*307c0*/  IMAD.MOV.U32 R29, RZ, RZ, R27 ;  /* 0x000000ffff1d7224 */ /* 0x000fe200078e001b */
[----:B---3--:R-:W-:Y:S01]  /*307d0*/  STL.64 [R1+0xe30], R22 ;  /* 0x000e301601007387 */ /* 0x008fe20000100a00 */
[----:B--2---:R0:W-:Y:S02]  /*307e0*/  STL [R1+0xe28], R21 ;  /* 0x000e281501007387 */ /* 0x0041e40000100800 */
[----:B------:R-:W2:Y:S01]  /*307f0*/  LDL.LU R20, [R1+0x210] ;  /* 0x0002100001147983 */ /* 0x000ea20000300800 */
[----:B0-----:R-:W2:Y:S01]  /*30800*/  LDL.LU R21, [R1+0x214] ;  /* 0x0002140001157983 */ /* 0x001ea20000300800 */
[----:B------:R-:W2:Y:S02]  /*30810*/  LDL.LU R22, [R1+0x218] ;  /* 0x0002180001167983 */ /* 0x000ea40000300800 */
[----:B------:R-:W2:Y:S07]  /*30820*/  LDL.LU R23, [R1+0x21c] ;  /* 0x00021c0001177983 */ /* 0x000eae0000300800 */
[----:B------:R-:W-:Y:S01]  /*30830*/  STL.64 [R1+0x700], R16 ;  /* 0x0007001001007387 */ /* 0x000fe20000100a00 */
[----:B------:R0:W-:Y:S04]  /*30840*/  STL.64 [R1+0x708], R18 ;  /* 0x0007081201007387 */ /* 0x0001e80000100a00 */
[----:B0-----:R-:W3:Y:S01]  /*30850*/  LDL.LU.64 R18, [R1+0xe50] ;  /* 0x000e500001127983 */ /* 0x001ee20000300a00 */
[----:B------:R-:W4:Y:S02]  /*30860*/  LDL.LU.64 R16, [R1+0xe48] ;  /* 0x000e480001107983 */ /* 0x000f240000300a00 */
[----:B------:R-:W2:Y:S02]  /*30870*/  LDL.LU.64 R26, [R1+0xe40] ;  /* 0x000e4000011a7983 */ /* 0x000ea40000300a00 */
[----:B------:R-:W2:Y:S01]  /*30880*/  LDL.LU.64 R24, [R1+0xe38] ;  /* 0x000e380001187983 */ /* 0x000ea20000300a00 */
[----:B------:R-:W-:Y:S01]  /*30890*/  STL [R1+0xd70], R28 ;  /* 0x000d701c01007387 */ /* 0x000fe20000100800 */
[----:B------:R-:W-:Y:S02]  /*308a0*/  STL [R1+0xcb8], R29 ;  /* 0x000cb81d01007387 */ /* 0x000fe40000100800 */
[----:B--2---:R-:W-:-:S02]  /*308b0*/  FADD R2, R24, R2 ;  /* 0x0000000218027221 */ /* 0x004fc40000000000 */
[----:B------:R0:W1:Y:S01]  /*308c0*/  MUFU.EX2 R24, R10 ;  /* 0x0000000a00187308 */ /* 0x0000620000000800 */
[----:B------:R-:W-:Y:S01]  /*308d0*/  STL.64 [R1+0xe08], R26 ;  /* 0x000e081a01007387 */ /* 0x000fe20000100a00 */
[----:B----4-:R-:W-:Y:S02]  /*308e0*/  FADD R0, R16, R3 ;  /* 0x0000000310007221 */ /* 0x010fe40000000000 */
[----:B------:R-:W-:Y:S02]  /*308f0*/  FADD R3, R17, R9 ;  /* 0x0000000911037221 */ /* 0x000fe40000000000 */
[----:B-----5:R-:W-:Y:S02]  /*30900*/  FADD R9, R13, R2 ;  /* 0x000000020d097221 */ /* 0x020fe40000000000 */
[C---:B------:R-:W-:Y:S01]  /*30910*/  HMMA.16816.F32 R12, R4.reuse, R14, R20 ;  /* 0x0000000e040c723c */ /* 0x040fe20000001814 */
[----:B---3--:R-:W-:Y:S02]  /*30920*/  FADD R8, R18, R8 ;  /* 0x0000000812087221 */ /* 0x008fe40000000000 */
[----:B0-----:R-:W-:Y:S01]  /*30930*/  FMUL R10, R19, 1.4426950216293334961 ;  /* 0x3fb8aa3b130a7820 */ /* 0x001fe20000400000 */
[----:B-1----:R0:W-:Y:S04]  /*30940*/  STL.64 [R1+0xe00], R24 ;  /* 0x000e001801007387 */ /* 0x0021e80000100a00 */
        /* <DEDUP_REMOVED lines=8> */
[----:B------:R-:W4:Y:S01]  /*309d0*/  LDL.LU R28, [R1] ;  /* 0x00000000011c7983 */ /* 0x000f220000300800 */
[----:B------:R-:W2:Y:S02]  /*309e0*/  LDL.LU.64 R22, [R1+0xe30] ;  /* 0x000e300001167983 */ /* 0x000ea40000300a00 */
[----:B------:R-:W5:Y:S02]  /*309f0*/  LDL.LU R21, [R1+0xe28] ;  /* 0x000e280001157983 */ /* 0x000f640000300800 */
[----:B------:R-:W-:Y:S01]  /*30a00*/  STL.64 [R1+0x6f0], R12 ;  /* 0x0006f00c01007387 */ /* 0x000fe20000100a00 */
[----:B------:R0:W-:Y:S04]  /*30a10*/  STL.64 [R1+0x6f8], R14 ;  /* 0x0006f80e01007387 */ /* 0x0001e80000100a00 */
[----:B0-----:R-:W3:Y:S01]  /*30a20*/  LDL.LU.64 R14, [R1+0xe20] ;  /* 0x000e2000010e7983 */ /* 0x001ee20000300a00 */
[----:B------:R-:W4:Y:S02]  /*30a30*/  LDL.LU.64 R12, [R1+0xe18] ;  /* 0x000e1800010c7983 */ /* 0x000f240000300a00 */
[----:B------:R-:W-:Y:S01]  /*30a40*/  FADD R9, R11, R9 ;  /* 0x000000090b097221 */ /* 0x000fe20000000000 */
[----:B--2---:R-:W-:Y:S01]  /*30a50*/  HMMA.16816.F32 R24, R4, R22, R24 ;  /* 0x000000160418723c */ /* 0x004fe20000001818 */
[----:B-----5:R-:W-:Y:S01]  /*30a60*/  FADD R0, R21, R0 ;  /* 0x0000000015007221 */ /* 0x020fe20000000000 */
[----:B------:R-:W-:Y:S01]  /*30a70*/  MOV R29, R22 ;  /* 0x00000016001d7202 */ /* 0x000fe20000000f00 */
[----:B---3--:R-:W-:-:S02]  /*30a80*/  FMUL R11, R15, 1.4426950216293334961 ;  /* 0x3fb8aa3b0f0b7820 */ /* 0x008fc40000400000 */
[----:B----4-:R-:W-:Y:S01]  /*30a90*/  FADD R2, R13, R3 ;  /* 0x000000030d027221 */ /* 0x010fe20000000000 */
[----:B------:R-:W2:Y:S01]  /*30aa0*/  LDL.LU R15, [R1+0xe14] ;  /* 0x000e1400010f7983 */ /* 0x000ea20000300800 */
[----:B------:R-:W-:Y:S02]  /*30ab0*/  FADD R3, R12, R8 ;  /* 0x000000080c037221 */ /* 0x000fe40000000000 */
[----:B------:R-:W3:Y:S02]  /*30ac0*/  LDL.LU R13, [R1+0x50] ;  /* 0x00005000010d7983 */ /* 0x000ee40000300800 */
[----:B------:R-:W4:Y:S02]  /*30ad0*/  LDL.LU R12, [R1+0x80] ;  /* 0x00008000010c7983 */ /* 0x000f240000300800 */
[----:B------:R-:W-:Y:S02]  /*30ae0*/  FADD R8, R14, R0 ;  /* 0x000000000e087221 */ /* 0x000fe40000000000 */
[----:B------:R-:W5:Y:S01]  /*30af0*/  LDL.LU R14, [R1+0xe10] ;  /* 0x000e1000010e7983 */ /* 0x000f620000300800 */
[----:B------:R-:W2:Y:S07]  /*30b00*/  LDL.LU R0, [R1+0x2ec] ;  /* 0x0002ec0001007983 */ /* 0x000eae0000300800 */
[----:B------:R-:W-:Y:S02]  /*30b10*/  STL.64 [R1+0x6c0], R24 ;  /* 0x0006c01801007387 */ /* 0x000fe40000100a00 */
[----:B------:R0:W-:Y:S02]  /*30b20*/  STL.64 [R1+0x6c8], R26 ;  /* 0x0006c81a01007387 */ /* 0x0001e40000100a00 */
[----:B0-----:R-:W2:Y:S01]  /*30b30*/  LDL.LU.64 R26, [R1+0xe08] ;  /* 0x000e0800011a7983 */ /* 0x001ea20000300a00 */
[----:B------:R-:W2:Y:S02]  /*30b40*/  LDL.LU.64 R24, [R1+0xe00] ;  /* 0x000e000001187983 */ /* 0x000ea40000300a00 */
[----:B------:R-:W2:Y:S02]  /*30b50*/  LDL.LU.64 R22, [R1+0xdf8] ;  /* 0x000df80001167983 */ /* 0x000ea40000300a00 */
[----:B------:R-:W2:Y:S01]  /*30b60*/  LDL.LU.64 R20, [R1+0xdf0] ;  /* 0x000df00001147983 */ /* 0x000ea20000300a00 */
[----:B------:R0:W-:Y:S04]  /*30b70*/  STL [R1+0xd74], R29 ;  /* 0x000d741d01007387 */ /* 0x0001e80000100800 */
[----:B0-----:R-:W3:Y:S01]  /*30b80*/  LDL.LU R29, [R1+0x4] ;  /* 0x00000400011d7983 */ /* 0x001ee20000300800 */
[----:B--2---:R-:W-:-:S02]  /*30b90*/  FADD R2, R21, R2 ;  /* 0x0000000215027221 */ /* 0x004fc40000000000 */
[----:B------:R0:W1:Y:S01]  /*30ba0*/  MUFU.EX2 R21, R11 ;  /* 0x0000000b00157308 */ /* 0x0000620000000800 */
[----:B------:R-:W-:Y:S01]  /*30bb0*/  FADD R0, R0, R3 ;  /* 0x0000000300007221 */ /* 0x000fe20000000000 */
[----:B0-----:R-:W2:Y:S01]  /*30bc0*/  LDL.LU R11, [R1+0x44] ;  /* 0x00004400010b7983 */ /* 0x001ea20000300800 */
[----:B------:R5:W-:Y:S03]  /*30bd0*/  STL.64 [R1+0xdc8], R22 ;  /* 0x000dc81601007387 */ /* 0x000be60000100a00 */
[----:B-1----:R0:W-:Y:S01]  /*30be0*/  STL.64 [R1+0xdc0], R20 ;  /* 0x000dc01401007387 */ /* 0x0021e20000100a00 */
[----:B-----5:R-:W-:-:S03]  /*30bf0*/  MOV R22, R14 ;  /* 0x0000000e00167202 */ /* 0x020fc60000000f00 */
[----:B0-----:R-:W5:Y:S01]  /*30c00*/  LDL.LU R20, [R1+0x1e0] ;  /* 0x0001e00001147983 */ /* 0x001f620000300800 */
[----:B------:R-:W5:Y:S02]  /*30c10*/  LDL.LU R21, [R1+0x1e4] ;  /* 0x0001e40001157983 */ /* 0x000f640000300800 */
[----:B------:R-:W2:Y:S02]  /*30c20*/  LDL.LU R14, [R1+0xdec] ;  /* 0x000dec00010e7983 */ /* 0x000ea40000300800 */
[----:B------:R-:W5:Y:S01]  /*30c30*/  LDL.LU R23, [R1+0x1ec] ;  /* 0x0001ec0001177983 */ /* 0x000f620000300800 */
[----:B------:R-:W2:Y:S01]  /*30c40*/  LDL.LU R3, [R1+0x64] ;  /* 0x0000640001037983 */ /* 0x000ea20000300800 */
[----:B------:R-:W-:Y:S02]  /*30c50*/  FADD R9, R15, R9 ;  /* 0x000000090f097221 */ /* 0x000fe40000000000 */
[----:B------:R-:W3:Y:S02]  /*30c60*/  LDL.LU R15, [R1+0xde8] ;  /* 0x000de800010f7983 */ /* 0x000ee40000300800 */
[----:B--2---:R-:W-:-:S02]  /*30c70*/  FADD R3, R3, R2 ;  /* 0x0000000203037221 */ /* 0x004fc40000000000 */
[----:B------:R-:W2:Y:S01]  /*30c80*/  LDL.LU R2, [R1+0x60] ;  /* 0x0000600001027983 */ /* 0x000ea20000300800 */
[----:B---3--:R-:W-:Y:S01]  /*30c90*/  HMMA.16816.F32 R16, R4, R14, R16 ;  /* 0x0000000e0410723c */ /* 0x008fe20000001810 */
[----:B--2---:R-:W-:Y:S02]  /*30ca0*/  FADD R2, R2, R0 ;  /* 0x0000000002027221 */ /* 0x004fe40000000000 */
[----:B------:R-:W2:Y:S11]  /*30cb0*/  LDL.LU R0, [R1+0x2d8] ;  /* 0x0002d80001007983 */ /* 0x000eb60000300800 */
[----:B------:R-:W-:Y:S09]  /*30cc0*/  @!UPT UIADD3 URZ, URZ, URZ, URZ ;  /* 0x0000003f3f3ff290 */ /* 0x000ff2000fffe03f */
[----:B------:R-:W-:Y:S02]  /*30cd0*/  STL.64 [R1+0x6b0], R16 ;  /* 0x0006b01001007387 */ /* 0x000fe40000100a00 */
[----:B------:R0:W-:Y:S02]  /*30ce0*/  STL.64 [R1+0x6b8], R18 ;  /* 0x0006b81201007387 */ /* 0x0001e40000100a00 */
[----:B0-----:R-:W3:Y:S01]  /*30cf0*/  LDL.LU.64 R18, [R1+0xde0] ;  /* 0x000de00001127983 */ /* 0x001ee20000300a00 */
[----:B------:R-:W4:Y:S02]  /*30d00*/  LDL.LU.64 R16, [R1+0xdd8] ;  /* 0x000dd80001107983 */ /* 0x000f240000300a00 */
[----:B--2---:R-:W-:Y:S02]  /*30d10*/  FADD R0, R0, R8 ;  /* 0x0000000800007221 */ /* 0x004fe40000000000 */
[----:B---3--:R-:W-:Y:S02]  /*30d20*/  FADD R3, R18, R3 ;  /* 0x0000000312037221 */ /* 0x008fe40000000000 */
[----:B------:R-:W-:Y:S01]  /*30d30*/  FADD R8, R19, R2 ;  /* 0x0000000213087221 */ /* 0x000fe20000000000 */
[----:B------:R-:W5:Y:S01]  /*30d40*/  LDL.LU R18, [R1+0xdd4] ;  /* 0x000dd40001127983 */ /* 0x000f620000300800 */
[----:B------:R-:W5:Y:S02]  /*30d50*/  LDL.LU R19, [R1+0xdd0] ;  /* 0x000dd00001137983 */ /* 0x000f640000300800 */
[----:B------:R-:W-:-:S02]  /*30d60*/  FADD R2, R29, R9 ;  /* 0x000000091d027221 */ /* 0x000fc40000000000 */
[----:B------:R-:W2:Y:S01]  /*30d70*/  LDL.LU R9, [R1+0x74] ;  /* 0x0000740001097983 */ /* 0x000ea20000300800 */
[----:B------:R-:W-:Y:S02]  /*30d80*/  STL.64 [R1+0xdb8], R26 ;  /* 0x000db81a01007387 */ /* 0x000fe40000100a00 */
[----:B------:R-:W-:Y:S02]  /*30d90*/  FADD R0, R24, R0 ;  /* 0x0000000018007221 */ /* 0x000fe40000000000 */
[----:B------:R0:W-:Y:S02]  /*30da0*/  STL.64 [R1+0xdb0], R24 ;  /* 0x000db01801007387 */ /* 0x0001e40000100a00 */
[----:B0-----:R-:W3:Y:S01]  /*30db0*/  LDL.LU R24, [R1+0x1d0] ;  /* 0x0001d00001187983 */ /* 0x001ee20000300800 */
[----:B------:R-:W3:Y:S02]  /*30dc0*/  LDL.LU R25, [R1+0x1d4] ;  /* 0x0001d40001197983 */ /* 0x000ee40000300800 */
[----:B------:R-:W3:Y:S02]  /*30dd0*/  LDL.LU R26, [R1+0x1d8] ;  /* 0x0001d800011a7983 */ /* 0x000ee40000300800 */
[----:B------:R-:W3:Y:S01]  /*30de0*/  LDL.LU R27, [R1+0x1dc] ;  /* 0x0001dc00011b7983 */ /* 0x000ee20000300800 */
[----:B-----5:R-:W-:Y:S11]  /*30df0*/  HMMA.16816.F32 R20, R4, R18, R20 ;  /* 0x000000120414723c */ /* 0x020ff60000001814 */
[----:B------:R-:W-:Y:S11]  /*30e00*/  @!UPT UIADD3 URZ, URZ, URZ, URZ ;  /* 0x0000003f3f3ff290 */ /* 0x000ff6000fffe03f */
[----:B------:R-:W-:Y:S01]  /*30e10*/  @!UPT UIADD3 URZ, URZ, URZ, URZ ;  /* 0x0000003f3f3ff290 */ /* 0x000fe2000fffe03f */
[----:B------:R-:W-:Y:S01]  /*30e20*/  STL.64 [R1+0x690], R20 ;  /* 0x0006901401007387 */ /* 0x000fe20000100a00 */
[----:B------:R0:W-:Y:S03]  /*30e30*/  STL.64 [R1+0x698], R22 ;  /* 0x0006981601007387 */ /* 0x0001e60000100a00 */
[----:B0-----:R-:W3:Y:S01]  /*30e40*/  LDL.LU.64 R22, [R1+0xdc8] ;  /* 0x000dc80001167983 */ /* 0x001ee20000300a00 */
[----:B--2---:R-:W-:Y:S02]  /*30e50*/  FADD R3, R9, R3 ;  /* 0x0000000309037221 */ /* 0x004fe40000000000 */
[----:B------:R-:W-:Y:S02]  /*30e60*/  FADD R8, R13, R8 ;  /* 0x000000080d087221 */ /* 0x000fe40000000000 */
[----:B------:R-:W2:Y:S02]  /*30e70*/  LDL.LU.64 R20, [R1+0xdc0] ;  /* 0x000dc00001147983 */ /* 0x000ea40000300a00 */
[----:B----4-:R-:W-:-:S05]  /*30e80*/  FADD R3, R12, R3 ;  /* 0x000000030c037221 */ /* 0x010fca0000000000 */
[----:B------:R-:W0:Y:S01]  /*30e90*/  SHFL.BFLY PT, R13, R3, 0x2, 0x1f ;  /* 0x0c401f00030d7f89 */ /* 0x000e2200000e0000 */
[----:B------:R-:W-:Y:S01]  /*30ea0*/  FADD R12, R16, R8 ;  /* 0x00000008100c7221 */ /* 0x000fe20000000000 */
[----:B---3--:R-:W-:Y:S11]  /*30eb0*/  HMMA.16816.F32 R24, R4, R22, R24 ;  /* 0x000000160418723c */ /* 0x008ff60000001818 */
[----:B------:R-:W-:Y:S11]  /*30ec0*/  @!UPT UIADD3 URZ, URZ, URZ, URZ ;  /* 0x0000003f3f3ff290 */ /* 0x000ff6000fffe03f */
[----:B------:R-:W-:Y:S01]  /*30ed0*/  @!UPT UIADD3 URZ, URZ, URZ, URZ ;  /* 0x0000003f3f3ff290 */ /* 0x000fe2000fffe03f */
[----:B------:R-:W-:Y:S01]  /*30ee0*/  STL.64 [R1+0x660], R24 ;  /* 0x0006601801007387 */ /* 0x000fe20000100a00 */
[----:B------:R1:W-:Y:S03]  /*30ef0*/  STL.64 [R1+0x668], R26 ;  /* 0x0006681a01007387 */ /* 0x0003e60000100a00 */
[----:B-1----:R-:W3:Y:S01]  /*30f00*/  LDL.LU.64 R26, [R1+0xdb8] ;  /* 0x000db800011a7983 */ /* 0x002ee20000300a00 */
[----:B------:R-:W4:Y:S02]  /*30f10*/  LDL.LU.64 R24, [R1+0xdb0] ;  /* 0x000db00001187983 */ /* 0x000f240000300a00 */
[----:B------:R1:W-:Y:S02]  /*30f20*/  STL.64 [R1+0xcc8], R14 ;  /* 0x000cc80e01007387 */ /* 0x0003e40000100a00 */
[----:B0-----:R-:W-:Y:S02]  /*30f30*/  STL.64 [R1+0xcc0], R12 ;  /* 0x000cc00c01007387 */ /* 0x001fe40000100a00 */
[----:B-1----:R-:W-:-:S02]  /*30f40*/  IMAD.MOV.U32 R14, RZ, RZ, R17 ;  /* 0x000000ffff0e7224 */ /* 0x002fc400078e0011 */
[----:B------:R-:W5:Y:S01]  /*30f50*/  LDL.LU R17, [R1+0xda8] ;  /* 0x000da80001117983 */ /* 0x000f620000300800 */
[----:B------:R-:W2:Y:S03]  /*30f60*/  LDL.LU R15, [R1+0x5c] ;  /* 0x00005c00010f7983 */ /* 0x000ea60000300800 */
[----:B--2---:R0:W-:Y:S04]  /*30f70*/  STL.64 [R1+0xcd8], R14 ;  /* 0x000cd80e01007387 */ /* 0x0041e80000100a00 */
[----:B0-----:R-:W2:Y:S01]  /*30f80*/  LDL.LU R14, [R1+0x68] ;  /* 0x00006800010e7983 */ /* 0x001ea20000300800 */
[----:B------:R-:W2:Y:S02]  /*30f90*/  LDL.LU R15, [R1+0x6c] ;  /* 0x00006c00010f7983 */ /* 0x000ea40000300800 */
[----:B------:R-:W-:-:S04]  /*30fa0*/  FADD R2, R20, R2 ;  /* 0x0000000214027221 */ /* 0x000fc80000000000 */
[----:B------:R-:W-:-:S04]  /*30fb0*/  FADD R2, R28, R2 ;  /* 0x000000021c027221 */ /* 0x000fc80000000000 */
[----:B----4-:R-:W-:Y:S01]  /*30fc0*/  FADD R2, R25, R2 ;  /* 0x0000000219027221 */ /* 0x010fe20000000000 */
[----:B------:R-:W-:Y:S04]  /*30fd0*/  SHFL.BFLY PT, R16, R12, 0x2, 0x1f ;  /* 0x0c401f000c107f89 */ /* 0x000fe800000e0000 */
[----:B--2---:R0:W-:Y:S04]  /*30fe0*/  STL.64 [R1+0xcf0], R14 ;  /* 0x000cf00e01007387 */ /* 0x0041e80000100a00 */
[----:B0-----:R-:W2:Y:S01]  /*30ff0*/  LDL.LU R14, [R1+0x78] ;  /* 0x00007800010e7983 */ /* 0x001ea20000300800 */
[----:B-----5:R-:W-:-:S02]  /*31000*/  MOV R15, R17 ;  /* 0x00000011000f7202 */ /* 0x020fc40000000f00 */
[----:B------:R-:W0:Y:S03]  /*31010*/  SHFL.BFLY PT, R17, R2, 0x2, 0x1f ;  /* 0x0c401f0002117f89 */ /* 0x000e2600000e0000 */
[----:B--2---:R-:W-:Y:S01]  /*31020*/  STL.64 [R1+0xd08], R14 ;  /* 0x000d080e01007387 */ /* 0x004fe20000100a00 */
[----:B------:R3:W-:Y:S02]  /*31030*/  STL.64 [R1+0xc98], R18 ;  /* 0x000c981201007387 */ /* 0x0007e40000100a00 */
[----:B0-----:R0:W-:Y:S01]  /*31040*/  STL.64 [R1+0xc90], R16 ;  /* 0x000c901001007387 */ /* 0x0011e20000100a00 */
[----:B---3--:R-:W-:Y:S01]  /*31050*/  MOV R18, R27 ;  /* 0x0000001b00127202 */ /* 0x008fe20000000f00 */
[----:B------:R-:W-:Y:S01]  /*31060*/  IMAD.MOV.U32 R19, RZ, RZ, R26 ;  /* 0x000000ffff137224 */ /* 0x000fe200078e001a */
[----:B------:R-:W2:Y:S01]  /*31070*/  LDL.LU R27, [R1+0xda4] ;  /* 0x000da400011b7983 */ /* 0x000ea20000300800 */
[----:B------:R-:W3:Y:S02]  /*31080*/  LDL.LU R26, [R1+0xda0] ;  /* 0x000da000011a7983 */ /* 0x000ee40000300800 */
[----:B------:R-:W4:Y:S02]  /*31090*/  LDL.LU R14, [R1+0x88] ;  /* 0x00008800010e7983 */ /* 0x000f240000300800 */
[----:B------:R-:W4:Y:S02]  /*310a0*/  LDL.LU R15, [R1+0x8c] ;  /* 0x00008c00010f7983 */ /* 0x000f240000300800 */
[----:B----4-:R3:W-:Y:S01]  /*310b0*/  STL.64 [R1+0xd20], R14 ;  /* 0x000d200e01007387 */ /* 0x0107e20000100a00 */
[----:B------:R1:W-:Y:S02]  /*310c0*/  STL.64 [R1+0xcd0], R18 ;  /* 0x000cd01201007387 */ /* 0x0003e40000100a00 */
[----:B0-----:R-:W4:Y:S02]  /*310d0*/  LDL.LU R16, [R1+0x150] ;  /* 0x0001500001107983 */ /* 0x001f240000300800 */
[----:B------:R-:W4:Y:S01]  /*310e0*/  LDL.LU R17, [R1+0x154] ;  /* 0x0001540001117983 */ /* 0x000f220000300800 */
[----:B---3--:R-:W-:-:S02]  /*310f0*/  MOV R14, R26 ;  /* 0x0000001a000e7202 */ /* 0x008fc40000000f00 */
[----:B--2---:R-:W-:Y:S01]  /*31100*/  MOV R15, R27 ;  /* 0x0000001b000f7202 */ /* 0x004fe20000000f00 */
[----:B-1----:R-:W2:Y:S01]  /*31110*/  LDL.LU R18, [R1+0x158] ;  /* 0x0001580001127983 */ /* 0x002ea20000300800 */
[----:B------:R-:W2:Y:S02]  /*31120*/  LDL.LU R19, [R1+0x15c] ;  /* 0x00015c0001137983 */ /* 0x000ea40000300800 */
[----:B------:R-:W3:Y:S02]  /*31130*/  LDL.LU R26, [R1+0xd9c] ;  /* 0x000d9c00011a7983 */ /* 0x000ee40000300800 */
[----:B------:R-:W5:Y:S01]  /*31140*/  LDL.LU R27, [R1+0xd98] ;  /* 0x000d9800011b7983 */ /* 0x000f620000300800 */
[----:B------:R0:W-:Y:S04]  /*31150*/  STL.64 [R1+0xd38], R14 ;  /* 0x000d380e01007387 */ /* 0x0001e80000100a00 */
[----:B0-----:R-:W2:Y:S01]  /*31160*/  LDL.LU R14, [R1+0xa8] ;  /* 0x0000a800010e7983 */ /* 0x001ea20000300800 */
[----:B------:R-:W2:Y:S03]  /*31170*/  LDL.LU R15, [R1+0xac] ;  /* 0x0000ac00010f7983 */ /* 0x000ea60000300800 */
[----:B--2---:R-:W-:Y:S01]  /*31180*/  STL.64 [R1+0xd50], R14 ;  /* 0x000d500e01007387 */ /* 0x004fe20000100a00 */
[----:B------:R-:W-:Y:S02]  /*31190*/  STL.64 [R1+0xce8], R18 ;  /* 0x000ce81201007387 */ /* 0x000fe40000100a00 */
[----:B----4-:R0:W-:Y:S02]  /*311a0*/  STL.64 [R1+0xce0], R16 ;  /* 0x000ce01001007387 */ /* 0x0101e40000100a00 */
[----:B0-----:R-:W2:Y:S01]  /*311b0*/  LDL.LU R16, [R1+0x160] ;  /* 0x0001600001107983 */ /* 0x001ea20000300800 */
[----:B------:R-:W2:Y:S02]  /*311c0*/  LDL.LU R17, [R1+0x164] ;  /* 0x0001640001117983 */ /* 0x000ea40000300800 */
[----:B------:R-:W4:Y:S02]  /*311d0*/  LDL.LU R18, [R1+0x168] ;  /* 0x0001680001127983 */ /* 0x000f240000300800 */
[----:B------:R-:W4:Y:S02]  /*311e0*/  LDL.LU R19, [R1+0x16c] ;  /* 0x00016c0001137983 */ /* 0x000f240000300800 */
[----:B-----5:R-:W-:Y:S01]  /*311f0*/  IMAD.MOV.U32 R14, RZ, RZ, R27 ;  /* 0x000000ffff0e7224 */ /* 0x020fe200078e001b */
[----:B---3--:R-:W-:Y:S01]  /*31200*/  MOV R15, R26 ;  /* 0x0000001a000f7202 */ /* 0x008fe20000000f00 */
[----:B------:R-:W3:Y:S01]  /*31210*/  LDL.LU R27, [R1+0xd94] ;  /* 0x000d9400011b7983 */ /* 0x000ee20000300800 */
[----:B------:R-:W5:Y:S03]  /*31220*/  LDL.LU R26, [R1+0xd90] ;  /* 0x000d9000011a7983 */ /* 0x000f660000300800 */
[----:B------:R0:W-:Y:S01]  /*31230*/  STL.64 [R1+0xd68], R14 ;  /* 0x000d680e01007387 */ /* 0x0001e20000100a00 */
[----:B------:R-:W3:Y:S02]  /*31240*/  LDL.LU R12, [R1+0x1c0] ;  /* 0x0001c000010c7983 */ /* 0x000ee40000300800 */
[----:B------:R-:W3:Y:S01]  /*31250*/  LDL.LU R13, [R1+0x1c4] ;  /* 0x0001c400010d7983 */ /* 0x000ee20000300800 */
[----:B0-----:R-:W3:Y:S01]  /*31260*/  LDL.LU R14, [R1+0x1c8] ;  /* 0x0001c800010e7983 */ /* 0x001ee20000300800 */
[----:B------:R-:W3:Y:S03]  /*31270*/  LDL.LU R15, [R1+0x1cc] ;  /* 0x0001cc00010f7983 */ /* 0x000ee60000300800 */
[----:B----4-:R-:W-:Y:S01]  /*31280*/  STL.64 [R1+0xd00], R18 ;  /* 0x000d001201007387 */ /* 0x010fe20000100a00 */
[----:B--2---:R0:W-:Y:S03]  /*31290*/  STL.64 [R1+0xcf8], R16 ;  /* 0x000cf81001007387 */ /* 0x0041e60000100a00 */
[----:B0-----:R-:W2:Y:S01]  /*312a0*/  LDL.LU R16, [R1+0x170] ;  /* 0x0001700001107983 */ /* 0x001ea20000300800 */
[----:B------:R-:W2:Y:S01]  /*312b0*/  LDL.LU R17, [R1+0x174] ;  /* 0x0001740001117983 */ /* 0x000ea20000300800 */
[----:B-----5:R-:W-:Y:S01]  /*312c0*/  MOV R18, R26 ;  /* 0x0000001a00127202 */ /* 0x020fe20000000f00 */
[----:B---3--:R-:W-:Y:S01]  /*312d0*/  IMAD.MOV.U32 R19, RZ, RZ, R27 ;  /* 0x000000ffff137224 */ /* 0x008fe200078e001b */
[----:B------:R-:W3:Y:S01]  /*312e0*/  LDL.LU R26, [R1+0xd8c] ;  /* 0x000d8c00011a7983 */ /* 0x000ee20000300800 */
[----:B------:R-:W4:Y:S03]  /*312f0*/  LDL.LU R27, [R1+0xd88] ;  /* 0x000d8800011b7983 */ /* 0x000f260000300800 */
[----:B------:R-:W-:Y:S04]  /*31300*/  STL.64 [R1+0xd18], R18 ;  /* 0x000d181201007387 */ /* 0x000fe80000100a00 */
[----:B--2---:R0:W-:Y:S04]  /*31310*/  STL.64 [R1+0xd10], R16 ;  /* 0x000d101001007387 */ /* 0x0041e80000100a00 */
[----:B0-----:R-:W2:Y:S01]  /*31320*/  LDL.LU R16, [R1+0x180] ;  /* 0x0001800001107983 */ /* 0x001ea20000300800 */
[----:B------:R-:W2:Y:S02]  /*31330*/  LDL.LU R17, [R1+0x184] ;  /* 0x0001840001117983 */ /* 0x000ea40000300800 */
[----:B------:R-:W5:Y:S02]  /*31340*/  LDL.LU R18, [R1+0x188] ;  /* 0x0001880001127983 */ /* 0x000f640000300800 */
[----:B------:R-:W5:Y:S02]  /*31350*/  LDL.LU R19, [R1+0x18c] ;  /* 0x00018c0001137983 */ /* 0x000f640000300800 */
[----:B-----5:R-:W-:Y:S01]  /*31360*/  STL.64 [R1+0xd30], R18 ;  /* 0x000d301201007387 */ /* 0x020fe20000100a00 */
[----:B--2---:R0:W-:Y:S03]  /*31370*/  STL.64 [R1+0xd28], R16 ;  /* 0x000d281001007387 */ /* 0x0041e60000100a00 */
[----:B0-----:R-:W2:Y:S01]  /*31380*/  LDL.LU R16, [R1+0x190] ;  /* 0x0001900001107983 */ /* 0x001ea20000300800 */
[----:B------:R-:W2:Y:S01]  /*31390*/  LDL.LU R17, [R1+0x194] ;  /* 0x0001940001117983 */ /* 0x000ea20000300800 */
[----:B----4-:R-:W-:-:S02]  /*313a0*/  MOV R18, R27 ;  /* 0x0000001b00127202 */ /* 0x010fc40000000f00 */
[----:B---3--:R-:W-:Y:S01]  /*313b0*/  MOV R19, R26 ;  /* 0x0000001a00137202 */ /* 0x008fe20000000f00 */
[----:B------:R-:W3:Y:S01]  /*313c0*/  LDL.LU R27, [R1+0xd84] ;  /* 0x000d8400011b7983 */ /* 0x000ee20000300800 */
[----:B------:R-:W4:Y:S03]  /*313d0*/  LDL.LU R26, [R1+0xd80] ;  /* 0x000d8000011a7983 */ /* 0x000f260000300800 */
[----:B------:R-:W-:Y:S04]  /*313e0*/  STL.64 [R1+0xd48], R18 ;  /* 0x000d481201007387 */ /* 0x000fe80000100a00 */
[----:B--2---:R0:W-:Y:S04]  /*313f0*/  STL.64 [R1+0xd40], R16 ;  /* 0x000d401001007387 */ /* 0x0041e80000100a00 */
[----:B0-----:R-:W2:Y:S01]  /*31400*/  LDL.LU R16, [R1+0x1a0] ;  /* 0x0001a00001107983 */ /* 0x001ea20000300800 */
[----:B------:R-:W2:Y:S02]  /*31410*/  LDL.LU R17, [R1+0x1a4] ;  /* 0x0001a40001117983 */ /* 0x000ea40000300800 */
[----:B------:R-:W5:Y:S02]  /*31420*/  LDL.LU R18, [R1+0x1a8] ;  /* 0x0001a80001127983 */ /* 0x000f640000300800 */
[----:B------:R-:W5:Y:S01]  /*31430*/  LDL.LU R19, [R1+0x1ac] ;  /* 0x0001ac0001137983 */ /* 0x000f620000300800 */
[----:B------:R-:W0:Y:S01]  /*31440*/  MUFU.EX2 R10, R10 ;  /* 0x0000000a000a7308 */ /* 0x000e220000000800 */
[----:B-----5:R-:W-:Y:S01]  /*31450*/  STL.64 [R1+0xd60], R18 ;  /* 0x000d601201007387 */ /* 0x020fe20000100a00 */
[----:B--2---:R4:W-:Y:S02]  /*31460*/  STL.64 [R1+0xd58], R16 ;  /* 0x000d581001007387 */ /* 0x0049e40000100a00 */
[----:B----4-:R-:W-:Y:S01]  /*31470*/  IMAD.MOV.U32 R16, RZ, RZ, R26 ;  /* 0x000000ffff107224 */ /* 0x010fe200078e001a */
[----:B---3--:R-:W-:Y:S01]  /*31480*/  MOV R17, R27 ;  /* 0x0000001b00117202 */ /* 0x008fe20000000f00 */
[----:B------:R-:W2:Y:S01]  /*31490*/  LDL.LU R26, [R1+0xd7c] ;  /* 0x000d7c00011a7983 */ /* 0x000ea20000300800 */
[----:B------:R-:W2:Y:S02]  /*314a0*/  LDL.LU R27, [R1+0xd78] ;  /* 0x000d7800011b7983 */ /* 0x000ea40000300800 */
[----:B------:R-:W3:Y:S02]  /*314b0*/  LDL.LU R18, [R1+0x1b8] ;  /* 0x0001b80001127983 */ /* 0x000ee40000300800 */
[----:B0-----:R-:W-:Y:S01]  /*314c0*/  FADD R0, R10, R0 ;  /* 0x000000000a007221 */ /* 0x001fe20000000000 */
[----:B------:R-:W3:Y:S01]  /*314d0*/  LDL.LU R19, [R1+0x1bc] ;  /* 0x0001bc0001137983 */ /* 0x000ee20000300800 */
[----:B------:R-:W-:-:S02]  /*314e0*/  F2FP.PACK_AB R8, R20, R29 ;  /* 0x0000001d1408723e */ /* 0x000fc400000000ff */
[----:B------:R-:W-:Y:S01]  /*314f0*/  F2FP.PACK_AB R9, R10, R24 ;  /* 0x000000180a09723e */ /* 0x000fe200000000ff */
[----:B------:R-:W4:Y:S01]  /*31500*/  LDL.LU R29, [R1+0xd74] ;  /* 0x000d7400011d7983 */ /* 0x000f220000300800 */
[----:B------:R-:W-:Y:S02]  /*31510*/  F2FP.PACK_AB R10, R25, R28 ;  /* 0x0000001c190a723e */ /* 0x000fe400000000ff */
[----:B------:R-:W5:Y:S01]  /*31520*/  LDL.LU R28, [R1+0xd70] ;  /* 0x000d7000011c7983 */ /* 0x000f620000300800 */
[----:B------:R-:W-:-:S06]  /*31530*/  FMUL R11, R11, 1.4426950216293334961 ;  /* 0x3fb8aa3b0b0b7820 */ /* 0x000fcc0000400000 */
[----:B------:R-:W0:Y:S01]  /*31540*/  MUFU.EX2 R11, R11 ;  /* 0x0000000b000b7308 */ /* 0x000e220000000800 */
[----:B--2---:R-:W-:Y:S01]  /*31550*/  HMMA.16816.F32 R4, R4, R26, R12 ;  /* 0x0000001a0404723c */ /* 0x004fe2000000180c */
[----:B------:R-:W3:Y:S01]  /*31560*/  LDL.LU.64 R14, [R1+0xd68] ;  /* 0x000d6800010e7983 */ /* 0x000ee20000300a00 */
[----:B------:R-:W-:-:S04]  /*31570*/  FADD R0, R21, R0 ;  /* 0x0000000015007221 */ /* 0x000fc80000000000 */
[C---:B0-----:R-:W-:Y:S01]  /*31580*/  FADD R0, R11.reuse, R0 ;  /* 0x000000000b007221 */ /* 0x041fe20000000000 */
[----:B------:R-:W-:Y:S11]  /*31590*/  F2FP.PACK_AB R11, R11, R21 ;  /* 0x000000150b0b723e */ /* 0x000ff600000000ff */
[----:B------:R-:W-:Y:S05]  /*315a0*/  @!UPT UIADD3 URZ, URZ, URZ, URZ ;  /* 0x0000003f3f3ff290 */ /* 0x000fea000fffe03f */
[----:B------:R0:W-:Y:S01]  /*315b0*/  STL.64 [R1+0x610], R4 ;  /* 0x0006100401007387 */ /* 0x0001e20000100a00 */
[----:B------:R1:W-:Y:S03]  /*315c0*/  STL.64 [R1+0x618], R6 ;  /* 0x0006180601007387 */ /* 0x0003e60000100a00 */
[----:B0-----:R-:W2:Y:S01]  /*315d0*/  LDL.LU R4, [R1+0x140] ;  /* 0x0001400001047983 */ /* 0x001ea20000300800 */
[----:B------:R-:W2:Y:S02]  /*315e0*/  LDL.LU R5, [R1+0x144] ;  /* 0x0001440001057983 */ /* 0x000ea40000300800 */
[----:B-1----:R-:W2:Y:S02]  /*315f0*/  LDL.LU R6, [R1+0x148] ;  /* 0x0001480001067983 */ /* 0x002ea40000300800 */
[----:B------:R-:W2:Y:S01]  /*31600*/  LDL.LU R7, [R1+0x14c] ;  /* 0x00014c0001077983 */ /* 0x000ea20000300800 */
[C---:B---3--:R-:W-:Y:S01]  /*31610*/  HMMA.16816.F32 R12, R8.reuse, R14, R16 ;  /* 0x0000000e080c723c */ /* 0x048fe20000001810 */
        /* <DEDUP_REMOVED lines=46> */
[----:B0-----:R-:W3:Y:S01]  /*31900*/  LDL.LU.64 R14, [R1+0xcc8] ;  /* 0x000cc800010e7983 */ /* 0x001ee20000300a00 */
[----:B------:R-:W3:Y:S02]  /*31910*/  LDL.LU.64 R12, [R1+0xcc0] ;  /* 0x000cc000010c7983 */ /* 0x000ee40000300a00 */
[----:B------:R-:W3:Y:S01]  /*31920*/  LDL R24, [R1+0x404] ;  /* 0x0004040001187983 */ /* 0x000ee20000100800 */
[----:B--2---:R-:W-:Y:S01]  /*31930*/  HMMA.16816.F32 R4, R8, R18, R4 ;  /* 0x000000120804723c */ /* 0x004fe20000001804 */
[----:B------:R-:W2:Y:S11]  /*31940*/  LDL.LU R18, [R1+0x38] ;  /* 0x0000380001127983 */ /* 0x000eb60000300800 */
[----:B------:R-:W-:Y:S11]  /*31950*/  @!UPT UIADD3 URZ, URZ, URZ, URZ ;  /* 0x0000003f3f3ff290 */ /* 0x000ff6000fffe03f */
[----:B------:R-:W-:Y:S01]  /*31960*/  STL.64 [R1+0x630], R4 ;  /* 0x0006300401007387 */ /* 0x000fe20000100a00 */
[----:B------:R-:W-:Y:S02]  /*31970*/  STL.64 [R1+0x638], R6 ;  /* 0x0006380601007387 */ /* 0x000fe40000100a00 */
[----:B------:R-:W2:Y:S02]  /*31980*/  LDL.LU R19, [R1+0x3c] ;  /* 0x00003c0001137983 */ /* 0x000ea40000300800 */
[----:B------:R-:W2:Y:S01]  /*31990*/  LDL.LU R21, [R1+0x408] ;  /* 0x0004080001157983 */ /* 0x000ea20000300800 */
[----:B------:R-:W2:Y:S04]  /*319a0*/  SHFL.BFLY PT, R20, R0, 0x2, 0x1f ;  /* 0x0c401f0000147f89 */ /* 0x000ea800000e0000 */
[----:B------:R-:W-:Y:S04]  /*319b0*/  STL.64 [R1+0xca8], R22 ;  /* 0x000ca81601007387 */ /* 0x000fe80000100a00 */
[----:B--2---:R0:W-:Y:S04]  /*319c0*/  STL.64 [R1+0xca0], R20 ;  /* 0x000ca01401007387 */ /* 0x0041e80000100a00 */
[----:B0-----:R-:W2:Y:S01]  /*319d0*/  LDL.LU R20, [R1+0x130] ;  /* 0x0001300001147983 */ /* 0x001ea20000300800 */
[----:B------:R-:W2:Y:S02]  /*319e0*/  LDL.LU R21, [R1+0x134] ;  /* 0x0001340001157983 */ /* 0x000ea40000300800 */
[----:B------:R-:W2:Y:S02]  /*319f0*/  LDL.LU R22, [R1+0x138] ;  /* 0x0001380001167983 */ /* 0x000ea40000300800 */
[----:B------:R-:W2:Y:S01]  /*31a00*/  LDL.LU R23, [R1+0x13c] ;  /* 0x00013c0001177983 */ /* 0x000ea20000300800 */
[----:B------:R-:W3:Y:S01]  /*31a10*/  LDL R25, [R1+0x400] ;  /* 0x0004000001197983 */ /* 0x000ee20000100800 */
[----:B------:R-:W-:Y:S03]  /*31a20*/  STL.64 [R1+0xc18], R26 ;  /* 0x000c181a01007387 */ /* 0x000fe60000100a00 */
        /* <DEDUP_REMOVED lines=17> */
[----:B---3--:R4:W-:Y:S01]  /*31b40*/  STL.64 [R1+0xc48], R26 ;  /* 0x000c481a01007387 */ /* 0x0089e20000100a00 */
[----:B--2---:R-:W-:Y:S01]  /*31b50*/  STL.64 [R1+0xc40], R24 ;  /* 0x000c401801007387 */ /* 0x004fe20000100a00 */
[----:B----4-:R-:W-:-:S02]  /*31b60*/  MOV R26, R29 ;  /* 0x0000001d001a7202 */ /* 0x010fc40000000f00 */
[----:B------:R-:W2:Y:S01]  /*31b70*/  LDL.LU R29, [R1+0xcb8] ;  /* 0x000cb800011d7983 */ /* 0x000ea20000300800 */
[----:B------:R-:W3:Y:S01]  /*31b80*/  LDL.LU R27, [R1+0xc] ;  /* 0x00000c00011b7983 */ /* 0x000ee20000300800 */
[----:B------:R-:W-:Y:S02]  /*31b90*/  HMMA.16816.F32 R16, R8, R18, R20 ;  /* 0x000000120810723c */ /* 0x000fe40000001814 */
[----:B---3--:R0:W-:Y:S04]  /*31ba0*/  STL.64 [R1+0xc58], R26 ;  /* 0x000c581a01007387 */ /* 0x0081e80000100a00 */
[----:B0-----:R-:W3:Y:S01]  /*31bb0*/  LDL.LU R26, [R1+0x18] ;  /* 0x00001800011a7983 */ /* 0x001ee20000300800 */
[----:B------:R-:W3:Y:S03]  /*31bc0*/  LDL.LU R27, [R1+0x1c] ;  /* 0x00001c00011b7983 */ /* 0x000ee60000300800 */
[----:B---3--:R5:W-:Y:S02]  /*31bd0*/  STL.64 [R1+0xc78], R26 ;  /* 0x000c781a01007387 */ /* 0x008be40000100a00 */
[----:B-----5:R-:W-:Y:S01]  /*31be0*/  IMAD.MOV.U32 R26, RZ, RZ, R28 ;  /* 0x000000ffff1a7224 */ /* 0x020fe200078e001c */
[----:B--2---:R-:W-:Y:S01]  /*31bf0*/  MOV R27, R29 ;  /* 0x0000001d001b7202 */ /* 0x004fe20000000f00 */
[----:B------:R-:W2:Y:S01]  /*31c00*/  LDL.LU R28, [R1+0xcb4] ;  /* 0x000cb400011c7983 */ /* 0x000ea20000300800 */
[----:B------:R-:W3:Y:S02]  /*31c10*/  LDL.LU R29, [R1+0xcb0] ;  /* 0x000cb000011d7983 */ /* 0x000ee40000300800 */
[----:B------:R-:W4:Y:S02]  /*31c20*/  LDL.LU.64 R22, [R1+0xca8] ;  /* 0x000ca80001167983 */ /* 0x000f240000300a00 */
[----:B------:R-:W5:Y:S04]  /*31c30*/  LDL.LU.64 R20, [R1+0xca0] ;  /* 0x000ca00001147983 */ /* 0x000f680000300a00 */
[----:B------:R-:W-:Y:S01]  /*31c40*/  STL.64 [R1+0x640], R16 ;  /* 0x0006401001007387 */ /* 0x000fe20000100a00 */
[----:B------:R0:W-:Y:S03]  /*31c50*/  STL.64 [R1+0x648], R18 ;  /* 0x0006481201007387 */ /* 0x0001e60000100a00 */
[----:B0-----:R-:W2:Y:S01]  /*31c60*/  LDL.LU.64 R18, [R1+0xc98] ;  /* 0x000c980001127983 */ /* 0x001ea20000300a00 */
[----:B------:R-:W3:Y:S02]  /*31c70*/  LDL.LU.64 R16, [R1+0xc90] ;  /* 0x000c900001107983 */ /* 0x000ee40000300a00 */
[----:B------:R-:W-:Y:S01]  /*31c80*/  FADD R4, R3, R13 ;  /* 0x0000000d03047221 */ /* 0x000fe20000000000 */
[----:B--2---:R0:W-:Y:S01]  /*31c90*/  STL.64 [R1+0xc50], R18 ;  /* 0x000c501201007387 */ /* 0x0041e20000100a00 */
[----:B---3--:R-:W-:-:S02]  /*31ca0*/  FADD R3, R12, R16 ;  /* 0x000000100c037221 */ /* 0x008fc40000000000 */
[----:B------:R-:W-:Y:S02]  /*31cb0*/  FADD R2, R2, R17 ;  /* 0x0000001102027221 */ /* 0x000fe40000000000 */
[----:B------:R-:W2:Y:S01]  /*31cc0*/  LDL.LU R16, [R1+0x100] ;  /* 0x0001000001107983 */ /* 0x000ea20000300800 */
[----:B------:R-:W2:Y:S04]  /*31cd0*/  LDL.LU R17, [R1+0x104] ;  /* 0x0001040001117983 */ /* 0x000ea80000300800 */
[----:B0-----:R-:W3:Y:S01]  /*31ce0*/  LDL.LU R18, [R1+0x108] ;  /* 0x0001080001127983 */ /* 0x001ee20000300800 */
[----:B------:R-:W3:Y:S03]  /*31cf0*/  LDL.LU R19, [R1+0x10c] ;  /* 0x00010c0001137983 */ /* 0x000ee60000300800 */
        /* <DEDUP_REMOVED lines=11> */
[----:B------:R-:W2:Y:S02]  /*31db0*/  LDL.LU R19, [R1+0x12c] ;  /* 0x00012c0001137983 */ /* 0x000ea40000300800 */
[----:B-----5:R-:W-:-:S02]  /*31dc0*/  FADD R0, R0, R20 ;  /* 0x0000001400007221 */ /* 0x020fc40000000000 */
[----:B------:R-:W3:Y:S01]  /*31dd0*/  LDL.LU R20, [R1+0x40c] ;  /* 0x00040c0001147983 */ /* 0x000ee20000300800 */
[----:B--2---:R-:W-:Y:S03]  /*31de0*/  HMMA.16816.F32 R24, R8, R26, R16 ;  /* 0x0000001a0818723c */ /* 0x004fe60000001810 */
[----:B------:R-:W2:Y:S01]  /*31df0*/  LDL.LU.64 R18, [R1+0xc88] ;  /* 0x000c880001127983 */ /* 0x000ea20000300a00 */
[----:B------:R-:W2:Y:S11]  /*31e00*/  LDL.LU.64 R16, [R1+0xc80] ;  /* 0x000c800001107983 */ /* 0x000eb60000300a00 */
[----:B------:R-:W-:Y:S08]  /*31e10*/  @!UPT UIADD3 URZ, URZ, URZ, URZ ;  /* 0x0000003f3f3ff290 */ /* 0x000ff0000fffe03f */
[----:B------:R-:W-:Y:S01]  /*31e20*/  STL.64 [R1+0x620], R24 ;  /* 0x0006201801007387 */ /* 0x000fe20000100a00 */
[----:B------:R0:W-:Y:S03]  /*31e30*/  STL.64 [R1+0x628], R26 ;  /* 0x0006281a01007387 */ /* 0x0001e60000100a00 */
[----:B0-----:R-:W2:Y:S04]  /*31e40*/  LDL.LU.64 R26, [R1+0xc78] ;  /* 0x000c7800011a7983 */ /* 0x001ea80000300a00 */
[----:B------:R-:W-:Y:S04]  /*31e50*/  SHFL.BFLY PT, R7, R3, 0x1, 0x1f ;  /* 0x0c201f0003077f89 */ /* 0x000fe800000e0000 */
[----:B------:R-:W0:Y:S04]  /*31e60*/  SHFL.BFLY PT, R6, R2, 0x1, 0x1f ;  /* 0x0c201f0002067f89 */ /* 0x000e2800000e0000 */
[----:B------:R-:W1:Y:S04]  /*31e70*/  SHFL.BFLY PT, R5, R0, 0x1, 0x1f ;  /* 0x0c201f0000057f89 */ /* 0x000e6800000e0000 */
[----:B------:R-:W5:Y:S04]  /*31e80*/  SHFL.BFLY PT, R12, R4, 0x1, 0x1f ;  /* 0x0c201f00040c7f89 */ /* 0x000f6800000e0000 */
[----:B0-----:R0:W-:Y:S01]  /*31e90*/  STL.64 [R1+0xc08], R6 ;  /* 0x000c080601007387 */ /* 0x0011e20000100a00 */
[----:B-1----:R1:W-:Y:S01]  /*31ea0*/  STL.64 [R1+0xc00], R4 ;  /* 0x000c000401007387 */ /* 0x0023e20000100a00 */
[----:B0-----:R-:W-:-:S02]  /*31eb0*/  MOV R6, R29 ;  /* 0x0000001d00067202 */ /* 0x001fc40000000f00 */
[----:B-1----:R-:W3:Y:S01]  /*31ec0*/  LDL.LU R4, [R1+0xc0] ;  /* 0x0000c00001047983 */ /* 0x002ee20000300800 */
[----:B------:R-:W3:Y:S02]  /*31ed0*/  LDL.LU R5, [R1+0xc4] ;  /* 0x0000c40001057983 */ /* 0x000ee40000300800 */
[----:B------:R-:W3:Y:S02]  /*31ee0*/  LDL.LU R29, [R1+0xc74] ;  /* 0x000c7400011d7983 */ /* 0x000ee40000300800 */
[----:B------:R-:W-:Y:S02]  /*31ef0*/  IMAD.MOV.U32 R7, RZ, RZ, R28 ;  /* 0x000000ffff077224 */ /* 0x000fe400078e001c */
[----:B------:R-:W3:Y:S01]  /*31f00*/  LDL.LU R28, [R1+0xc70] ;  /* 0x000c7000011c7983 */ /* 0x000ee20000300800 */
[C---:B--2---:R-:W-:Y:S03]  /*31f10*/  HMMA.16816.F32 R24, R8.reuse, R26, R16 ;  /* 0x0000001a0818723c */ /* 0x044fe60000001810 */
[----:B------:R-:W2:Y:S01]  /*31f20*/  LDL.LU.64 R18, [R1+0xc68] ;  /* 0x000c680001127983 */ /* 0x000ea20000300a00 */
[----:B------:R-:W2:Y:S11]  /*31f30*/  LDL.LU.64 R16, [R1+0xc60] ;  /* 0x000c600001107983 */ /* 0x000eb60000300a00 */
[----:B------:R-:W-:Y:S08]  /*31f40*/  @!UPT UIADD3 URZ, URZ, URZ, URZ ;  /* 0x0000003f3f3ff290 */ /* 0x000ff0000fffe03f */
[----:B------:R-:W-:Y:S01]  /*31f50*/  STL.64 [R1+0x650], R24 ;  /* 0x0006501801007387 */ /* 0x000fe20000100a00 */
[----:B------:R0:W-:Y:S03]  /*31f60*/  STL.64 [R1+0x658], R26 ;  /* 0x0006581a01007387 */ /* 0x0001e60000100a00 */
[----:B0-----:R-:W2:Y:S02]  /*31f70*/  LDL.LU.64 R26, [R1+0xc58] ;  /* 0x000c5800011a7983 */ /* 0x001ea40000300a00 */
[C---:B--2---:R-:W-:Y:S02]  /*31f80*/  HMMA.16816.F32 R24, R8.reuse, R26, R16 ;  /* 0x0000001a0818723c */ /* 0x044fe40000001810 */
[----:B------:R-:W2:Y:S11]  /*31f90*/  LDL.LU.64 R18, [R1+0xc50] ;  /* 0x000c500001127983 */ /* 0x000eb60000300a00 */
[----:B------:R-:W-:Y:S10]  /*31fa0*/  @!UPT UIADD3 URZ, URZ, URZ, URZ ;  /* 0x0000003f3f3ff290 */ /* 0x000ff4000fffe03f */
[----:B------:R-:W-:Y:S01]  /*31fb0*/  STL.64 [R1+0x670], R24 ;  /* 0x0006701801007387 */ /* 0x000fe20000100a00 */
[----:B------:R0:W-:Y:S03]  /*31fc0*/  STL.64 [R1+0x678], R26 ;  /* 0x0006781a01007387 */ /* 0x0001e60000100a00 */
[----:B0-----:R-:W2:Y:S01]  /*31fd0*/  LDL.LU.64 R26, [R1+0xc48] ;  /* 0x000c4800011a7983 */ /* 0x001ea20000300a00 */
[----:B------:R-:W2:Y:S02]  /*31fe0*/  LDL.LU.64 R24, [R1+0xc40] ;  /* 0x000c400001187983 */ /* 0x000ea40000300a00 */
[----:B------:R-:W3:Y:S02]  /*31ff0*/  LDL.LU R17, [R1+0x7e8] ;  /* 0x0007e80001117983 */ /* 0x000ee40000300800 */
[----:B------:R-:W3:Y:S01]  /*32000*/  LDL.LU R16, [R1+0x7ec] ;  /* 0x0007ec0001107983 */ /* 0x000ee20000300800 */
[C---:B--2---:R-:W-:Y:S11]  /*32010*/  HMMA.16816.F32 R24, R8.reuse, R14, R24 ;  /* 0x0000000e0818723c */ /* 0x044ff60000001818 */
[----:B------:R-:W-:Y:S11]  /*32020*/  @!UPT UIADD3 URZ, URZ, URZ, URZ ;  /* 0x0000003f3f3ff290 */ /* 0x000ff6000fffe03f */
[----:B------:R-:W-:Y:S01]  /*32030*/  @!UPT UIADD3 URZ, URZ, URZ, URZ ;  /* 0x0000003f3f3ff290 */ /* 0x000fe2000fffe03f */
        /* <DEDUP_REMOVED lines=11> */
[----:B0-----:R-:W4:Y:S01]  /*320f0*/  LDL.LU.64 R26, [R1+0xc28] ;  /* 0x000c2800011a7983 */ /* 0x001f220000300a00 */
[----:B------:R-:W4:Y:S02]  /*32100*/  LDL.LU.64 R24, [R1+0xc20] ;  /* 0x000c200001187983 */ /* 0x000f240000300a00 */
[----:B------:R-:W2:Y:S02]  /*32110*/  LDL.LU R18, [R1+0x7e0] ;  /* 0x0007e00001127983 */ /* 0x000ea40000300800 */
[----:B------:R-:W2:Y:S01]  /*32120*/  LDL.LU R19, [R1+0x7a4] ;  /* 0x0007a40001137983 */ /* 0x000ea20000300800 */
[C---:B----4-:R-:W-:Y:S11]  /*32130*/  HMMA.16816.F32 R24, R8.reuse, R22, R24 ;  /* 0x000000160818723c */ /* 0x050ff60000001818 */
[----:B------:R-:W-:Y:S11]  /*32140*/  @!UPT UIADD3 URZ, URZ, URZ, URZ ;  /* 0x0000003f3f3ff290 */ /* 0x000ff6000fffe03f */
[----:B------:R-:W-:Y:S01]  /*32150*/  @!UPT UIADD3 URZ, URZ, URZ, URZ ;  /* 0x0000003f3f3ff290 */ /* 0x000fe2000fffe03f */
[----:B------:R-:W-:Y:S01]  /*32160*/  STL.64 [R1+0x6d0], R24 ;  /* 0x0006d01801007387 */ /* 0x000fe20000100a00 */
[----:B------:R0:W-:Y:S03]  /*32170*/  STL.64 [R1+0x6d8], R26 ;  /* 0x0006d81a01007387 */ /* 0x0001e60000100a00 */
[----:B0-----:R-:W3:Y:S01]  /*32180*/  LDL.LU.64 R26, [R1+0xc18] ;  /* 0x000c1800011a7983 */ /* 0x001ee20000300a00 */
[----:B------:R-:W4:Y:S02]  /*32190*/  LDL.LU.64 R24, [R1+0xc10] ;  /* 0x000c100001187983 */ /* 0x000f240000300a00 */
[----:B------:R-:W2:Y:S02]  /*321a0*/  LDL.LU R22, [R1+0x488] ;  /* 0x0004880001167983 */ /* 0x000ea40000300800 */
[----:B------:R-:W2:Y:S01]  /*321b0*/  LDL.LU R23, [R1+0x7a8] ;  /* 0x0007a80001177983 */ /* 0x000ea20000300800 */
[----:B---3--:R-:W-:Y:S01]  /*321c0*/  HMMA.16816.F32 R8, R8, R26, R4 ;  /* 0x0000001a0808723c */ /* 0x008fe20000001804 */
[----:B------:R-:W3:Y:S01]  /*321d0*/  LDL.LU.64 R6, [R1+0xc08] ;  /* 0x000c080001067983 */ /* 0x000ee20000300a00 */
[----:B------:R-:W5:Y:S02]  /*321e0*/  LDL.LU.64 R4, [R1+0xc00] ;  /* 0x000c000001047983 */ /* 0x000f640000300a00 */
[----:B------:R-:W4:Y:S01]  /*321f0*/  LDL.LU R27, [R1+0x484] ;  /* 0x00048400011b7983 */ /* 0x000f220000300800 */
[----:B------:R-:W-:-:S02]  /*32200*/  MOV R13, 0x80 ;  /* 0x00000080000d7802 */ /* 0x000fc40000000f00 */
[----:B------:R-:W-:-:S03]  /*32210*/  IADD3 R15, R15, 0x80, RZ ;  /* 0x000000800f0f7810 */ /* 0x000fc60007ffe0ff */
[----:B--2---:R-:W-:Y:S11]  /*32220*/  IMAD R22, R13, c[0x0][0x1a4], R22 ;  /* 0x000069000d167a24 */ /* 0x004ff600078e0216 */
[----:B------:R-:W-:Y:S02]  /*32230*/  @!UPT UIADD3 URZ, URZ, URZ, URZ ;  /* 0x0000003f3f3ff290 */ /* 0x000fe4000fffe03f */
[----:B------:R0:W-:Y:S01]  /*32240*/  STL.64 [R1+0x6e0], R8 ;  /* 0x0006e00801007387 */ /* 0x0001e20000100a00 */
[----:B------:R0:W-:Y:S01]  /*32250*/  STL.64 [R1+0x6e8], R10 ;  /* 0x0006e80a01007387 */ /* 0x0001e20000100a00 */
[----:B------:R-:W-:Y:S01]  /*32260*/  ISETP.GE.AND P0, PT, R15, c[0x0][0x1d0], PT ;  /* 0x000074000f007a0c */ /* 0x000fe20003f06270 */
[----:B---3--:R-:W-:Y:S02]  /*32270*/  FADD R3, R3, R7 ;  /* 0x0000000703037221 */ /* 0x008fe40000000000 */
[----:B-----5:R-:W-:Y:S02]  /*32280*/  FADD R4, R4, R12 ;  /* 0x0000000c04047221 */ /* 0x020fe40000000000 */
[----:B----4-:R-:W-:Y:S02]  /*32290*/  IMAD R27, R13, c[0x0][0x1b4], R27 ;  /* 0x00006d000d1b7a24 */ /* 0x010fe400078e021b */
[----:B------:R-:W-:Y:S02]  /*322a0*/  FADD R2, R2, R6 ;  /* 0x0000000602027221 */ /* 0x000fe40000000000 */
[----:B------:R-:W-:-:S02]  /*322b0*/  FADD R0, R0, R5 ;  /* 0x0000000500007221 */ /* 0x000fc40000000000 */
[----:B------:R-:W-:Y:S02]  /*322c0*/  FFMA R18, R23, R18, R4 ;  /* 0x0000001217127223 */ /* 0x000fe40000000004 */
[----:B------:R-:W-:Y:S01]  /*322d0*/  FFMA R14, R19, R14, R3 ;  /* 0x0000000e130e7223 */ /* 0x000fe20000000003 */
[----:B------:R0:W-:Y:S01]  /*322e0*/  STL [R1+0x484], R27 ;  /* 0x0004841b01007387 */ /* 0x0001e20000100800 */
[----:B------:R0:W-:Y:S02]  /*322f0*/  STL [R1+0x488], R22 ;  /* 0x0004881601007387 */ /* 0x0001e40000100800 */
[----:B------:R-:W-:Y:S02]  /*32300*/  FFMA R17, R20, R17, R2 ;  /* 0x0000001114117223 */ /* 0x000fe40000000002 */
[----:B------:R0:W-:Y:S02]  /*32310*/  STL [R1+0x7d8], R15 ;  /* 0x0007d80f01007387 */ /* 0x0001e40000100800 */
[----:B------:R-:W-:Y:S01]  /*32320*/  FFMA R16, R21, R16, R0 ;  /* 0x0000001015107223 */ /* 0x000fe20000000000 */
[----:B------:R0:W-:Y:S01]  /*32330*/  STL [R1+0x7e0], R18 ;  /* 0x0007e01201007387 */ /* 0x0001e20000100800 */
[----:B------:R0:W-:Y:S02]  /*32340*/  STL [R1+0x7e4], R14 ;  /* 0x0007e40e01007387 */ /* 0x0001e40000100800 */
[----:B------:R0:W-:Y:S02]  /*32350*/  STL [R1+0x7a4], R24 ;  /* 0x0007a41801007387 */ /* 0x0001e40000100800 */
[----:B------:R0:W-:Y:S01]  /*32360*/  STL [R1+0x7e8], R17 ;  /* 0x0007e81101007387 */ /* 0x0001e20000100800 */
[----:B------:R0:W-:Y:S01]  /*32370*/  STL [R1+0x7ec], R16 ;  /* 0x0007ec1001007387 */ /* 0x0001e20000100800 */
[----:B------:R0:W-:Y:S02]  /*32380*/  STL [R1+0x7ac], R25 ;  /* 0x0007ac1901007387 */ /* 0x0001e40000100800 */
[----:B------:R0:W-:Y:S02]  /*32390*/  STL [R1+0x7b0], R28 ;  /* 0x0007b01c01007387 */ /* 0x0001e40000100800 */
[----:B------:R0:W-:Y:S01]  /*323a0*/  STL [R1+0x7b4], R29 ;  /* 0x0007b41d01007387 */ /* 0x0001e20000100800 */
[----:B------:R-:W-:Y:S01]  /*323b0*/  @P0 CALL.REL.NOINC `(.L_x_1) ;  /* 0x0000001000000944 */ /* 0x000fe20003c00000 */
[----:B------:R-:W-:Y:S05]  /*323c0*/  BRA `(.L_x_2) ;  /* 0xfffd6b7000007947 */ /* 0x000fea000383ffff */
.L_x_1:
[----:B------:R-:W-:Y:S01]  /*323d0*/  IMAD.MOV.U32 R0, RZ, RZ, R24 ;  /* 0x000000ffff007224 */ /* 0x000fe200078e0018 */
[----:B------:R-:W-:Y:S01]  /*323e0*/  MOV R2, R25 ;  /* 0x0000001900027202 */ /* 0x000fe20000000f00 */
[----:B------:R1:W-:Y:S04]  /*323f0*/  STL [R1+0x324], R29 ;  /* 0x0003241d01007387 */ /* 0x0003e80000100800 */
[----:B------:R1:W-:Y:S04]  /*32400*/  STL [R1+0x320], R28 ;  /* 0x0003201c01007387 */ /* 0x0003e80000100800 */
[----:B------:R1:W-:Y:S04]  /*32410*/  STL [R1+0x318], R0 ;  /* 0x0003180001007387 */ /* 0x0003e80000100800 */
[----:B------:R1:W-:Y:S02]  /*32420*/  STL [R1+0x31c], R2 ;  /* 0x00031c0201007387 */ /* 0x0003e40000100800 */
.L_x_0:
[----:B-1----:R-:W2:Y:S04]  /*32430*/  LDL.LU R0, [R1+0x790] ;  /* 0x0007900001007983 */ /* 0x002ea80000300800 */
[----:B------:R-:W3:Y:S04]  /*32440*/  LDL.LU R2, [R1+0x794] ;  /* 0x0007940001027983 */ /* 0x000ee80000300800 */
[----:B------:R-:W-:Y:S06]  /*32450*/  BAR.SYNC.DEFER_BLOCKING 0x0 ;  /* 0x0000000000007b1d */ /* 0x000fec0000010000 */
[----:B--2---:R1:W-:Y:S04]  /*32460*/  STL [R1+0x1b4], R0 ;  /* 0x0001b40001007387 */ /* 0x0043e80000100800 */
[----:B-1----:R-:W2:Y:S04]  /*32470*/  LDL.LU R0, [R1+0x798] ;  /* 0x0007980001007983 */ /* 0x002ea80000300800 */
[----:B---3--:R1:W-:Y:S04]  /*32480*/  STL [R1+0x1ac], R2 ;  /* 0x0001ac0201007387 */ /* 0x0083e80000100800 */
[----:B-1----:R-:W3:Y:S04]  /*32490*/  LDL.LU R2, [R1+0x79c] ;  /* 0x00079c0001027983 */ /* 0x002ee80000300800 */
        /* <DEDUP_REMOVED lines=106> */
[----:B---3--:R-:W-:Y:S04]  /*32b40*/  STL [R1+0xc8], R2 ;  /* 0x0000c80201007387 */ /* 0x008fe80000100800 */
[----:B0-----:R-:W3:Y:S04]  /*32b50*/  LDL.LU R29, [R1+0x664] ;  /* 0x00066400011d7983 */ /* 0x001ee80000300800 */
[----:B--2---:R0:W-:Y:S04]  /*32b60*/  STL [R1+0xec], R0 ;  /* 0x0000ec0001007387 */ /* 0x0041e80000100800 */
[----:B0-----:R-:W2:Y:S04]  /*32b70*/  LDL.LU R0, [R1+0x668] ;  /* 0x0006680001007983 */ /* 0x001ea80000300800 */
[----:B------:R-:W4:Y:S04]  /*32b80*/  LDL.LU R2, [R1+0x66c] ;  /* 0x00066c0001027983 */ /* 0x000f280000300800 */
[----:B--2---:R0:W-:Y:S04]  /*32b90*/  STL [R1+0xc4], R0 ;  /* 0x0000c40001007387 */ /* 0x0041e80000100800 */
[----:B0-----:R-:W2:Y:S04]  /*32ba0*/  LDL.LU R0, [R1+0x610] ;  /* 0x0006100001007983 */ /* 0x001ea80000300800 */
[----:B----4-:R0:W-:Y:S04]  /*32bb0*/  STL [R1+0xc0], R2 ;  /* 0x0000c00201007387 */ /* 0x0101e80000100800 */
[----:B0-----:R-:W4:Y:S04]  /*32bc0*/  LDL.LU R2, [R1+0x614] ;  /* 0x0006140001027983 */ /* 0x001f280000300800 */
[----:B--2---:R0:W-:Y:S04]  /*32bd0*/  STL [R1+0xdc], R0 ;  /* 0x0000dc0001007387 */ /* 0x0041e80000100800 */
[----:B0-----:R-:W2:Y:S04]  /*32be0*/  LDL.LU R0, [R1+0x618] ;  /* 0x0006180001007983 */ /* 0x001ea80000300800 */
[----:B----4-:R0:W-:Y:S04]  /*32bf0*/  STL [R1+0xd4], R2 ;  /* 0x0000d40201007387 */ /* 0x0101e80000100800 */
[----:B------:R-:W4:Y:S04]  /*32c00*/  LDL.LU R28, [R1+0x61c] ;  /* 0x00061c00011c7983 */ /* 0x000f280000300800 */
[----:B--2---:R1:W-:Y:S04]  /*32c10*/  STL [R1+0xbc], R0 ;  /* 0x0000bc0001007387 */ /* 0x0043e80000100800 */
[----:B0-----:R-:W2:Y:S04]  /*32c20*/  LDL.LU R2, [R1+0x5a0] ;  /* 0x0005a00001027983 */ /* 0x001ea80000300800 */
[----:B-1----:R-:W5:Y:S04]  /*32c30*/  LDL.LU R0, [R1+0x5a4] ;  /* 0x0005a40001007983 */ /* 0x002f680000300800 */
[----:B--2---:R0:W-:Y:S04]  /*32c40*/  STL [R1+0xb4], R2 ;  /* 0x0000b40201007387 */ /* 0x0041e80000100800 */
[----:B0-----:R-:W2:Y:S04]  /*32c50*/  LDL.LU R2, [R1+0x5a8] ;  /* 0x0005a80001027983 */ /* 0x001ea80000300800 */
[----:B-----5:R0:W-:Y:S04]  /*32c60*/  STL [R1+0xb0], R0 ;  /* 0x0000b00001007387 */ /* 0x0201e80000100800 */
[----:B0-----:R-:W5:Y:S04]  /*32c70*/  LDL.LU R0, [R1+0x5ac] ;  /* 0x0005ac0001007983 */ /* 0x001f680000300800 */
        /* <DEDUP_REMOVED lines=48> */
[----:B--2---:R-:W-:Y:S04]  /*32f80*/  STL [R1+0x4c], R2 ;  /* 0x00004c0201007387 */ /* 0x004fe80000100800 */
[----:B------:R-:W2:Y:S04]  /*32f90*/  LDL.LU R24, [R1+0x630] ;  /* 0x0006300001187983 */ /* 0x000ea80000300800 */
[----:B-----5:R0:W-:Y:S04]  /*32fa0*/  STL [R1+0x48], R0 ;  /* 0x0000480001007387 */ /* 0x0201e80000100800 */
[----:B--2---:R-:W-:Y:S04]  /*32fb0*/  STL [R1+0xf90], R24 ;  /* 0x000f901801007387 */ /* 0x004fe80000100800 */
[----:B------:R-:W2:Y:S04]  /*32fc0*/  LDL.LU R23, [R1+0x634] ;  /* 0x0006340001177983 */ /* 0x000ea80000300800 */
        /* <DEDUP_REMOVED lines=20> */
[----:B------:R-:W5:Y:S04]  /*33110*/  LDL.LU R12, [R1+0x650] ;  /* 0x00065000010c7983 */ /* 0x000f680000300800 */
[----:B-----5:R-:W-:Y:S04]  /*33120*/  STL [R1+0xfa8], R12 ;  /* 0x000fa80c01007387 */ /* 0x020fe80000100800 */
[----:B------:R-:W5:Y:S04]  /*33130*/  LDL.LU R11, [R1+0x654] ;  /* 0x00065400010b7983 */ /* 0x000f680000300800 */
[----:B-----5:R-:W-:Y:S04]  /*33140*/  STL [R1+0xfac], R11 ;  /* 0x000fac0b01007387 */ /* 0x020fe80000100800 */
[----:B------:R-:W5:Y:S04]  /*33150*/  LDL.LU R10, [R1+0x658] ;  /* 0x00065800010a7983 */ /* 0x000f680000300800 */
[----:B------:R-:W2:Y:S04]  /*33160*/  LDL.LU R9, [R1+0x65c] ;  /* 0x00065c0001097983 */ /* 0x000ea80000300800 */
[----:B------:R-:W2:Y:S04]  /*33170*/  LDL.LU R8, [R1+0x670] ;  /* 0x0006700001087983 */ /* 0x000ea80000300800 */
[----:B--2---:R-:W-:Y:S04]  /*33180*/  STL [R1+0xfb0], R8 ;  /* 0x000fb00801007387 */ /* 0x004fe80000100800 */
[----:B------:R-:W2:Y:S04]  /*33190*/  LDL.LU R7, [R1+0x674] ;  /* 0x0006740001077983 */ /* 0x000ea80000300800 */
[----:B--2---:R-:W-:Y:S04]  /*331a0*/  STL [R1+0xfb4], R7 ;  /* 0x000fb40701007387 */ /* 0x004fe80000100800 */
[----:B------:R-:W2:Y:S04]  /*331b0*/  LDL.LU R6, [R1+0x678] ;  /* 0x0006780001067983 */ /* 0x000ea80000300800 */
[----:B------:R-:W2:Y:S04]  /*331c0*/  LDL.LU R5, [R1+0x67c] ;  /* 0x00067c0001057983 */ /* 0x000ea80000300800 */
[----:B------:R-:W2:Y:S04]  /*331d0*/  LDL.LU R4, [R1+0x680] ;  /* 0x0006800001047983 */ /* 0x000ea80000300800 */
[----:B--2---:R-:W-:Y:S04]  /*331e0*/  STL [R1+0xfb8], R4 ;  /* 0x000fb80401007387 */ /* 0x004fe80000100800 */
[----:B0-----:R-:W2:Y:S04]  /*331f0*/  LDL.LU R0, [R1+0x684] ;  /* 0x0006840001007983 */ /* 0x001ea80000300800 */
[----:B--2---:R0:W-:Y:S04]  /*33200*/  STL [R1+0xfbc], R0 ;  /* 0x000fbc0001007387 */ /* 0x0041e80000100800 */
[----:B------:R-:W2:Y:S04]  /*33210*/  LDL.LU R2, [R1+0x688] ;  /* 0x0006880001027983 */ /* 0x000ea80000300800 */
[----:B0-----:R-:W3:Y:S04]  /*33220*/  LDL.LU R0, [R1+0x68c] ;  /* 0x00068c0001007983 */ /* 0x001ee80000300800 */
[----:B--2---:R0:W-:Y:S04]  /*33230*/  STL [R1], R2 ;  /* 0x0000000201007387 */ /* 0x0041e80000100800 */
[----:B0-----:R-:W2:Y:S04]  /*33240*/  LDL.LU R2, [R1+0x6a0] ;  /* 0x0006a00001027983 */ /* 0x001ea80000300800 */
[----:B---3--:R0:W-:Y:S04]  /*33250*/  STL [R1+0x4], R0 ;  /* 0x0000040001007387 */ /* 0x0081e80000100800 */
[----:B0-----:R-:W3:Y:S04]  /*33260*/  LDL.LU R0, [R1+0x6a4] ;  /* 0x0006a40001007983 */ /* 0x001ee80000300800 */
[----:B--2---:R0:W-:Y:S04]  /*33270*/  STL [R1+0x8], R2 ;  /* 0x0000080201007387 */ /* 0x0041e80000100800 */
[----:B0-----:R-:W2:Y:S04]  /*33280*/  LDL.LU R2, [R1+0x6a8] ;  /* 0x0006a80001027983 */ /* 0x001ea80000300800 */
[----:B---3--:R0:W-:Y:S04]  /*33290*/  STL [R1+0xc], R0 ;  /* 0x00000c0001007387 */ /* 0x0081e80000100800 */
[----:B0-----:R-:W3:Y:S04]  /*332a0*/  LDL.LU R0, [R1+0x6ac] ;  /* 0x0006ac0001007983 */ /* 0x001ee80000300800 */
[----:B--2---:R-:W-:Y:S04]  /*332b0*/  STL [R1+0x10], R2 ;  /* 0x0000100201007387 */ /* 0x004fe80000100800 */
[----:B------:R-:W2:Y:S04]  /*332c0*/  LDL.LU R24, [R1+0x6d0] ;  /* 0x0006d00001187983 */ /* 0x000ea80000300800 */
[----:B--2---:R0:W-:Y:S04]  /*332d0*/  STL [R1+0xfc0], R24 ;  /* 0x000fc01801007387 */ /* 0x0041e80000100800 */
[----:B------:R-:W2:Y:S04]  /*332e0*/  LDL.LU R23, [R1+0x6d4] ;  /* 0x0006d40001177983 */ /* 0x000ea80000300800 */
[----:B--2---:R-:W-:Y:S04]  /*332f0*/  STL [R1+0xfc4], R23 ;  /* 0x000fc41701007387 */ /* 0x004fe80000100800 */
[----:B------:R-:W2:Y:S04]  /*33300*/  LDL.LU R22, [R1+0x6d8] ;  /* 0x0006d80001167983 */ /* 0x000ea80000300800 */
[----:B------:R-:W2:Y:S04]  /*33310*/  LDL.LU R21, [R1+0x6dc] ;  /* 0x0006dc0001157983 */ /* 0x000ea80000300800 */
[----:B------:R-:W2:Y:S04]  /*33320*/  LDL.LU R20, [R1+0x6e0] ;  /* 0x0006e00001147983 */ /* 0x000ea80000300800 */
[----:B0-----:R-:W0:Y:S04]  /*33330*/  S2R R24, SR_TID.X ;  /* 0x0000000000187919 */ /* 0x001e280000002100 */
[----:B--2---:R-:W-:Y:S04]  /*33340*/  STL [R1+0xfc8], R20 ;  /* 0x000fc81401007387 */ /* 0x004fe80000100800 */
[----:B------:R-:W2:Y:S01]  /*33350*/  LDL.LU R19, [R1+0x6e4] ;  /* 0x0006e40001137983 */ /* 0x000ea20000300800 */
[----:B0-----:R-:W-:-:S02]  /*33360*/  SHF.L.U32 R3, R24, 0x9, RZ ;  /* 0x0000000918037819 */ /* 0x001fc400000006ff */
[----:B------:R-:W-:Y:S02]  /*33370*/  SHF.L.U32 R27, R24, 0x5, RZ ;  /* 0x00000005181b7819 */ /* 0x000fe400000006ff */
[----:B------:R-:W-:Y:S01]  /*33380*/  LOP3.LUT R3, R3, 0x3000, RZ, 0xc0, !PT ;  /* 0x0000300003037812 */ /* 0x000fe200078ec0ff */
[----:B--2---:R0:W-:Y:S04]  /*33390*/  STL [R1+0xfcc], R19 ;  /* 0x000fcc1301007387 */ /* 0x0041e80000100800 */
[----:B------:R-:W2:Y:S04]  /*333a0*/  LDL.LU R25, [R1+0x7e0] ;  /* 0x0007e00001197983 */ /* 0x000ea80000300800 */
[----:B------:R-:W3:Y:S04]  /*333b0*/  LDL.LU R18, [R1+0x6e8] ;  /* 0x0006e80001127983 */ /* 0x000ee80000300800 */
[----:B------:R-:W3:Y:S04]  /*333c0*/  LDL.LU R17, [R1+0x6ec] ;  /* 0x0006ec0001117983 */ /* 0x000ee80000300800 */
[----:B------:R-:W3:Y:S01]  /*333d0*/  LDL.LU R26, [R1+0x7e4] ;  /* 0x0007e400011a7983 */ /* 0x000ee20000300800 */
[----:B0-----:R-:W-:-:S03]  /*333e0*/  LOP3.LUT R19, R3, 0x60, R27, 0xf8, !PT ;  /* 0x0000006003137812 */ /* 0x001fc600078ef81b */
[----:B------:R-:W5:Y:S01]  /*333f0*/  LDL.LU R27, [R1+0x7e8] ;  /* 0x0007e800011b7983 */ /* 0x000f620000300800 */
[----:B----4-:R-:W-:-:S03]  /*33400*/  IMAD.MOV.U32 R15, RZ, RZ, R28 ;  /* 0x000000ffff0f7224 */ /* 0x010fc600078e001c */
[----:B------:R-:W0:Y:S04]  /*33410*/  S2R R12, SR_TID.X ;  /* 0x00000000000c7919 */ /* 0x000e280000002100 */
[----:B--2---:R-:W-:Y:S01]  /*33420*/  STL [R1+0xf60], R25 ;  /* 0x000f601901007387 */ /* 0x004fe20000100800 */
[C---:B------:R-:W-:Y:S01]  /*33430*/  FMUL R2, R25.reuse, 8388608 ;  /* 0x4b00000019027820 */ /* 0x040fe20000400000 */
[----:B------:R-:W-:Y:S02]  /*33440*/  FSETP.GEU.AND P1, PT, R25, 1.175494350822287508e-38, PT ;  /* 0x008000001900780b */ /* 0x000fe40003f2e000 */
[----:B------:R-:W2:Y:S02]  /*33450*/  LDL.LU R28, [R1+0x7ec] ;  /* 0x0007ec00011c7983 */ /* 0x000ea40000300800 */
[----:B------:R-:W-:Y:S01]  /*33460*/  FSEL R3, R2, R25, !P1 ;  /* 0x0000001902037208 */ /* 0x000fe20004800000 */
[C---:B---3--:R-:W-:Y:S01]  /*33470*/  FMUL R2, R26.reuse, 8388608 ;  /* 0x4b0000001a027820 */ /* 0x048fe20000400000 */
[----:B------:R-:W-:-:S03]  /*33480*/  FSETP.GEU.AND P2, PT, R26, 1.175494350822287508e-38, PT ;  /* 0x008000001a00780b */ /* 0x000fc60003f4e000 */
[----:B------:R1:W-:Y:S01]  /*33490*/  STL [R1+0x44], R3 ;  /* 0x0000440301007387 */ /* 0x0003e20000100800 */
[----:B------:R-:W-:-:S03]  /*334a0*/  FSEL R8, R2, R26, !P2 ;  /* 0x0000001a02087208 */ /* 0x000fc60005000000 */
[----:B------:R-:W-:Y:S01]  /*334b0*/  STL [R1+0xfd0], R26 ;  /* 0x000fd01a01007387 */ /* 0x000fe20000100800 */
[----:B-1----:R-:W-:-:S03]  /*334c0*/  IADD3 R3, R3, -0x3f3504f3, RZ ;  /* 0xc0cafb0d03037810 */ /* 0x002fc60007ffe0ff */
[----:B------:R1:W-:Y:S01]  /*334d0*/  STL [R1+0x3c], R8 ;  /* 0x00003c0801007387 */ /* 0x0003e20000100800 */
[----:B------:R-:W-:Y:S02]  /*334e0*/  LOP3.LUT R7, R3, 0xff800000, RZ, 0xc0, !PT ;  /* 0xff80000003077812 */ /* 0x000fe400078ec0ff */
[----:B------:R-:W-:Y:S02]  /*334f0*/  IADD3 R3, R8, -0x3f3504f3, RZ ;  /* 0xc0cafb0d08037810 */ /* 0x000fe40007ffe0ff */
[----:B------:R3:W-:Y:S01]  /*33500*/  I2F R20, R7 ;  /* 0x0000000700147306 */ /* 0x0007e20000201400 */
[----:B------:R3:W-:Y:S04]  /*33510*/  STL [R1+0x1b8], R7 ;  /* 0x0001b80701007387 */ /* 0x0007e80000100800 */
[----:B-1----:R-:W1:Y:S04]  /*33520*/  S2R R8, SR_CTAID.Y ;  /* 0x0000000000087919 */ /* 0x002e680000002600 */
[----:B---3--:R-:W3:Y:S01]  /*33530*/  S2R R7, SR_CTAID.X ;  /* 0x0000000000077919 */ /* 0x008ee20000002500 */
[C---:B-----5:R-:W-:Y:S01]  /*33540*/  FMUL R2, R27.reuse, 8388608 ;  /* 0x4b0000001b027820 */ /* 0x060fe20000400000 */
[----:B------:R-:W-:-:S04]  /*33550*/  FSETP.GEU.AND P3, PT, R27, 1.175494350822287508e-38, PT ;  /* 0x008000001b00780b */ /* 0x000fc80003f6e000 */
[----:B------:R-:W-:Y:S02]  /*33560*/  FSEL R2, R2, R27, !P3 ;  /* 0x0000001b02027208 */ /* 0x000fe40005800000 */
[----:B------:R-:W-:-:S03]  /*33570*/  MOV R16, R29 ;  /* 0x0000001d00107202 */ /* 0x000fc60000000f00 */
[----:B------:R4:W-:Y:S01]  /*33580*/  STL [R1+0x38], R2 ;  /* 0x0000380201007387 */ /* 0x0009e20000100800 */
[----:B0-----:R-:W-:Y:S02]  /*33590*/  LOP3.LUT R12, R12, 0xff, RZ, 0xc0, !PT ;  /* 0x000000ff0c0c7812 */ /* 0x001fe400078ec0ff */
[----:B------:R-:W-:Y:S02]  /*335a0*/  LOP3.LUT R3, R3, 0xff800000, RZ, 0xc0, !PT ;  /* 0xff80000003037812 */ /* 0x000fe400078ec0ff */
[----:B------:R-:W-:Y:S01]  /*335b0*/  SHF.L.U32 R14, R24, 0x3, RZ ;  /* 0x00000003180e7819 */ /* 0x000fe200000006ff */
[----:B-1----:R-:W-:Y:S01]  /*335c0*/  IMAD R11, R8, c[0x0][0x1c0], RZ ;  /* 0x00007000080b7a24 */ /* 0x002fe200078e02ff */
[----:B----4-:R-:W-:Y:S01]  /*335d0*/  IADD3 R2, R2, -0x3f3504f3, RZ ;  /* 0xc0cafb0d02027810 */ /* 0x010fe20007ffe0ff */
[----:B------:R-:W-:-:S03]  /*335e0*/  IMAD.SHL.U32 R4, R24, 0x4, RZ ;  /* 0x0000000418047824 */ /* 0x000fc600078e00ff */
[----:B------:R-:W-:Y:S01]  /*335f0*/  LOP3.LUT R8, R2, 0xff800000, RZ, 0xc0, !PT ;  /* 0xff80000002087812 */ /* 0x000fe200078ec0ff */
[----:B------:R0:W-:Y:S01]  /*33600*/  STL [R1+0x1bc], R3 ;  /* 0x0001bc0301007387 */ /* 0x0001e20000100800 */
[----:B---3--:R-:W-:Y:S02]  /*33610*/  LEA R7, R7, R12, 0x8 ;  /* 0x0000000c07077211 */ /* 0x008fe400078e40ff */
[----:B------:R0:W1:Y:S01]  /*33620*/  I2F R12, R3 ;  /* 0x00000003000c7306 */ /* 0x0000620000201400 */
[----:B------:R3:W-:Y:S01]  /*33630*/  STL [R1+0x1c0], R8 ;  /* 0x0001c00801007387 */ /* 0x0007e20000100800 */
[----:B------:R-:W-:Y:S02]  /*33640*/  SHF.L.U32 R25, R24, 0xb, RZ ;  /* 0x0000000b18197819 */ /* 0x000fe400000006ff */
[----:B------:R-:W-:Y:S02]  /*33650*/  SHF.R.U32.HI R23, RZ, 0x1, R24 ;  /* 0x00000001ff177819 */ /* 0x000fe40000011618 */
[----:B0-----:R-:W-:-:S04]  /*33660*/  LOP3.LUT R3, R14, 0x700, RZ, 0xc0, !PT ;  /* 0x000007000e037812 */ /* 0x001fc800078ec0ff */
[----:B------:R-:W-:Y:S01]  /*33670*/  LOP3.LUT R3, R3, 0x70, R4, 0xf8, !PT ;  /* 0x0000007003037812 */ /* 0x000fe200078ef804 */
[----:B------:R-:W-:Y:S01]  /*33680*/  IMAD R7, R7, c[0x0][0x1c4], RZ ;  /* 0x0000710007077a24 */ /* 0x000fe200078e02ff */
[----:B------:R-:W-:Y:S01]  /*33690*/  LOP3.LUT R25, R25, 0x3000, RZ, 0xc0, !PT ;  /* 0x0000300019197812 */ /* 0x000fe200078ec0ff */
[----:B---3--:R-:W0:Y:S01]  /*336a0*/  I2F R8, R8 ;  /* 0x0000000800087306 */ /* 0x008e220000201400 */
[----:B------:R-:W-:Y:S02]  /*336b0*/  LOP3.LUT R26, R23, 0x4, RZ, 0xc0, !PT ;  /* 0x00000004171a7812 */ /* 0x000fe400078ec0ff */
[----:B------:R-:W-:Y:S02]  /*336c0*/  LOP3.LUT R24, R24, 0xff, RZ, 0xc0, !PT ;  /* 0x000000ff18187812 */ /* 0x000fe400078ec0ff */
[----:B------:R-:W-:Y:S01]  /*336d0*/  LOP3.LUT R3, R19, R3, RZ, 0x3c, !PT ;  /* 0x0000000313037212 */ /* 0x000fe200078e3cff */
[----:B------:R-:W-:Y:S01]  /*336e0*/  IMAD.SHL.U32 R23, R11, 0x2, RZ ;  /* 0x000000020b177824 */ /* 0x000fe200078e00ff */
[----:B------:R-:W-:-:S03]  /*336f0*/  LEA R24, R24, R25, 0x4 ;  /* 0x0000001918187211 */ /* 0x000fc600078e20ff */
[----:B------:R-:W-:Y:S01]  /*33700*/  IMAD.HI R24, R11, 0x2, RZ ;  /* 0x000000020b187827 */ /* 0x000fe200078e02ff */
[----:B------:R-:W-:Y:S02]  /*33710*/  FSEL R19, RZ, -23, P2 ;  /* 0xc1b80000ff137808 */ /* 0x000fe40001000000 */
[----:B------:R-:W-:-:S03]  /*33720*/  FSEL R11, RZ, -23, P3 ;  /* 0xc1b80000ff0b7808 */ /* 0x000fc60001800000 */
[----:B-1----:R-:W-:Y:S02]  /*33730*/  FFMA.FTZ R12, R12, 1.1920928955078125e-07, R19 ;  /* 0x340000000c0c7823 */ /* 0x002fe40000010013 */
[----:B0-----:R-:W-:Y:S01]  /*33740*/  FFMA.FTZ R8, R8, 1.1920928955078125e-07, R11 ;  /* 0x3400000008087823 */ /* 0x001fe2000001000b */
[----:B------:R-:W-:Y:S01]  /*33750*/  MOV R25, R16 ;  /* 0x0000001000197202 */ /* 0x000fe20000000f00 */
[C---:B--2---:R-:W-:Y:S01]  /*33760*/  FMUL R29, R28.reuse, 8388608 ;  /* 0x4b0000001c1d7820 */ /* 0x044fe20000400000 */
[----:B------:R-:W-:-:S04]  /*33770*/  FSETP.GEU.AND P4, PT, R28, 1.175494350822287508e-38, PT ;  /* 0x008000001c00780b */ /* 0x000fc80003f8e000 */
[----:B------:R-:W-:-:S04]  /*33780*/  FSEL R29, R29, R28, !P4 ;  /* 0x0000001c1d1d7208 */ /* 0x000fc80006000000 */
[----:B------:R-:W-:Y:S01]  /*33790*/  IADD3 R2, R29, -0x3f3504f3, RZ ;  /* 0xc0cafb0d1d027810 */ /* 0x000fe20007ffe0ff */
[----:B------:R0:W-:Y:S02]  /*337a0*/  STL [R1+0xedc], R29 ;  /* 0x000edc1d01007387 */ /* 0x0001e40000100800 */
[----:B0-----:R-:W-:Y:S02]  /*337b0*/  LOP3.LUT R29, R14, 0x38, RZ, 0xc0, !PT ;  /* 0x000000380e1d7812 */ /* 0x001fe400078ec0ff */
[----:B------:R-:W-:Y:S02]  /*337c0*/  LOP3.LUT R14, R4, 0x3c0, RZ, 0xc0, !PT ;  /* 0x000003c0040e7812 */ /* 0x000fe400078ec0ff */
[----:B------:R-:W-:Y:S02]  /*337d0*/  LOP3.LUT R4, R2, 0xff800000, RZ, 0xc0, !PT ;  /* 0xff80000002047812 */ /* 0x000fe400078ec0ff */
[----:B------:R-:W-:Y:S02]  /*337e0*/  SHF.L.U32 R2, R7, 0x1, RZ ;  /* 0x0000000107027819 */ /* 0x000fe400000006ff */
[----:B------:R-:W-:-:S02]  /*337f0*/  IADD3 R26, R26, R29, R14 ;  /* 0x0000001d1a1a7210 */ /* 0x000fc40007ffe00e */
[----:B------:R-:W0:Y:S01]  /*33800*/  I2F R4, R4 ;  /* 0x0000000400047306 */ /* 0x000e220000201400 */
[----:B------:R-:W2:Y:S01]  /*33810*/  LDL.LU R14, [R1+0x1018] ;  /* 0x00101800010e7983 */ /* 0x000ea20000300800 */
[----:B------:R-:W-:-:S03]  /*33820*/  IADD3 R2, P5, P6, R2, c[0x0][0x178], R23 ;  /* 0x00005e0002027a10 */ /* 0x000fc60007ebe017 */
[----:B------:R1:W-:Y:S01]  /*33830*/  STL [R1+0x40], R3 ;  /* 0x0000400301007387 */ /* 0x0003e20000100800 */
[----:B------:R-:W-:Y:S01]  /*33840*/  FSEL R23, RZ, -23, P1 ;  /* 0xc1b80000ff177808 */ /* 0x000fe20000800000 */
[----:B-1----:R-:W-:Y:S01]  /*33850*/  IMAD.HI R3, R7, 0x2, RZ ;  /* 0x0000000207037827 */ /* 0x002fe200078e02ff */
[----:B------:R-:W-:Y:S01]  /*33860*/  FSEL R7, RZ, -23, P4 ;  /* 0xc1b80000ff077808 */ /* 0x000fe20002000000 */
[----:B------:R1:W-:Y:S03]  /*33870*/  STL [R1+0xe60], R2 ;  /* 0x000e600201007387 */ /* 0x0003e60000100800 */
[----:B------:R-:W-:Y:S01]  /*33880*/  IADD3.X R3, R3, c[0x0][0x17c], R24, P5, P6 ;  /* 0x00005f0003037a10 */ /* 0x000fe20002fec418 */
[----:B------:R-:W-:Y:S02]  /*33890*/  FFMA.FTZ R20, R20, 1.1920928955078125e-07, R23 ;  /* 0x3400000014147823 */ /* 0x000fe40000010017 */
[----:B------:R-:W-:-:S02]  /*338a0*/  IMAD.MOV.U32 R29, RZ, RZ, R15 ;  /* 0x000000ffff1d7224 */ /* 0x000fc400078e000f */
[----:B0-----:R-:W-:Y:S01]  /*338b0*/  FFMA.FTZ R4, R4, 1.1920928955078125e-07, R7 ;  /* 0x3400000004047823 */ /* 0x001fe20000010007 */
[----:B-1----:R-:W3:Y:S04]  /*338c0*/  LDL.LU R2, [R1+0x4] ;  /* 0x0000040001027983 */ /* 0x002ee80000300800 */
[----:B------:R0:W-:Y:S01]  /*338d0*/  STL [R1+0xe5c], R3 ;  /* 0x000e5c0301007387 */ /* 0x0001e20000100800 */
[----:B------:R-:W-:-:S03]  /*338e0*/  FSETP.GT.AND P0, PT, |R28|, 8.50705917302346158658e+37, PT ;  /* 0x7e8000001c00780b */ /* 0x000fc60003f04200 */
[----:B0-----:R-:W4:Y:S04]  /*338f0*/  LDL.LU R3, [R1] ;  /* 0x0000000001037983 */ /* 0x001f280000300800 */
[----:B------:R-:W-:Y:S04]  /*33900*/  STL [R1+0x224], R20 ;  /* 0x0002241401007387 */ /* 0x000fe80000100800 */
[----:B------:R-:W-:Y:S04]  /*33910*/  STL [R1+0x218], R12 ;  /* 0x0002180c01007387 */ /* 0x000fe80000100800 */
[----:B------:R-:W-:Y:S04]  /*33920*/  STL [R1+0x214], R8 ;  /* 0x0002140801007387 */ /* 0x000fe80000100800 */
[----:B------:R0:W-:Y:S04]  /*33930*/  STL [R1+0xff0], R29 ;  /* 0x000ff01d01007387 */ /* 0x0001e80000100800 */
[----:B------:R-:W-:Y:S04]  /*33940*/  STL [R1+0x20c], R4 ;  /* 0x00020c0401007387 */ /* 0x000fe80000100800 */
[----:B0-----:R-:W5:Y:S04]  /*33950*/  LDL.LU R29, [R1+0x10] ;  /* 0x00001000011d7983 */ /* 0x001f680000300800 */
[----:B------:R0:W-:Y:S04]  /*33960*/  STL [R1+0xff4], R25 ;  /* 0x000ff41901007387 */ /* 0x0001e80000100800 */
[----:B------:R-:W2:Y:S04]  /*33970*/  LDL.LU R26, [R1+0x4c] ;  /* 0x00004c00011a7983 */ /* 0x000ea80000300800 */
[----:B------:R-:W2:Y:S01]  /*33980*/  LDL.LU R19, [R1+0x54] ;  /* 0x0000540001137983 */ /* 0x000ea20000300800 */
[----:B0-----:R-:W-:-:S03]  /*33990*/  MOV R25, R0 ;  /* 0x0000000000197202 */ /* 0x001fc60000000f00 */
[----:B------:R-:W2:Y:S04]  /*339a0*/  LDL.LU R20, [R1+0x5c] ;  /* 0x00005c0001147983 */ /* 0x000ea80000300800 */
[----:B------:R-:W2:Y:S04]  /*339b0*/  LDL.LU R23, [R1+0x64] ;  /* 0x0000640001177983 */ /* 0x000ea80000300800 */
[----:B------:R-:W2:Y:S04]  /*339c0*/  LDL.LU R24, [R1+0x6c] ;  /* 0x00006c0001187983 */ /* 0x000ea80000300800 */
[----:B------:R-:W2:Y:S04]  /*339d0*/  LDL.LU R0, [R1+0x74] ;  /* 0x0000740001007983 */ /* 0x000ea80000300800 */
[----:B------:R-:W2:Y:S01]  /*339e0*/  LDL.LU R4, [R1+0x7c] ;  /* 0x00007c0001047983 */ /* 0x000ea20000300800 */
[----:B------:R-:W-:-:S03]  /*339f0*/  @P0 FMUL R17, R17, 0.25 ;  /* 0x3e80000011110820 */ /* 0x000fc60000400000 */
[----:B------:R-:W2:Y:S04]  /*33a00*/  LDL.LU R7, [R1+0x84] ;  /* 0x0000840001077983 */ /* 0x000ea80000300800 */
[----:B------:R-:W2:Y:S01]  /*33a10*/  LDL.LU R8, [R1+0x8c] ;  /* 0x00008c0001087983 */ /* 0x000ea20000300800 */
[----:B------:R-:W-:-:S03]  /*33a20*/  @P0 FMUL R18, R18, 0.25 ;  /* 0x3e80000012120820 */ /* 0x000fc60000400000 */
[----:B------:R-:W2:Y:S01]  /*33a30*/  LDL.LU R11, [R1+0x94] ;  /* 0x00009400010b7983 */ /* 0x000ea20000300800 */
[----:B------:R-:W-:-:S03]  /*33a40*/  FSETP.GT.AND P1, PT, |R27|, 8.50705917302346158658e+37, PT ;  /* 0x7e8000001b00780b */ /* 0x000fc60003f24200 */
[----:B------:R-:W2:Y:S01]  /*33a50*/  LDL.LU R12, [R1+0x9c] ;  /* 0x00009c00010c7983 */ /* 0x000ea20000300800 */
[----:B------:R-:W-:-:S03]  /*33a60*/  @P0 FMUL R21, R21, 0.25 ;  /* 0x3e80000015150820 */ /* 0x000fc60000400000 */
[----:B------:R-:W2:Y:S04]  /*33a70*/  LDL.LU R15, [R1+0xa4] ;  /* 0x0000a400010f7983 */ /* 0x000ea80000300800 */
[----:B------:R-:W2:Y:S01]  /*33a80*/  LDL.LU R16, [R1+0xac] ;  /* 0x0000ac0001107983 */ /* 0x000ea20000300800 */
[----:B------:R-:W-:-:S03]  /*33a90*/  @P0 FMUL R22, R22, 0.25 ;  /* 0x3e80000016160820 */ /* 0x000fc60000400000 */
[----:B------:R0:W-:Y:S01]  /*33aa0*/  STL [R1+0xfd4], R27 ;  /* 0x000fd41b01007387 */ /* 0x0001e20000100800 */
[----:B------:R-:W-:-:S03]  /*33ab0*/  @P0 FMUL R25, R25, 0.25 ;  /* 0x3e80000019190820 */ /* 0x000fc60000400000 */
[----:B0-----:R-:W2:Y:S04]  /*33ac0*/  LDL.LU R27, [R1+0x48] ;  /* 0x00004800011b7983 */ /* 0x001ea80000300800 */
[----:B------:R0:W-:Y:S04]  /*33ad0*/  STL [R1+0x34], R17 ;  /* 0x0000341101007387 */ /* 0x0001e80000100800 */
        /* <DEDUP_REMOVED lines=8> */
[----:B0-----:R-:W2:Y:S04]  /*33b60*/  LDL R25, [R1+0x20] ;  /* 0x0000200001197983 */ /* 0x001ea80000100800 */
[----:B--2---:R0:W-:Y:S04]  /*33b70*/  STL [R1+0xffc], R25 ;  /* 0x000ffc1901007387 */ /* 0x0041e80000100800 */
[----:B0-----:R-:W2:Y:S04]  /*33b80*/  LDL R25, [R1+0x24] ;  /* 0x0000240001197983 */ /* 0x001ea80000100800 */
[----:B--2---:R0:W-:Y:S04]  /*33b90*/  STL [R1+0x1000], R25 ;  /* 0x0010001901007387 */ /* 0x0041e80000100800 */
[----:B0-----:R-:W2:Y:S01]  /*33ba0*/  LDL R25, [R1+0x30] ;  /* 0x0000300001197983 */ /* 0x001ea20000100800 */
[----:B------:R-:W-:-:S03]  /*33bb0*/  FSETP.GEU.AND P2, PT, |R28|, 1.175494350822287508e-38, PT ;  /* 0x008000001c00780b */ /* 0x000fc60003f4e200 */
[----:B--2---:R0:W-:Y:S04]  /*33bc0*/  STL [R1+0x1004], R25 ;  /* 0x0010041901007387 */ /* 0x0041e80000100800 */
[----:B0-----:R-:W2:Y:S06]  /*33bd0*/  LDL R25, [R1+0x34] ;  /* 0x0000340001197983 */ /* 0x001eac0000100800 */
[----:B--2---:R-:W-:-:S05]  /*33be0*/  @!P2 FMUL R25, R25, 16777216 ;  /* 0x4b8000001919a820 */ /* 0x004fca0000400000 */
[----:B------:R0:W-:Y:S04]  /*33bf0*/  @!P2 STL [R1+0x34], R25 ;  /* 0x000034190100a387 */ /* 0x0001e80000100800 */
[----:B0-----:R-:W2:Y:S02]  /*33c00*/  LDL.LU R25, [R1+0x1004] ;  /* 0x0010040001197983 */ /* 0x001ea40000300800 */
        /* <DEDUP_REMOVED lines=8> */
[----:B0-----:R-:W2:Y:S01]  /*33c90*/  LDL.LU R25, [R1+0xff8] ;  /* 0x000ff80001197983 */ /* 0x001ea20000300800 */
[----:B-----5:R-:W-:-:S04]  /*33ca0*/  @P0 FMUL R29, R29, 0.25 ;  /* 0x3e8000001d1d0820 */ /* 0x020fc80000400000 */
[----:B------:R-:W-:Y:S02]  /*33cb0*/  @!P2 FMUL R29, R29, 16777216 ;  /* 0x4b8000001d1da820 */ /* 0x000fe40000400000 */
[----:B--2---:R-:W-:-:S05]  /*33cc0*/  @!P2 FMUL R25, R25, 16777216 ;  /* 0x4b8000001919a820 */ /* 0x004fca0000400000 */
[----:B------:R0:W-:Y:S04]  /*33cd0*/  STL [R1+0x14], R25 ;  /* 0x0000141901007387 */ /* 0x0001e80000100800 */
[----:B0-----:R-:W2:Y:S04]  /*33ce0*/  LDL.LU R25, [R1+0xff4] ;  /* 0x000ff40001197983 */ /* 0x001ea80000300800 */
[----:B------:R0:W-:Y:S04]  /*33cf0*/  STL [R1+0x10], R29 ;  /* 0x0000101d01007387 */ /* 0x0001e80000100800 */
[----:B0-----:R-:W5:Y:S04]  /*33d00*/  LDL.LU R29, [R1+0xff0] ;  /* 0x000ff000011d7983 */ /* 0x001f680000300800 */
[----:B--2---:R0:W-:Y:S04]  /*33d10*/  STL [R1+0xfdc], R25 ;  /* 0x000fdc1901007387 */ /* 0x0041e80000100800 */
[----:B0-----:R-:W2:Y:S04]  /*33d20*/  LDL.LU R25, [R1+0x34] ;  /* 0x0000340001197983 */ /* 0x001ea80000300800 */
[----:B-----5:R0:W-:Y:S04]  /*33d30*/  STL [R1+0xfe0], R29 ;  /* 0x000fe01d01007387 */ /* 0x0201e80000100800 */
[----:B0-----:R-:W5:Y:S04]  /*33d40*/  LDL.LU R29, [R1+0x20] ;  /* 0x00002000011d7983 */ /* 0x001f680000300800 */
[----:B-----5:R0:W-:Y:S04]  /*33d50*/  STL [R1+0xfe4], R29 ;  /* 0x000fe41d01007387 */ /* 0x0201e80000100800 */
[----:B0-----:R-:W5:Y:S01]  /*33d60*/  LDL.LU R29, [R1+0x24] ;  /* 0x00002400011d7983 */ /* 0x001f620000300800 */
[----:B------:R-:W-:-:S04]  /*33d70*/  @P0 FMUL R28, R28, 0.25 ;  /* 0x3e8000001c1c0820 */ /* 0x000fc80000400000 */
[----:B------:R-:W-:Y:S01]  /*33d80*/  @!P2 FMUL R28, R28, 16777216 ;  /* 0x4b8000001c1ca820 */ /* 0x000fe20000400000 */
[----:B-----5:R0:W-:Y:S04]  /*33d90*/  STL [R1+0xfe8], R29 ;  /* 0x000fe81d01007387 */ /* 0x0201e80000100800 */
[----:B0-----:R-:W5:Y:S01]  /*33da0*/  LDL.LU R29, [R1+0x30] ;  /* 0x00003000011d7983 */ /* 0x001f620000300800 */
[----:B------:R-:W0:Y:S01]  /*33db0*/  MUFU.RCP R28, R28 ;  /* 0x0000001c001c7308 */ /* 0x000e220000001000 */
[----:B---3--:R-:W-:-:S04]  /*33dc0*/  @P0 FMUL R2, R2, 0.25 ;  /* 0x3e80000002020820 */ /* 0x008fc80000400000 */
[----:B------:R-:W-:Y:S01]  /*33dd0*/  @!P2 FMUL R2, R2, 16777216 ;  /* 0x4b8000000202a820 */ /* 0x000fe20000400000 */
[----:B-----5:R2:W-:Y:S02]  /*33de0*/  STL [R1+0xfec], R29 ;  /* 0x000fec1d01007387 */ /* 0x0205e40000100800 */
[----:B--2---:R-:W-:Y:S02]  /*33df0*/  IMAD.MOV.U32 R29, RZ, RZ, R25 ;  /* 0x000000ffff1d7224 */ /* 0x004fe400078e0019 */
[----:B------:R-:W2:Y:S02]  /*33e00*/  LDL.LU R25, [R1+0x14] ;  /* 0x0000140001197983 */ /* 0x000ea40000300800 */
[C---:B0-----:R-:W-:Y:S02]  /*33e10*/  FMUL R29, R28.reuse, R29 ;  /* 0x0000001d1c1d7220 */ /* 0x041fe40000400000 */
[----:B------:R0:W-:Y:S04]  /*33e20*/  STL [R1+0xfd8], R2 ;  /* 0x000fd80201007387 */ /* 0x0001e80000100800 */
[----:B0-----:R-:W3:Y:S04]  /*33e30*/  LDL.LU R2, [R1+0x10] ;  /* 0x0000100001027983 */ /* 0x001ee80000300800 */
[----:B------:R0:W-:Y:S04]  /*33e40*/  STL [R1+0x2a4], R29 ;  /* 0x0002a41d01007387 */ /* 0x0001e80000100800 */
[----:B0-----:R-:W5:Y:S02]  /*33e50*/  LDL.LU R29, [R1+0xfec] ;  /* 0x000fec00011d7983 */ /* 0x001f640000300800 */
[----:B-----5:R-:W-:-:S05]  /*33e60*/  FMUL R29, R28, R29 ;  /* 0x0000001d1c1d7220 */ /* 0x020fca0000400000 */
[----:B------:R0:W-:Y:S04]  /*33e70*/  STL [R1+0x2a0], R29 ;  /* 0x0002a01d01007387 */ /* 0x0001e80000100800 */
[----:B0-----:R-:W5:Y:S02]  /*33e80*/  LDL.LU R29, [R1+0xfe8] ;  /* 0x000fe800011d7983 */ /* 0x001f640000300800 */
[----:B-----5:R-:W-:-:S05]  /*33e90*/  FMUL R29, R28, R29 ;  /* 0x0000001d1c1d7220 */ /* 0x020fca0000400000 */
[----:B------:R0:W-:Y:S04]  /*33ea0*/  STL [R1+0x29c], R29 ;  /* 0x00029c1d01007387 */ /* 0x0001e80000100800 */
[----:B0-----:R-:W5:Y:S01]  /*33eb0*/  LDL.LU R29, [R1+0xfe4] ;  /* 0x000fe400011d7983 */ /* 0x001f620000300800 */
[C---:B--2---:R-:W-:Y:S02]  /*33ec0*/  FMUL R25, R28.reuse, R25 ;  /* 0x000000191c197220 */ /* 0x044fe40000400000 */
[C---:B---3--:R-:W-:Y:S02]  /*33ed0*/  FMUL R2, R28.reuse, R2 ;  /* 0x000000021c027220 */ /* 0x048fe40000400000 */
[----:B-----5:R-:W-:-:S05]  /*33ee0*/  FMUL R29, R28, R29 ;  /* 0x0000001d1c1d7220 */ /* 0x020fca0000400000 */
[----:B------:R0:W-:Y:S04]  /*33ef0*/  STL [R1+0x298], R29 ;  /* 0x0002981d01007387 */ /* 0x0001e80000100800 */
[----:B0-----:R-:W2:Y:S04]  /*33f00*/  LDL.LU R29, [R1+0xfe0] ;  /* 0x000fe000011d7983 */ /* 0x001ea80000300800 */
[----:B------:R0:W-:Y:S04]  /*33f10*/  STL [R1+0x294], R25 ;  /* 0x0002941901007387 */ /* 0x0001e80000100800 */
[----:B0-----:R-:W3:Y:S04]  /*33f20*/  LDL.LU R25, [R1+0xfdc] ;  /* 0x000fdc0001197983 */ /* 0x001ee80000300800 */
[----:B------:R0:W-:Y:S04]  /*33f30*/  STL [R1+0x290], R2 ;  /* 0x0002900201007387 */ /* 0x0001e80000100800 */
[----:B0-----:R-:W5:Y:S01]  /*33f40*/  LDL.LU R2, [R1+0xfd8] ;  /* 0x000fd80001027983 */ /* 0x001f620000300800 */
[----:B----4-:R-:W-:-:S02]  /*33f50*/  @P0 FMUL R3, R3, 0.25 ;  /* 0x3e80000003030820 */ /* 0x010fc40000400000 */
[----:B------:R-:W-:Y:S02]  /*33f60*/  @P0 FMUL R5, R5, 0.25 ;  /* 0x3e80000005050820 */ /* 0x000fe40000400000 */
[----:B------:R-:W-:Y:S02]  /*33f70*/  @!P2 FMUL R3, R3, 16777216 ;  /* 0x4b8000000303a820 */ /* 0x000fe40000400000 */
[----:B------:R-:W-:Y:S02]  /*33f80*/  @P0 FMUL R6, R6, 0.25 ;  /* 0x3e80000006060820 */ /* 0x000fe40000400000 */
[----:B------:R-:W-:Y:S02]  /*33f90*/  FMUL R3, R28, R3 ;  /* 0x000000031c037220 */ /* 0x000fe40000400000 */
[----:B------:R-:W-:Y:S02]  /*33fa0*/  @P0 FMUL R9, R9, 0.25 ;  /* 0x3e80000009090820 */ /* 0x000fe40000400000 */
[----:B------:R-:W-:-:S02]  /*33fb0*/  @!P2 FMUL R5, R5, 16777216 ;  /* 0x4b8000000505a820 */ /* 0x000fc40000400000 */
[----:B------:R-:W-:Y:S02]  /*33fc0*/  @P0 FMUL R10, R10, 0.25 ;  /* 0x3e8000000a0a0820 */ /* 0x000fe40000400000 */
[----:B------:R-:W-:Y:S02]  /*33fd0*/  @!P2 FMUL R6, R6, 16777216 ;  /* 0x4b8000000606a820 */ /* 0x000fe40000400000 */
[----:B------:R-:W-:Y:S02]  /*33fe0*/  @!P2 FMUL R9, R9, 16777216 ;  /* 0x4b8000000909a820 */ /* 0x000fe40000400000 */
[----:B------:R-:W-:Y:S02]  /*33ff0*/  @P0 FMUL R13, R13, 0.25 ;  /* 0x3e8000000d0d0820 */ /* 0x000fe40000400000 */
        /* <DEDUP_REMOVED lines=10> */
[----:B------:R-:W-:Y:S02]  /*340a0*/  @P0 FMUL R27, R27, 0.25 ;  /* 0x3e8000001b1b0820 */ /* 0x000fe40000400000 */
[----:B------:R-:W-:Y:S02]  /*340b0*/  @!P2 FMUL R21, R21, 16777216 ;  /* 0x4b8000001515a820 */ /* 0x000fe40000400000 */
[----:B------:R-:W-:Y:S02]  /*340c0*/  @!P2 FMUL R22, R22, 16777216 ;  /* 0x4b8000001616a820 */ /* 0x000fe40000400000 */
[----:B------:R-:W-:-:S02]  /*340d0*/  @P0 FMUL R26, R26, 0.25 ;  /* 0x3e8000001a1a0820 */ /* 0x000fc40000400000 */
[----:B------:R-:W-:Y:S02]  /*340e0*/  @!P2 FMUL R27, R27, 16777216 ;  /* 0x4b8000001b1ba820 */ /* 0x000fe40000400000 */
[----:B------:R-:W-:Y:S02]  /*340f0*/  @P0 FMUL R19, R19, 0.25 ;  /* 0x3e80000013130820 */ /* 0x000fe40000400000 */
[----:B------:R-:W-:Y:S02]  /*34100*/  @!P2 FMUL R26, R26, 16777216 ;  /* 0x4b8000001a1aa820 */ /* 0x000fe40000400000 */
[----:B------:R-:W-:Y:S02]  /*34110*/  @P0 FMUL R20, R20, 0.25 ;  /* 0x3e80000014140820 */ /* 0x000fe40000400000 */
        /* <DEDUP_REMOVED lines=21> */
[----:B------:R-:W-:Y:S02]  /*34270*/  @!P2 FMUL R16, R16, 16777216 ;  /* 0x4b8000001010a820 */ /* 0x000fe40000400000 */
[----:B-----5:R-:W-:-:S05]  /*34280*/  FMUL R2, R28, R2 ;  /* 0x000000021c027220 */ /* 0x020fca0000400000 */
[----:B------:R0:W-:Y:S04]  /*34290*/  STL [R1+0xe64], R2 ;  /* 0x000e640201007387 */ /* 0x0001e80000100800 */
[----:B------:R1:W-:Y:S01]  /*342a0*/  STL [R1+0xe68], R3 ;  /* 0x000e680301007387 */ /* 0x0003e20000100800 */
[C---:B0-----:R-:W-:Y:S02]  /*342b0*/  FMUL R2, R28.reuse, R6 ;  /* 0x000000061c027220 */ /* 0x041fe40000400000 */
[C---:B-1----:R-:W-:Y:S02]  /*342c0*/  FMUL R3, R28.reuse, R5 ;  /* 0x000000051c037220 */ /* 0x042fe40000400000 */
[----:B------:R-:W-:-:S03]  /*342d0*/  FMUL R5, R28, R9 ;  /* 0x000000091c057220 */ /* 0x000fc60000400000 */
[----:B------:R0:W-:Y:S04]  /*342e0*/  STL [R1+0x264], R3 ;  /* 0x0002640301007387 */ /* 0x0001e80000100800 */
[----:B------:R1:W-:Y:S01]  /*342f0*/  STL [R1+0x260], R2 ;  /* 0x0002600201007387 */ /* 0x0003e20000100800 */
[----:B0-----:R-:W-:-:S03]  /*34300*/  FMUL R3, R28, R10 ;  /* 0x0000000a1c037220 */ /* 0x001fc60000400000 */
[----:B------:R0:W-:Y:S01]  /*34310*/  STL [R1+0x25c], R5 ;  /* 0x00025c0501007387 */ /* 0x0001e20000100800 */
[----:B-1----:R-:W-:-:S03]  /*34320*/  FMUL R2, R28, R13 ;  /* 0x0000000d1c027220 */ /* 0x002fc60000400000 */
[----:B------:R1:W-:Y:S01]  /*34330*/  STL [R1+0x258], R3 ;  /* 0x0002580301007387 */ /* 0x0003e20000100800 */
[----:B0-----:R-:W-:-:S03]  /*34340*/  FMUL R5, R28, R14 ;  /* 0x0000000e1c057220 */ /* 0x001fc60000400000 */
[----:B------:R0:W-:Y:S01]  /*34350*/  STL [R1+0x254], R2 ;  /* 0x0002540201007387 */ /* 0x0001e20000100800 */
[----:B-1----:R-:W-:-:S03]  /*34360*/  FMUL R3, R28, R17 ;  /* 0x000000111c037220 */ /* 0x002fc60000400000 */
[----:B------:R1:W-:Y:S04]  /*34370*/  STL [R1+0x250], R5 ;  /* 0x0002500501007387 */ /* 0x0003e80000100800 */
[----:B------:R4:W-:Y:S01]  /*34380*/  STL [R1+0x24c], R3 ;  /* 0x00024c0301007387 */ /* 0x0009e20000100800 */
[C---:B0-----:R-:W-:Y:S02]  /*34390*/  FMUL R2, R28.reuse, R18 ;  /* 0x000000121c027220 */ /* 0x041fe40000400000 */
[----:B-1----:R-:W-:-:S03]  /*343a0*/  FMUL R5, R28, R21 ;  /* 0x000000151c057220 */ /* 0x002fc60000400000 */
[----:B------:R0:W-:Y:S01]  /*343b0*/  STL [R1+0x248], R2 ;  /* 0x0002480201007387 */ /* 0x0001e20000100800 */
[----:B----4-:R-:W-:-:S03]  /*343c0*/  FMUL R3, R28, R22 ;  /* 0x000000161c037220 */ /* 0x010fc60000400000 */
[----:B------:R-:W-:Y:S01]  /*343d0*/  STL [R1+0x204], R5 ;  /* 0x0002040501007387 */ /* 0x000fe20000100800 */
[----:B0-----:R-:W-:-:S03]  /*343e0*/  FMUL R2, R28, R27 ;  /* 0x0000001b1c027220 */ /* 0x001fc60000400000 */
[----:B------:R-:W4:Y:S04]  /*343f0*/  LDL.LU R27, [R1+0xfd4] ;  /* 0x000fd400011b7983 */ /* 0x000f280000300800 */
[----:B------:R0:W-:Y:S02]  /*34400*/  STL [R1+0x200], R3 ;  /* 0x0002000301007387 */ /* 0x0001e40000100800 */
[C---:B0-----:R-:W-:Y:S02]  /*34410*/  FMUL R3, R28.reuse, R26 ;  /* 0x0000001a1c037220 */ /* 0x041fe40000400000 */
[----:B------:R-:W5:Y:S04]  /*34420*/  LDL.LU R26, [R1+0xfd0] ;  /* 0x000fd000011a7983 */ /* 0x000f680000300800 */
[----:B------:R0:W-:Y:S02]  /*34430*/  STL [R1+0x1f4], R2 ;  /* 0x0001f40201007387 */ /* 0x0001e40000100800 */
[----:B0-----:R-:W-:-:S02]  /*34440*/  FMUL R2, R28, R19 ;  /* 0x000000131c027220 */ /* 0x001fc40000400000 */
[----:B------:R-:W4:Y:S04]  /*34450*/  LDL.LU R19, [R1+0xfcc] ;  /* 0x000fcc0001137983 */ /* 0x000f280000300800 */
[----:B------:R0:W-:Y:S02]  /*34460*/  STL [R1+0x1f0], R3 ;  /* 0x0001f00301007387 */ /* 0x0001e40000100800 */
[C---:B0-----:R-:W-:Y:S02]  /*34470*/  FMUL R3, R28.reuse, R20 ;  /* 0x000000141c037220 */ /* 0x041fe40000400000 */
[----:B------:R-:W4:Y:S04]  /*34480*/  LDL.LU R20, [R1+0xfc8] ;  /* 0x000fc80001147983 */ /* 0x000f280000300800 */
        /* <DEDUP_REMOVED lines=18> */
[----:B------:R0:W-:Y:S01]  /*345b0*/  STL [R1+0x6c], R2 ;  /* 0x00006c0201007387 */ /* 0x0001e20000100800 */
[----:B------:R-:W-:-:S02]  /*345c0*/  FMUL R5, R28, R16 ;  /* 0x000000101c057220 */ /* 0x000fc40000400000 */
[C---:B0-----:R-:W-:Y:S02]  /*345d0*/  FMUL R2, R28.reuse, R11 ;  /* 0x0000000b1c027220 */ /* 0x041fe40000400000 */
[----:B------:R-:W4:Y:S04]  /*345e0*/  LDL.LU R11, [R1+0xfac] ;  /* 0x000fac00010b7983 */ /* 0x000f280000300800 */
[----:B------:R0:W-:Y:S02]  /*345f0*/  STL [R1+0x64], R3 ;  /* 0x0000640301007387 */ /* 0x0001e40000100800 */
[C---:B0-----:R-:W-:Y:S02]  /*34600*/  FMUL R3, R28.reuse, R12 ;  /* 0x0000000c1c037220 */ /* 0x041fe40000400000 */
[----:B------:R-:W4:Y:S04]  /*34610*/  LDL.LU R12, [R1+0xfa8] ;  /* 0x000fa800010c7983 */ /* 0x000f280000300800 */
[----:B------:R0:W-:Y:S02]  /*34620*/  STL [R1+0x5c], R2 ;  /* 0x00005c0201007387 */ /* 0x0001e40000100800 */
[----:B0-----:R-:W-:-:S02]  /*34630*/  FMUL R2, R28, R15 ;  /* 0x0000000f1c027220 */ /* 0x001fc40000400000 */
[----:B------:R-:W4:Y:S04]  /*34640*/  LDL.LU R15, [R1+0xfa4] ;  /* 0x000fa400010f7983 */ /* 0x000f280000300800 */
[----:B------:R3:W-:Y:S04]  /*34650*/  STL [R1+0x54], R3 ;  /* 0x0000540301007387 */ /* 0x0007e80000100800 */
[----:B------:R-:W4:Y:S01]  /*34660*/  LDL.LU R16, [R1+0xfa0] ;  /* 0x000fa00001107983 */ /* 0x000f220000300800 */
[----:B---3--:R-:W-:-:S03]  /*34670*/  MOV R3, R25 ;  /* 0x0000001900037202 */ /* 0x008fc60000000f00 */
[----:B------:R-:W-:Y:S04]  /*34680*/  STL [R1+0x4c], R2 ;  /* 0x00004c0201007387 */ /* 0x000fe80000100800 */
[----:B------:R-:W-:Y:S04]  /*34690*/  STL [R1+0x48], R5 ;  /* 0x0000480501007387 */ /* 0x000fe80000100800 */
[----:B------:R0:W-:Y:S04]  /*346a0*/  STL [R1+0xf6c], R3 ;  /* 0x000f6c0301007387 */ /* 0x0001e80000100800 */
[----:B0-----:R-:W3:Y:S01]  /*346b0*/  LDL.LU R3, [R1+0xc] ;  /* 0x00000c0001037983 */ /* 0x001ee20000300800 */
[----:B--2---:R-:W-:-:S05]  /*346c0*/  MOV R2, R29 ;  /* 0x0000001d00027202 */ /* 0x004fca0000000f00 */
[----:B------:R0:W-:Y:S04]  /*346d0*/  STL [R1+0xf68], R2 ;  /* 0x000f680201007387 */ /* 0x0001e80000100800 */
[----:B0-----:R-:W2:Y:S04]  /*346e0*/  LDL.LU R2, [R1+0x8] ;  /* 0x0000080001027983 */ /* 0x001ea80000300800 */
        /* <DEDUP_REMOVED lines=12> */
[----:B------:R-:W2:Y:S01]  /*347b0*/  LDL.LU R5, [R1+0xb4] ;  /* 0x0000b40001057983 */ /* 0x000ea20000300800 */
[----:B-----5:R-:W-:-:S03]  /*347c0*/  FSETP.GT.AND P0, PT, |R26|, 8.50705917302346158658e+37, PT ;  /* 0x7e8000001a00780b */ /* 0x020fc60003f04200 */
[----:B------:R0:W-:Y:S04]  /*347d0*/  STL [R1+0xf64], R26 ;  /* 0x000f641a01007387 */ /* 0x0001e80000100800 */
[----:B0-----:R-:W5:Y:S01]  /*347e0*/  LDL.LU R26, [R1+0x50] ;  /* 0x00005000011a7983 */ /* 0x001f620000300800 */
[----:B----4-:R-:W-:-:S05]  /*347f0*/  @P1 FMUL R19, R19, 0.25 ;  /* 0x3e80000013131820 */ /* 0x010fca0000400000 */
[----:B------:R0:W-:Y:S04]  /*34800*/  STL [R1+0x2c], R19 ;  /* 0x00002c1301007387 */ /* 0x0001e80000100800 */
[----:B0-----:R-:W4:Y:S01]  /*34810*/  LDL.LU R19, [R1+0xf9c] ;  /* 0x000f9c0001137983 */ /* 0x001f220000300800 */
[----:B------:R-:W-:-:S05]  /*34820*/  @P1 FMUL R20, R20, 0.25 ;  /* 0x3e80000014141820 */ /* 0x000fca0000400000 */
[----:B------:R0:W-:Y:S04]  /*34830*/  STL [R1+0x28], R20 ;  /* 0x0000281401007387 */ /* 0x0001e80000100800 */
[----:B0-----:R-:W2:Y:S01]  /*34840*/  LDL.LU R20, [R1+0xf98] ;  /* 0x000f980001147983 */ /* 0x001ea20000300800 */
[----:B------:R-:W-:-:S05]  /*34850*/  @P1 FMUL R23, R23, 0.25 ;  /* 0x3e80000017171820 */ /* 0x000fca0000400000 */
[----:B------:R0:W-:Y:S04]  /*34860*/  STL [R1+0x1c], R23 ;  /* 0x00001c1701007387 */ /* 0x0001e80000100800 */
[----:B0-----:R-:W2:Y:S01]  /*34870*/  LDL.LU R23, [R1+0xf94] ;  /* 0x000f940001177983 */ /* 0x001ea20000300800 */
[----:B------:R-:W-:-:S05]  /*34880*/  @P1 FMUL R24, R24, 0.25 ;  /* 0x3e80000018181820 */ /* 0x000fca0000400000 */
[----:B------:R0:W-:Y:S04]  /*34890*/  STL [R1+0x18], R24 ;  /* 0x0000181801007387 */ /* 0x0001e80000100800 */
[----:B0-----:R-:W2:Y:S01]  /*348a0*/  LDL.LU R24, [R1+0xf90] ;  /* 0x000f900001187983 */ /* 0x001ea20000300800 */
[----:B---3--:R-:W-:-:S05]  /*348b0*/  @P1 FMUL R3, R3, 0.25 ;  /* 0x3e80000003031820 */ /* 0x008fca0000400000 */
[----:B------:R0:W-:Y:S04]  /*348c0*/  STL [R1+0xf80], R3 ;  /* 0x000f800301007387 */ /* 0x0001e80000100800 */
[----:B0-----:R-:W3:Y:S04]  /*348d0*/  LDL R3, [R1+0x18] ;  /* 0x0000180001037983 */ /* 0x001ee80000100800 */
[----:B---3--:R0:W-:Y:S04]  /*348e0*/  STL [R1+0xf84], R3 ;  /* 0x000f840301007387 */ /* 0x0081e80000100800 */
[----:B0-----:R-:W3:Y:S04]  /*348f0*/  LDL R3, [R1+0x1c] ;  /* 0x00001c0001037983 */ /* 0x001ee80000100800 */
[----:B---3--:R0:W-:Y:S04]  /*34900*/  STL [R1+0xf88], R3 ;  /* 0x000f880301007387 */ /* 0x0081e80000100800 */
[----:B0-----:R-:W3:Y:S01]  /*34910*/  LDL R3, [R1+0x28] ;  /* 0x0000280001037983 */ /* 0x001ee20000100800 */
[----:B------:R-:W-:-:S03]  /*34920*/  FSETP.GEU.AND P2, PT, |R27|, 1.175494350822287508e-38, PT ;  /* 0x008000001b00780b */ /* 0x000fc60003f4e200 */
[----:B---3--:R0:W-:Y:S04]  /*34930*/  STL [R1+0xf8c], R3 ;  /* 0x000f8c0301007387 */ /* 0x0081e80000100800 */
[----:B0-----:R-:W3:Y:S06]  /*34940*/  LDL R3, [R1+0x2c] ;  /* 0x00002c0001037983 */ /* 0x001eec0000100800 */
[----:B---3--:R-:W-:-:S05]  /*34950*/  @!P2 FMUL R3, R3, 16777216 ;  /* 0x4b8000000303a820 */ /* 0x008fca0000400000 */
[----:B------:R0:W-:Y:S04]  /*34960*/  @!P2 STL [R1+0x2c], R3 ;  /* 0x00002c030100a387 */ /* 0x0001e80000100800 */
[----:B0-----:R-:W3:Y:S02]  /*34970*/  LDL.LU R3, [R1+0xf8c] ;  /* 0x000f8c0001037983 */ /* 0x001ee40000300800 */
        /* <DEDUP_REMOVED lines=10> */
[----:B------:R0:W-:Y:S04]  /*34a20*/  STL [R1+0xf70], R3 ;  /* 0x000f700301007387 */ /* 0x0001e80000100800 */
[----:B0-----:R-:W3:Y:S04]  /*34a30*/  LDL.LU R3, [R1+0x18] ;  /* 0x0000180001037983 */ /* 0x001ee80000300800 */
[----:B---3--:R0:W-:Y:S04]  /*34a40*/  STL [R1+0xf74], R3 ;  /* 0x000f740301007387 */ /* 0x0081e80000100800 */
[----:B0-----:R-:W3:Y:S04]  /*34a50*/  LDL.LU R3, [R1+0x1c] ;  /* 0x00001c0001037983 */ /* 0x001ee80000300800 */
[----:B---3--:R0:W-:Y:S04]  /*34a60*/  STL [R1+0xf78], R3 ;  /* 0x000f780301007387 */ /* 0x0081e80000100800 */
[----:B0-----:R-:W3:Y:S01]  /*34a70*/  LDL.LU R3, [R1+0x28] ;  /* 0x0000280001037983 */ /* 0x001ee20000300800 */
[----:B------:R-:W-:-:S04]  /*34a80*/  @P1 FMUL R27, R27, 0.25 ;  /* 0x3e8000001b1b1820 */ /* 0x000fc80000400000 */
[----:B------:R-:W-:-:S06]  /*34a90*/  @!P2 FMUL R27, R27, 16777216 ;  /* 0x4b8000001b1ba820 */ /* 0x000fcc0000400000 */
[----:B------:R-:W0:Y:S01]  /*34aa0*/  MUFU.RCP R27, R27 ;  /* 0x0000001b001b7308 */ /* 0x000e220000001000 */
[----:B---3--:R1:W-:Y:S04]  /*34ab0*/  STL [R1+0xf7c], R3 ;  /* 0x000f7c0301007387 */ /* 0x0083e80000100800 */
[----:B-1----:R-:W0:Y:S02]  /*34ac0*/  LDL.LU R3, [R1+0x2c] ;  /* 0x00002c0001037983 */ /* 0x002e240000300800 */
[----:B0-----:R-:W-:-:S05]  /*34ad0*/  FMUL R3, R27, R3 ;  /* 0x000000031b037220 */ /* 0x001fca0000400000 */
[----:B------:R0:W-:Y:S04]  /*34ae0*/  STL [R1+0x284], R3 ;  /* 0x0002840301007387 */ /* 0x0001e80000100800 */
[----:B0-----:R-:W3:Y:S02]  /*34af0*/  LDL.LU R3, [R1+0xf7c] ;  /* 0x000f7c0001037983 */ /* 0x001ee40000300800 */
[----:B---3--:R-:W-:-:S05]  /*34b00*/  FMUL R3, R27, R3 ;  /* 0x000000031b037220 */ /* 0x008fca0000400000 */
[----:B------:R0:W-:Y:S04]  /*34b10*/  STL [R1+0x280], R3 ;  /* 0x0002800301007387 */ /* 0x0001e80000100800 */
[----:B0-----:R-:W3:Y:S02]  /*34b20*/  LDL.LU R3, [R1+0xf78] ;  /* 0x000f780001037983 */ /* 0x001ee40000300800 */
[----:B---3--:R-:W-:-:S05]  /*34b30*/  FMUL R3, R27, R3 ;  /* 0x000000031b037220 */ /* 0x008fca0000400000 */
[----:B------:R0:W-:Y:S04]  /*34b40*/  STL [R1+0x27c], R3 ;  /* 0x00027c0301007387 */ /* 0x0001e80000100800 */
[----:B0-----:R-:W3:Y:S02]  /*34b50*/  LDL.LU R3, [R1+0xf74] ;  /* 0x000f740001037983 */ /* 0x001ee40000300800 */
[----:B---3--:R-:W-:-:S05]  /*34b60*/  FMUL R3, R27, R3 ;  /* 0x000000031b037220 */ /* 0x008fca0000400000 */
[----:B------:R0:W-:Y:S04]  /*34b70*/  STL [R1+0x278], R3 ;  /* 0x0002780301007387 */ /* 0x0001e80000100800 */
[----:B0-----:R-:W3:Y:S01]  /*34b80*/  LDL.LU R3, [R1+0xf70] ;  /* 0x000f700001037983 */ /* 0x001ee20000300800 */
[----:B--2---:R-:W-:Y:S02]  /*34b90*/  @P1 FMUL R2, R2, 0.25 ;  /* 0x3e80000002021820 */ /* 0x004fe40000400000 */
[----:B------:R-:W-:Y:S02]  /*34ba0*/  @P1 FMUL R0, R0, 0.25 ;  /* 0x3e80000000001820 */ /* 0x000fe40000400000 */
[----:B------:R-:W-:Y:S02]  /*34bb0*/  @!P2 FMUL R2, R2, 16777216 ;  /* 0x4b8000000202a820 */ /* 0x000fe40000400000 */
[----:B------:R-:W-:-:S02]  /*34bc0*/  @!P2 FMUL R0, R0, 16777216 ;  /* 0x4b8000000000a820 */ /* 0x000fc40000400000 */
[----:B------:R-:W-:Y:S02]  /*34bd0*/  @P1 FMUL R4, R4, 0.25 ;  /* 0x3e80000004041820 */ /* 0x000fe40000400000 */
[C---:B------:R-:W-:Y:S02]  /*34be0*/  FMUL R2, R27.reuse, R2 ;  /* 0x000000021b027220 */ /* 0x040fe40000400000 */
[----:B------:R-:W-:Y:S02]  /*34bf0*/  FMUL R0, R27, R0 ;  /* 0x000000001b007220 */ /* 0x000fe40000400000 */
[----:B------:R-:W-:Y:S02]  /*34c00*/  @P1 FMUL R7, R7, 0.25 ;  /* 0x3e80000007071820 */ /* 0x000fe40000400000 */
[----:B------:R-:W-:Y:S02]  /*34c10*/  @!P2 FMUL R4, R4, 16777216 ;  /* 0x4b8000000404a820 */ /* 0x000fe40000400000 */
[----:B------:R-:W-:-:S02]  /*34c20*/  @P1 FMUL R8, R8, 0.25 ;  /* 0x3e80000008081820 */ /* 0x000fc40000400000 */
[----:B------:R-:W-:Y:S02]  /*34c30*/  @P1 FMUL R11, R11, 0.25 ;  /* 0x3e8000000b0b1820 */ /* 0x000fe40000400000 */
[----:B------:R-:W-:Y:S02]  /*34c40*/  @!P2 FMUL R7, R7, 16777216 ;  /* 0x4b8000000707a820 */ /* 0x000fe40000400000 */
[----:B------:R-:W-:Y:S02]  /*34c50*/  @P1 FMUL R12, R12, 0.25 ;  /* 0x3e8000000c0c1820 */ /* 0x000fe40000400000 */
[----:B------:R-:W-:Y:S02]  /*34c60*/  @!P2 FMUL R8, R8, 16777216 ;  /* 0x4b8000000808a820 */ /* 0x000fe40000400000 */
[----:B------:R-:W-:Y:S02]  /*34c70*/  @P1 FMUL R15, R15, 0.25 ;  /* 0x3e8000000f0f1820 */ /* 0x000fe40000400000 */
[----:B------:R-:W-:-:S02]  /*34c80*/  @!P2 FMUL R11, R11, 16777216 ;  /* 0x4b8000000b0ba820 */ /* 0x000fc40000400000 */
[----:B------:R-:W-:Y:S02]  /*34c90*/  @P1 FMUL R16, R16, 0.25 ;  /* 0x3e80000010101820 */ /* 0x000fe40000400000 */
[----:B------:R-:W-:Y:S02]  /*34ca0*/  @!P2 FMUL R12, R12, 16777216 ;  /* 0x4b8000000c0ca820 */ /* 0x000fe40000400000 */
[----:B---3--:R-:W-:-:S05]  /*34cb0*/  FMUL R3, R27, R3 ;  /* 0x000000031b037220 */ /* 0x008fca0000400000 */
[----:B------:R0:W-:Y:S04]  /*34cc0*/  STL [R1+0x274], R3 ;  /* 0x0002740301007387 */ /* 0x0001e80000100800 */
[----:B0-----:R-:W2:Y:S04]  /*34cd0*/  LDL.LU R3, [R1+0xf6c] ;  /* 0x000f6c0001037983 */ /* 0x001ea80000300800 */
[----:B------:R0:W-:Y:S04]  /*34ce0*/  STL [R1+0x270], R2 ;  /* 0x0002700201007387 */ /* 0x0001e80000100800 */
[----:B0-----:R-:W3:Y:S04]  /*34cf0*/  LDL.LU R2, [R1+0xf68] ;  /* 0x000f680001027983 */ /* 0x001ee80000300800 */
[----:B------:R0:W-:Y:S01]  /*34d00*/  STL [R1+0x26c], R0 ;  /* 0x00026c0001007387 */ /* 0x0001e20000100800 */
[----:B----4-:R-:W-:-:S02]  /*34d10*/  @P1 FMUL R19, R19, 0.25 ;  /* 0x3e80000013131820 */ /* 0x010fc40000400000 */
[C---:B0-----:R-:W-:Y:S02]  /*34d20*/  FMUL R0, R27.reuse, R4 ;  /* 0x000000041b007220 */ /* 0x041fe40000400000 */
[----:B------:R-:W-:-:S03]  /*34d30*/  FMUL R4, R27, R7 ;  /* 0x000000071b047220 */ /* 0x000fc60000400000 */
[----:B------:R0:W-:Y:S01]  /*34d40*/  STL [R1+0x268], R0 ;  /* 0x0002680001007387 */ /* 0x0001e20000100800 */
[----:B------:R-:W-:Y:S02]  /*34d50*/  @!P2 FMUL R15, R15, 16777216 ;  /* 0x4b8000000f0fa820 */ /* 0x000fe40000400000 */
[C---:B------:R-:W-:Y:S01]  /*34d60*/  FMUL R7, R27.reuse, R11 ;  /* 0x0000000b1b077220 */ /* 0x040fe20000400000 */
[----:B------:R1:W-:Y:S01]  /*34d70*/  STL [R1+0x220], R4 ;  /* 0x0002200401007387 */ /* 0x0003e20000100800 */
[----:B------:R-:W-:Y:S02]  /*34d80*/  @P1 FMUL R20, R20, 0.25 ;  /* 0x3e80000014141820 */ /* 0x000fe40000400000 */
[C---:B0-----:R-:W-:Y:S02]  /*34d90*/  FMUL R0, R27.reuse, R8 ;  /* 0x000000081b007220 */ /* 0x041fe40000400000 */
[----:B------:R-:W-:Y:S02]  /*34da0*/  @!P2 FMUL R16, R16, 16777216 ;  /* 0x4b8000001010a820 */ /* 0x000fe40000400000 */
[----:B-1----:R-:W-:Y:S01]  /*34db0*/  FMUL R4, R27, R12 ;  /* 0x0000000c1b047220 */ /* 0x002fe20000400000 */
[----:B------:R0:W-:Y:S01]  /*34dc0*/  STL [R1+0x21c], R0 ;  /* 0x00021c0001007387 */ /* 0x0001e20000100800 */
[----:B------:R-:W-:-:S02]  /*34dd0*/  @P1 FMUL R23, R23, 0.25 ;  /* 0x3e80000017171820 */ /* 0x000fc40000400000 */
[----:B------:R-:W-:Y:S01]  /*34de0*/  @!P2 FMUL R19, R19, 16777216 ;  /* 0x4b8000001313a820 */ /* 0x000fe20000400000 */
[----:B------:R1:W-:Y:S01]  /*34df0*/  STL [R1+0x210], R7 ;  /* 0x0002100701007387 */ /* 0x0003e20000100800 */
[----:B------:R-:W-:Y:S02]  /*34e00*/  @P1 FMUL R24, R24, 0.25 ;  /* 0x3e80000018181820 */ /* 0x000fe40000400000 */
[----:B------:R-:W-:Y:S02]  /*34e10*/  @!P2 FMUL R20, R20, 16777216 ;  /* 0x4b8000001414a820 */ /* 0x000fe40000400000 */
[C---:B0-----:R-:W-:Y:S01]  /*34e20*/  FMUL R0, R27.reuse, R15 ;  /* 0x0000000f1b007220 */ /* 0x041fe20000400000 */
[----:B------:R0:W-:Y:S01]  /*34e30*/  STL [R1+0x208], R4 ;  /* 0x0002080401007387 */ /* 0x0001e20000100800 */
[----:B-----5:R-:W-:Y:S02]  /*34e40*/  @P1 FMUL R26, R26, 0.25 ;  /* 0x3e8000001a1a1820 */ /* 0x020fe40000400000 */
[----:B-1----:R-:W-:Y:S01]  /*34e50*/  FMUL R7, R27, R16 ;  /* 0x000000101b077220 */ /* 0x002fe20000400000 */
[----:B------:R1:W-:Y:S01]  /*34e60*/  STL [R1+0x1fc], R0 ;  /* 0x0001fc0001007387 */ /* 0x0003e20000100800 */
[----:B------:R-:W-:-:S02]  /*34e70*/  @!P2 FMUL R23, R23, 16777216 ;  /* 0x4b8000001717a820 */ /* 0x000fc40000400000 */
[----:B------:R-:W-:Y:S02]  /*34e80*/  @P1 FMUL R25, R25, 0.25 ;  /* 0x3e80000019191820 */ /* 0x000fe40000400000 */
[C---:B0-----:R-:W-:Y:S01]  /*34e90*/  FMUL R4, R27.reuse, R19 ;  /* 0x000000131b047220 */ /* 0x041fe20000400000 */
[----:B------:R0:W-:Y:S01]  /*34ea0*/  STL [R1+0x1f8], R7 ;  /* 0x0001f80701007387 */ /* 0x0001e20000100800 */
[----:B------:R-:W-:Y:S02]  /*34eb0*/  @!P2 FMUL R24, R24, 16777216 ;  /* 0x4b8000001818a820 */ /* 0x000fe40000400000 */
[----:B-1----:R-:W-:Y:S01]  /*34ec0*/  FMUL R0, R27, R20 ;  /* 0x000000141b007220 */ /* 0x002fe20000400000 */
[----:B------:R1:W-:Y:S01]  /*34ed0*/  STL [R1+0x1ec], R4 ;  /* 0x0001ec0401007387 */ /* 0x0003e20000100800 */
[----:B------:R-:W-:Y:S02]  /*34ee0*/  @P1 FMUL R28, R28, 0.25 ;  /* 0x3e8000001c1c1820 */ /* 0x000fe40000400000 */
[----:B------:R-:W-:-:S02]  /*34ef0*/  @!P2 FMUL R26, R26, 16777216 ;  /* 0x4b8000001a1aa820 */ /* 0x000fc40000400000 */
[----:B0-----:R-:W-:Y:S01]  /*34f00*/  FMUL R7, R27, R23 ;  /* 0x000000171b077220 */ /* 0x001fe20000400000 */
[----:B------:R0:W-:Y:S01]  /*34f10*/  STL [R1+0x1e8], R0 ;  /* 0x0001e80001007387 */ /* 0x0001e20000100800 */
[----:B------:R-:W-:Y:S02]  /*34f20*/  @P1 FMUL R22, R22, 0.25 ;  /* 0x3e80000016161820 */ /* 0x000fe40000400000 */
[----:B------:R-:W-:Y:S02]  /*34f30*/  @!P2 FMUL R25, R25, 16777216 ;  /* 0x4b8000001919a820 */ /* 0x000fe40000400000 */
[----:B-1----:R-:W-:Y:S01]  /*34f40*/  FMUL R4, R27, R24 ;  /* 0x000000181b047220 */ /* 0x002fe20000400000 */
[----:B------:R1:W-:Y:S01]  /*34f50*/  STL [R1+0x1d4], R7 ;  /* 0x0001d40701007387 */ /* 0x0003e20000100800 */
[----:B------:R-:W-:Y:S02]  /*34f60*/  @!P2 FMUL R28, R28, 16777216 ;  /* 0x4b8000001c1ca820 */ /* 0x000fe40000400000 */
[----:B------:R-:W-:-:S02]  /*34f70*/  @P1 FMUL R21, R21, 0.25 ;  /* 0x3e80000015151820 */ /* 0x000fc40000400000 */
[----:B0-----:R-:W-:Y:S02]  /*34f80*/  FMUL R0, R27, R26 ;  /* 0x0000001a1b007220 */ /* 0x001fe40000400000 */
[----:B------:R-:W-:Y:S01]  /*34f90*/  @P1 FMUL R18, R18, 0.25 ;  /* 0x3e80000012121820 */ /* 0x000fe20000400000 */
[----:B------:R-:W4:Y:S01]  /*34fa0*/  LDL.LU R26, [R1+0xf64] ;  /* 0x000f6400011a7983 */ /* 0x000f220000300800 */
[----:B------:R-:W-:Y:S02]  /*34fb0*/  @!P2 FMUL R22, R22, 16777216 ;  /* 0x4b8000001616a820 */ /* 0x000fe40000400000 */
[----:B------:R-:W-:Y:S01]  /*34fc0*/  @P1 FMUL R29, R29, 0.25 ;  /* 0x3e8000001d1d1820 */ /* 0x000fe20000400000 */
[----:B------:R0:W-:Y:S01]  /*34fd0*/  STL [R1+0x1d0], R4 ;  /* 0x0001d00401007387 */ /* 0x0001e20000100800 */
[----:B-1----:R-:W-:Y:S02]  /*34fe0*/  FMUL R7, R27, R25 ;  /* 0x000000191b077220 */ /* 0x002fe40000400000 */
[----:B------:R-:W-:Y:S01]  /*34ff0*/  @P1 FMUL R17, R17, 0.25 ;  /* 0x3e80000011111820 */ /* 0x000fe20000400000 */
[----:B------:R-:W5:Y:S01]  /*35000*/  LDL.LU R25, [R1+0xf60] ;  /* 0x000f600001197983 */ /* 0x000f620000300800 */
[----:B------:R-:W-:-:S02]  /*35010*/  @!P2 FMUL R21, R21, 16777216 ;  /* 0x4b8000001515a820 */ /* 0x000fc40000400000 */
[----:B------:R-:W-:Y:S01]  /*35020*/  @!P2 FMUL R18, R18, 16777216 ;  /* 0x4b8000001212a820 */ /* 0x000fe20000400000 */
[----:B------:R1:W-:Y:S01]  /*35030*/  STL [R1+0x1cc], R0 ;  /* 0x0001cc0001007387 */ /* 0x0003e20000100800 */
[----:B0-----:R-:W-:Y:S02]  /*35040*/  FMUL R4, R27, R28 ;  /* 0x0000001c1b047220 */ /* 0x001fe40000400000 */
[----:B------:R-:W-:Y:S01]  /*35050*/  @!P2 FMUL R29, R29, 16777216 ;  /* 0x4b8000001d1da820 */ /* 0x000fe20000400000 */
[----:B------:R0:W-:Y:S01]  /*35060*/  STL [R1+0xac], R7 ;  /* 0x0000ac0701007387 */ /* 0x0001e20000100800 */
[----:B------:R-:W-:Y:S02]  /*35070*/  @P1 FMUL R14, R14, 0.25 ;  /* 0x3e8000000e0e1820 */ /* 0x000fe40000400000 */
[----:B------:R-:W-:Y:S02]  /*35080*/  @!P2 FMUL R17, R17, 16777216 ;  /* 0x4b8000001111a820 */ /* 0x000fe40000400000 */
[----:B-1----:R-:W-:Y:S01]  /*35090*/  FMUL R0, R27, R22 ;  /* 0x000000161b007220 */ /* 0x002fe20000400000 */
[----:B------:R1:W-:Y:S01]  /*350a0*/  STL [R1+0xa4], R4 ;  /* 0x0000a40401007387 */ /* 0x0003e20000100800 */
[----:B------:R-:W-:-:S02]  /*350b0*/  @P1 FMUL R10, R10, 0.25 ;  /* 0x3e8000000a0a1820 */ /* 0x000fc40000400000 */
[----:B------:R-:W-:Y:S02]  /*350c0*/  @P1 FMUL R13, R13, 0.25 ;  /* 0x3e8000000d0d1820 */ /* 0x000fe40000400000 */
[C---:B0-----:R-:W-:Y:S01]  /*350d0*/  FMUL R7, R27.reuse, R21 ;  /* 0x000000151b077220 */ /* 0x041fe20000400000 */
[----:B------:R0:W-:Y:S01]  /*350e0*/  STL [R1+0x9c], R0 ;  /* 0x00009c0001007387 */ /* 0x0001e20000100800 */
[C---:B------:R-:W-:Y:S02]  /*350f0*/  FMUL R29, R27.reuse, R29 ;  /* 0x0000001d1b1d7220 */ /* 0x040fe40000400000 */
[----:B-1----:R-:W-:Y:S02]  /*35100*/  FMUL R4, R27, R18 ;  /* 0x000000121b047220 */ /* 0x002fe40000400000 */
[----:B------:R-:W-:Y:S01]  /*35110*/  @!P2 FMUL R14, R14, 16777216 ;  /* 0x4b8000000e0ea820 */ /* 0x000fe20000400000 */
[----:B------:R-:W-:Y:S01]  /*35120*/  STL [R1+0x94], R7 ;  /* 0x0000940701007387 */ /* 0x000fe20000100800 */
[----:B------:R-:W-:-:S02]  /*35130*/  @!P2 FMUL R10, R10, 16777216 ;  /* 0x4b8000000a0aa820 */ /* 0x000fc40000400000 */
[----:B0-----:R-:W-:Y:S01]  /*35140*/  FMUL R0, R27, R17 ;  /* 0x000000111b007220 */ /* 0x001fe20000400000 */
[----:B------:R0:W-:Y:S01]  /*35150*/  STL [R1+0x8c], R4 ;  /* 0x00008c0401007387 */ /* 0x0001e20000100800 */
[----:B------:R-:W-:Y:S02]  /*35160*/  @!P2 FMUL R13, R13, 16777216 ;  /* 0x4b8000000d0da820 */ /* 0x000fe40000400000 */
[----:B------:R-:W-:Y:S01]  /*35170*/  @P1 FMUL R9, R9, 0.25 ;  /* 0x3e80000009091820 */ /* 0x000fe20000400000 */
[----:B------:R1:W-:Y:S01]  /*35180*/  STL [R1+0xee0], R29 ;  /* 0x000ee01d01007387 */ /* 0x0003e20000100800 */
[----:B------:R-:W-:Y:S02]  /*35190*/  @P1 FMUL R6, R6, 0.25 ;  /* 0x3e80000006061820 */ /* 0x000fe40000400000 */
[----:B------:R-:W-:Y:S01]  /*351a0*/  @P1 FMUL R5, R5, 0.25 ;  /* 0x3e80000005051820 */ /* 0x000fe20000400000 */
[----:B------:R1:W-:Y:S01]  /*351b0*/  STL [R1+0x24], R0 ;  /* 0x0000240001007387 */ /* 0x0003e20000100800 */
[----:B0-----:R-:W-:-:S02]  /*351c0*/  FMUL R4, R27, R14 ;  /* 0x0000000e1b047220 */ /* 0x001fc40000400000 */
[----:B------:R-:W-:Y:S02]  /*351d0*/  @!P2 FMUL R9, R9, 16777216 ;  /* 0x4b8000000909a820 */ /* 0x000fe40000400000 */
[C---:B-1----:R-:W-:Y:S01]  /*351e0*/  FMUL R29, R27.reuse, R10 ;  /* 0x0000000a1b1d7220 */ /* 0x042fe20000400000 */
[----:B------:R0:W-:Y:S01]  /*351f0*/  STL [R1+0x1c], R4 ;  /* 0x00001c0401007387 */ /* 0x0001e20000100800 */
[----:B------:R-:W-:Y:S02]  /*35200*/  @!P2 FMUL R6, R6, 16777216 ;  /* 0x4b8000000606a820 */ /* 0x000fe40000400000 */
[----:B------:R-:W-:Y:S02]  /*35210*/  FMUL R0, R27, R13 ;  /* 0x0000000d1b007220 */ /* 0x000fe40000400000 */
[----:B------:R-:W-:Y:S01]  /*35220*/  @!P2 FMUL R5, R5, 16777216 ;  /* 0x4b8000000505a820 */ /* 0x000fe20000400000 */
[----:B------:R-:W-:Y:S03]  /*35230*/  STL [R1+0xee4], R29 ;  /* 0x000ee41d01007387 */ /* 0x000fe60000100800 */
[C---:B------:R-:W-:Y:S01]  /*35240*/  FMUL R24, R27.reuse, R5 ;  /* 0x000000051b187220 */ /* 0x040fe20000400000 */
[----:B------:R1:W-:Y:S01]  /*35250*/  STL [R1+0x18], R0 ;  /* 0x0000180001007387 */ /* 0x0003e20000100800 */
[----:B0-----:R-:W-:-:S05]  /*35260*/  FMUL R4, R27, R9 ;  /* 0x000000091b047220 */ /* 0x001fca0000400000 */
[----:B------:R-:W-:Y:S01]  /*35270*/  STL [R1+0x10], R4 ;  /* 0x0000100401007387 */ /* 0x000fe20000100800 */
[----:B-1----:R-:W-:-:S05]  /*35280*/  FMUL R0, R27, R6 ;  /* 0x000000061b007220 */ /* 0x002fca0000400000 */
[----:B------:R-:W-:Y:S01]  /*35290*/  STL [R1+0xc], R0 ;  /* 0x00000c0001007387 */ /* 0x000fe20000100800 */
[----:B--2---:R-:W-:-:S05]  /*352a0*/  IMAD.MOV.U32 R5, RZ, RZ, R3 ;  /* 0x000000ffff057224 */ /* 0x004fca00078e0003 */
[----:B------:R0:W-:Y:S04]  /*352b0*/  STL [R1+0xf44], R5 ;  /* 0x000f440501007387 */ /* 0x0001e80000100800 */
[----:B0-----:R-:W2:Y:S01]  /*352c0*/  LDL.LU R5, [R1+0xcc] ;  /* 0x0000cc0001057983 */ /* 0x001ea20000300800 */
[----:B---3--:R-:W-:-:S03]  /*352d0*/  MOV R17, R2 ;  /* 0x0000000200117202 */ /* 0x008fc60000000f00 */
[----:B--2---:R0:W-:Y:S04]  /*352e0*/  STL [R1+0xf5c], R5 ;  /* 0x000f5c0501007387 */ /* 0x0041e80000100800 */
[----:B0-----:R-:W2:Y:S04]  /*352f0*/  LDL R5, [R1+0xbc] ;  /* 0x0000bc0001057983 */ /* 0x001ea80000100800 */
[----:B------:R-:W3:Y:S04]  /*35300*/  LDL.LU R2, [R1+0xc0] ;  /* 0x0000c00001027983 */ /* 0x000ee80000300800 */
[----:B------:R-:W2:Y:S04]  /*35310*/  LDL.LU R3, [R1+0xc8] ;  /* 0x0000c80001037983 */ /* 0x000ea80000300800 */
[----:B------:R-:W2:Y:S04]  /*35320*/  LDL.LU R27, [R1+0xf0] ;  /* 0x0000f000011b7983 */ /* 0x000ea80000300800 */
[----:B--2---:R0:W-:Y:S04]  /*35330*/  STL [R1+0xf50], R27 ;  /* 0x000f501b01007387 */ /* 0x0041e80000100800 */
[----:B0-----:R-:W2:Y:S04]  /*35340*/  LDL R27, [R1+0xd8] ;  /* 0x0000d800011b7983 */ /* 0x001ea80000100800 */
[----:B--2---:R0:W-:Y:S04]  /*35350*/  STL [R1+0xf54], R27 ;  /* 0x000f541b01007387 */ /* 0x0041e80000100800 */
[----:B0-----:R-:W2:Y:S04]  /*35360*/  LDL R27, [R1+0xd0] ;  /* 0x0000d000011b7983 */ /* 0x001ea80000100800 */
[----:B------:R-:W2:Y:S01]  /*35370*/  LDL.LU R29, [R1+0xf8] ;  /* 0x0000f800011d7983 */ /* 0x000ea20000300800 */
[----:B------:R-:W-:-:S03]  /*35380*/  @P0 FMUL R5, R5, 0.25 ;  /* 0x3e80000005050820 */ /* 0x000fc60000400000 */
[----:B--2---:R0:W-:Y:S04]  /*35390*/  STL [R1+0xf58], R29 ;  /* 0x000f581d01007387 */ /* 0x0041e80000100800 */
[----:B0-----:R-:W2:Y:S04]  /*353a0*/  LDL R29, [R1+0xc4] ;  /* 0x0000c400011d7983 */ /* 0x001ea80000100800 */
[----:B------:R-:W4:Y:S04]  /*353b0*/  LDL.LU R23, [R1+0x100] ;  /* 0x0001000001177983 */ /* 0x000f280000300800 */
        /* <DEDUP_REMOVED lines=16> */
[----:B------:R-:W4:Y:S01]  /*354c0*/  LDL.LU R6, [R1+0x188] ;  /* 0x0001880001067983 */ /* 0x000f220000300800 */
[----:B---3--:R-:W-:-:S03]  /*354d0*/  @P0 FMUL R2, R2, 0.25 ;  /* 0x3e80000002020820 */ /* 0x008fc60000400000 */
[----:B------:R-:W3:Y:S01]  /*354e0*/  LDL.LU R14, [R1+0x190] ;  /* 0x00019000010e7983 */ /* 0x000ee20000300800 */
[----:B-----5:R-:W-:-:S03]  /*354f0*/  FSETP.GT.AND P1, PT, |R25|, 8.50705917302346158658e+37, PT ;  /* 0x7e8000001900780b */ /* 0x020fc60003f24200 */
[----:B------:R-:W5:Y:S01]  /*35500*/  LDL.LU R13, [R1+0x198] ;  /* 0x00019800010d7983 */ /* 0x000f620000300800 */
[----:B------:R-:W-:-:S03]  /*35510*/  @P0 FMUL R3, R3, 0.25 ;  /* 0x3e80000003030820 */ /* 0x000fc60000400000 */
[----:B------:R0:W-:Y:S01]  /*35520*/  STL [R1+0xee8], R24 ;  /* 0x000ee81801007387 */ /* 0x0001e20000100800 */
[----:B------:R-:W-:-:S03]  /*35530*/  @P0 FMUL R27, R27, 0.25 ;  /* 0x3e8000001b1b0820 */ /* 0x000fc60000400000 */
[----:B0-----:R-:W3:Y:S04]  /*35540*/  LDL.LU R24, [R1+0xe8] ;  /* 0x0000e80001187983 */ /* 0x001ee80000300800 */
[----:B------:R0:W-:Y:S04]  /*35550*/  STL [R1+0xf34], R25 ;  /* 0x000f341901007387 */ /* 0x0001e80000100800 */
[----:B0-----:R-:W3:Y:S04]  /*35560*/  LDL.LU R25, [R1+0xe0] ;  /* 0x0000e00001197983 */ /* 0x001ee80000300800 */
[----:B------:R0:W-:Y:S04]  /*35570*/  @P0 STL [R1+0xbc], R5 ;  /* 0x0000bc0501000387 */ /* 0x0001e80000100800 */
[----:B0-----:R-:W3:Y:S04]  /*35580*/  LDL.LU R5, [R1+0xf5c] ;  /* 0x000f5c0001057983 */ /* 0x001ee80000300800 */
[----:B------:R0:W-:Y:S04]  /*35590*/  STL [R1+0xf4c], R2 ;  /* 0x000f4c0201007387 */ /* 0x0001e80000100800 */
[----:B0-----:R-:W3:Y:S04]  /*355a0*/  LDL R2, [R1+0xbc] ;  /* 0x0000bc0001027983 */ /* 0x001ee80000100800 */
[----:B------:R0:W-:Y:S01]  /*355b0*/  STL [R1+0xf48], R3 ;  /* 0x000f480301007387 */ /* 0x0001e20000100800 */
[----:B--2---:R-:W-:-:S05]  /*355c0*/  @P0 FMUL R29, R29, 0.25 ;  /* 0x3e8000001d1d0820 */ /* 0x004fca0000400000 */
[----:B------:R1:W-:Y:S01]  /*355d0*/  @P0 STL [R1+0xc4], R29 ;  /* 0x0000c41d01000387 */ /* 0x0003e20000100800 */
[----:B0-----:R-:W-:-:S03]  /*355e0*/  MOV R3, R29 ;  /* 0x0000001d00037202 */ /* 0x001fc60000000f00 */
[----:B-1----:R-:W2:Y:S04]  /*355f0*/  LDL.LU R29, [R1+0xf58] ;  /* 0x000f5800011d7983 */ /* 0x002ea80000300800 */
[----:B------:R0:W-:Y:S04]  /*35600*/  @P0 STL [R1+0xd0], R27 ;  /* 0x0000d01b01000387 */ /* 0x0001e80000100800 */
[----:B0-----:R-:W2:Y:S01]  /*35610*/  LDL.LU R27, [R1+0xf54] ;  /* 0x000f5400011b7983 */ /* 0x001ea20000300800 */
[----:B----4-:R-:W-:-:S13]  /*35620*/  FSETP.GEU.AND P2, PT, |R26|, 1.175494350822287508e-38, PT ;  /* 0x008000001a00780b */ /* 0x010fda0003f4e200 */
[----:B---3--:R-:W-:Y:S02]  /*35630*/  @!P2 FMUL R2, R2, 16777216 ;  /* 0x4b8000000202a820 */ /* 0x008fe40000400000 */
[----:B--2---:R-:W-:-:S05]  /*35640*/  @P0 FMUL R27, R27, 0.25 ;  /* 0x3e8000001b1b0820 */ /* 0x004fca0000400000 */
[----:B------:R0:W-:Y:S04]  /*35650*/  @P0 STL [R1+0xd8], R27 ;  /* 0x0000d81b01000387 */ /* 0x0001e80000100800 */
[----:B0-----:R-:W2:Y:S04]  /*35660*/  LDL.LU R27, [R1+0xf50] ;  /* 0x000f5000011b7983 */ /* 0x001ea80000300800 */
[----:B------:R0:W-:Y:S04]  /*35670*/  @!P2 STL [R1+0xbc], R2 ;  /* 0x0000bc020100a387 */ /* 0x0001e80000100800 */
[----:B0-----:R-:W3:Y:S01]  /*35680*/  LDL.LU R2, [R1+0xf4c] ;  /* 0x000f4c0001027983 */ /* 0x001ee20000300800 */
[----:B------:R-:W-:-:S02]  /*35690*/  @!P2 FMUL R3, R3, 16777216 ;  /* 0x4b8000000303a820 */ /* 0x000fc40000400000 */
[----:B---3--:R-:W-:-:S05]  /*356a0*/  @!P2 FMUL R2, R2, 16777216 ;  /* 0x4b8000000202a820 */ /* 0x008fca0000400000 */
[----:B------:R0:W-:Y:S04]  /*356b0*/  STL [R1+0xf3c], R2 ;  /* 0x000f3c0201007387 */ /* 0x0001e80000100800 */
[----:B0-----:R-:W3:Y:S04]  /*356c0*/  LDL R2, [R1+0xd8] ;  /* 0x0000d80001027983 */ /* 0x001ee80000100800 */
[----:B------:R0:W-:Y:S04]  /*356d0*/  @!P2 STL [R1+0xc4], R3 ;  /* 0x0000c4030100a387 */ /* 0x0001e80000100800 */
[----:B0-----:R-:W4:Y:S01]  /*356e0*/  LDL.LU R3, [R1+0xf48] ;  /* 0x000f480001037983 */ /* 0x001f220000300800 */
[----:B------:R-:W-:-:S04]  /*356f0*/  @P0 FMUL R5, R5, 0.25 ;  /* 0x3e80000005050820 */ /* 0x000fc80000400000 */
[----:B------:R-:W-:Y:S02]  /*35700*/  @!P2 FMUL R5, R5, 16777216 ;  /* 0x4b8000000505a820 */ /* 0x000fe40000400000 */
[----:B---3--:R-:W-:Y:S02]  /*35710*/  @!P2 FMUL R2, R2, 16777216 ;  /* 0x4b8000000202a820 */ /* 0x008fe40000400000 */
[----:B----4-:R-:W-:-:S05]  /*35720*/  @!P2 FMUL R3, R3, 16777216 ;  /* 0x4b8000000303a820 */ /* 0x010fca0000400000 */
[----:B------:R0:W-:Y:S04]  /*35730*/  STL [R1+0xf38], R3 ;  /* 0x000f380301007387 */ /* 0x0001e80000100800 */
[----:B0-----:R-:W3:Y:S04]  /*35740*/  LDL R3, [R1+0xd0] ;  /* 0x0000d00001037983 */ /* 0x001ee80000100800 */
[----:B------:R0:W-:Y:S04]  /*35750*/  STL [R1+0xcc], R5 ;  /* 0x0000cc0501007387 */ /* 0x0001e80000100800 */
[----:B0-----:R-:W4:Y:S04]  /*35760*/  LDL.LU R5, [R1+0xf44] ;  /* 0x000f440001057983 */ /* 0x001f280000300800 */
[----:B------:R0:W-:Y:S04]  /*35770*/  @!P2 STL [R1+0xd8], R2 ;  /* 0x0000d8020100a387 */ /* 0x0001e80000100800 */
[----:B0-----:R-:W2:Y:S01]  /*35780*/  LDL.LU R2, [R1+0xbc] ;  /* 0x0000bc0001027983 */ /* 0x001ea20000300800 */
[----:B------:R-:W-:-:S02]  /*35790*/  @P0 FMUL R17, R17, 0.25 ;  /* 0x3e80000011110820 */ /* 0x000fc40000400000 */
[----:B------:R-:W-:Y:S02]  /*357a0*/  @P0 FMUL R26, R26, 0.25 ;  /* 0x3e8000001a1a0820 */ /* 0x000fe40000400000 */
[----:B------:R-:W-:Y:S02]  /*357b0*/  @!P2 FMUL R17, R17, 16777216 ;  /* 0x4b8000001111a820 */ /* 0x000fe40000400000 */
[----:B------:R-:W-:Y:S02]  /*357c0*/  @!P2 FMUL R26, R26, 16777216 ;  /* 0x4b8000001a1aa820 */ /* 0x000fe40000400000 */
[----:B---3--:R-:W-:-:S05]  /*357d0*/  @!P2 FMUL R3, R3, 16777216 ;  /* 0x4b8000000303a820 */ /* 0x008fca0000400000 */
[----:B------:R0:W-:Y:S04]  /*357e0*/  @!P2 STL [R1+0xd0], R3 ;  /* 0x0000d0030100a387 */ /* 0x0001e80000100800 */
[----:B--2---:R1:W-:Y:S04]  /*357f0*/  STL [R1+0xf40], R2 ;  /* 0x000f400201007387 */ /* 0x0043e80000100800 */
[----:B0-----:R-:W2:Y:S01]  /*35800*/  LDL.LU R3, [R1+0xc4] ;  /* 0x0000c40001037983 */ /* 0x001ea20000300800 */
[----:B-1----:R-:W-:Y:S01]  /*35810*/  IMAD.MOV.U32 R2, RZ, RZ, R17 ;  /* 0x000000ffff027224 */ /* 0x002fe200078e0011 */
[----:B----4-:R-:W-:-:S02]  /*35820*/  MOV R17, R5 ;  /* 0x0000000500117202 */ /* 0x010fc40000000f00 */
[----:B------:R0:W1:Y:S02]  /*35830*/  MUFU.RCP R5, R26 ;  /* 0x0000001a00057308 */ /* 0x0000640000001000 */
[----:B0-----:R-:W3:Y:S01]  /*35840*/  LDL.LU R26, [R1+0xd8] ;  /* 0x0000d800011a7983 */ /* 0x001ee20000300800 */
[----:B-1----:R-:W-:-:S05]  /*35850*/  FMUL R2, R5, R2 ;  /* 0x0000000205027220 */ /* 0x002fca0000400000 */
[----:B------:R0:W-:Y:S04]  /*35860*/  STL [R1+0x244], R2 ;  /* 0x0002440201007387 */ /* 0x0001e80000100800 */
[----:B0-----:R-:W4:Y:S02]  /*35870*/  LDL.LU R2, [R1+0xf40] ;  /* 0x000f400001027983 */ /* 0x001f240000300800 */
[----:B----4-:R-:W-:-:S05]  /*35880*/  FMUL R2, R5, R2 ;  /* 0x0000000205027220 */ /* 0x010fca0000400000 */
[----:B------:R0:W-:Y:S04]  /*35890*/  STL [R1+0x240], R2 ;  /* 0x0002400201007387 */ /* 0x0001e80000100800 */
[----:B0-----:R-:W4:Y:S01]  /*358a0*/  LDL.LU R2, [R1+0xf3c] ;  /* 0x000f3c0001027983 */ /* 0x001f220000300800 */
[C---:B--2---:R-:W-:Y:S02]  /*358b0*/  FMUL R3, R5.reuse, R3 ;  /* 0x0000000305037220 */ /* 0x044fe40000400000 */
[----:B----4-:R-:W-:-:S05]  /*358c0*/  FMUL R2, R5, R2 ;  /* 0x0000000205027220 */ /* 0x010fca0000400000 */
[----:B------:R0:W-:Y:S04]  /*358d0*/  STL [R1+0xe6c], R2 ;  /* 0x000e6c0201007387 */ /* 0x0001e80000100800 */
[----:B0-----:R-:W2:Y:S04]  /*358e0*/  LDL.LU R2, [R1+0xd0] ;  /* 0x0000d00001027983 */ /* 0x001ea80000300800 */
[----:B------:R0:W-:Y:S04]  /*358f0*/  STL [R1+0x238], R3 ;  /* 0x0002380301007387 */ /* 0x0001e80000100800 */
[----:B0-----:R-:W4:Y:S02]  /*35900*/  LDL.LU R3, [R1+0xf38] ;  /* 0x000f380001037983 */ /* 0x001f240000300800 */
[----:B----4-:R-:W-:-:S05]  /*35910*/  FMUL R3, R5, R3 ;  /* 0x0000000305037220 */ /* 0x010fca0000400000 */
[----:B------:R0:W-:Y:S04]  /*35920*/  STL [R1+0xe8c], R3 ;  /* 0x000e8c0301007387 */ /* 0x0001e80000100800 */
[----:B0-----:R-:W4:Y:S01]  /*35930*/  LDL.LU R3, [R1+0xcc] ;  /* 0x0000cc0001037983 */ /* 0x001f220000300800 */
[----:B------:R-:W-:Y:S02]  /*35940*/  @P0 FMUL R25, R25, 0.25 ;  /* 0x3e80000019190820 */ /* 0x000fe40000400000 */
[----:B--2---:R-:W-:Y:S02]  /*35950*/  FMUL R2, R5, R2 ;  /* 0x0000000205027220 */ /* 0x004fe40000400000 */
[----:B------:R-:W-:Y:S02]  /*35960*/  @P0 FMUL R24, R24, 0.25 ;  /* 0x3e80000018180820 */ /* 0x000fe40000400000 */
[----:B------:R-:W-:-:S02]  /*35970*/  @!P2 FMUL R25, R25, 16777216 ;  /* 0x4b8000001919a820 */ /* 0x000fc40000400000 */
[----:B------:R-:W-:Y:S02]  /*35980*/  @P0 FMUL R27, R27, 0.25 ;  /* 0x3e8000001b1b0820 */ /* 0x000fe40000400000 */
[----:B------:R-:W-:Y:S02]  /*35990*/  @!P2 FMUL R24, R24, 16777216 ;  /* 0x4b8000001818a820 */ /* 0x000fe40000400000 */
[----:B------:R-:W-:Y:S02]  /*359a0*/  @P0 FMUL R29, R29, 0.25 ;  /* 0x3e8000001d1d0820 */ /* 0x000fe40000400000 */
[----:B------:R-:W-:Y:S02]  /*359b0*/  @P0 FMUL R23, R23, 0.25 ;  /* 0x3e80000017170820 */ /* 0x000fe40000400000 */
[----:B------:R-:W-:Y:S02]  /*359c0*/  @!P2 FMUL R27, R27, 16777216 ;  /* 0x4b8000001b1ba820 */ /* 0x000fe40000400000 */
        /* <DEDUP_REMOVED lines=11> */
[----:B------:R-:W-:Y:S02]  /*35a80*/  FMUL R20, R5, R20 ;  /* 0x0000001405147220 */ /* 0x000fe40000400000 */
[----:B------:R-:W-:-:S02]  /*35a90*/  @!P2 FMUL R15, R15, 16777216 ;  /* 0x4b8000000f0fa820 */ /* 0x000fc40000400000 */
[----:B------:R-:W-:Y:S02]  /*35aa0*/  @!P2 FMUL R12, R12, 16777216 ;  /* 0x4b8000000c0ca820 */ /* 0x000fe40000400000 */
[----:B------:R-:W-:Y:S02]  /*35ab0*/  @P0 FMUL R8, R8, 0.25 ;  /* 0x3e80000008080820 */ /* 0x000fe40000400000 */
[----:B------:R-:W-:Y:S02]  /*35ac0*/  @!P2 FMUL R11, R11, 16777216 ;  /* 0x4b8000000b0ba820 */ /* 0x000fe40000400000 */
[----:B------:R-:W-:Y:S02]  /*35ad0*/  @P0 FMUL R7, R7, 0.25 ;  /* 0x3e80000007070820 */ /* 0x000fe40000400000 */
[----:B------:R-:W-:Y:S02]  /*35ae0*/  @P0 FMUL R4, R4, 0.25 ;  /* 0x3e80000004040820 */ /* 0x000fe40000400000 */
[----:B------:R-:W-:-:S02]  /*35af0*/  FMUL R15, R5, R15 ;  /* 0x0000000f050f7220 */ /* 0x000fc40000400000 */
[----:B------:R-:W-:Y:S02]  /*35b00*/  @P0 FMUL R28, R28, 0.25 ;  /* 0x3e8000001c1c0820 */ /* 0x000fe40000400000 */
        /* <DEDUP_REMOVED lines=10> */
[----:B------:R-:W-:-:S02]  /*35bb0*/  FMUL R8, R5, R8 ;  /* 0x0000000805087220 */ /* 0x000fc40000400000 */
[----:B------:R-:W-:Y:S02]  /*35bc0*/  @P0 FMUL R9, R9, 0.25 ;  /* 0x3e80000009090820 */ /* 0x000fe40000400000 */
[----:B------:R-:W-:Y:S02]  /*35bd0*/  @!P2 FMUL R22, R22, 16777216 ;  /* 0x4b8000001616a820 */ /* 0x000fe40000400000 */
[----:B------:R-:W-:Y:S02]  /*35be0*/  @!P2 FMUL R21, R21, 16777216 ;  /* 0x4b8000001515a820 */ /* 0x000fe40000400000 */
[----:B------:R-:W-:Y:S02]  /*35bf0*/  @!P2 FMUL R10, R10, 16777216 ;  /* 0x4b8000000a0aa820 */ /* 0x000fe40000400000 */
[----:B------:R-:W-:Y:S02]  /*35c00*/  @P0 FMUL R6, R6, 0.25 ;  /* 0x3e80000006060820 */ /* 0x000fe40000400000 */
[----:B------:R-:W-:-:S02]  /*35c10*/  @!P2 FMUL R18, R18, 16777216 ;  /* 0x4b8000001212a820 */ /* 0x000fc40000400000 */
[----:B------:R-:W-:Y:S02]  /*35c20*/  FMUL R0, R5, R0 ;  /* 0x0000000005007220 */ /* 0x000fe40000400000 */
[----:B------:R-:W-:Y:S02]  /*35c30*/  @!P2 FMUL R9, R9, 16777216 ;  /* 0x4b8000000909a820 */ /* 0x000fe40000400000 */
[C---:B------:R-:W-:Y:S02]  /*35c40*/  FMUL R10, R5.reuse, R10 ;  /* 0x0000000a050a7220 */ /* 0x040fe40000400000 */
[----:B------:R-:W-:Y:S02]  /*35c50*/  @!P2 FMUL R6, R6, 16777216 ;  /* 0x4b8000000606a820 */ /* 0x000fe40000400000 */
[C---:B------:R-:W-:Y:S02]  /*35c60*/  FMUL R9, R5.reuse, R9 ;  /* 0x0000000905097220 */ /* 0x040fe40000400000 */
[----:B------:R-:W-:-:S02]  /*35c70*/  FMUL R6, R5, R6 ;  /* 0x0000000605067220 */ /* 0x000fc40000400000 */
[----:B----4-:R-:W-:-:S05]  /*35c80*/  FMUL R3, R5, R3 ;  /* 0x0000000305037220 */ /* 0x010fca0000400000 */
[----:B------:R0:W-:Y:S04]  /*35c90*/  STL [R1+0x230], R3 ;  /* 0x0002300301007387 */ /* 0x0001e80000100800 */
[----:B------:R3:W-:Y:S01]  /*35ca0*/  STL [R1+0xe90], R2 ;  /* 0x000e900201007387 */ /* 0x0007e20000100800 */
[----:B0-----:R-:W-:-:S03]  /*35cb0*/  FMUL R3, R5, R25 ;  /* 0x0000001905037220 */ /* 0x001fc60000400000 */
[----:B------:R-:W2:Y:S01]  /*35cc0*/  LDL.LU R25, [R1+0xf34] ;  /* 0x000f340001197983 */ /* 0x000ea20000300800 */
[----:B---3--:R-:W-:-:S05]  /*35cd0*/  FMUL R2, R5, R26 ;  /* 0x0000001a05027220 */ /* 0x008fca0000400000 */
[----:B------:R0:W-:Y:S04]  /*35ce0*/  STL [R1+0x228], R2 ;  /* 0x0002280201007387 */ /* 0x0001e80000100800 */
[----:B------:R1:W-:Y:S01]  /*35cf0*/  STL [R1+0xb4], R3 ;  /* 0x0000b40301007387 */ /* 0x0003e20000100800 */
[C---:B0-----:R-:W-:Y:S02]  /*35d00*/  FMUL R2, R5.reuse, R24 ;  /* 0x0000001805027220 */ /* 0x041fe40000400000 */
[C---:B------:R-:W-:Y:S02]  /*35d10*/  FMUL R24, R5.reuse, R27 ;  /* 0x0000001b05187220 */ /* 0x040fe40000400000 */
[C---:B-1----:R-:W-:Y:S01]  /*35d20*/  FMUL R3, R5.reuse, R29 ;  /* 0x0000001d05037220 */ /* 0x042fe20000400000 */
[----:B------:R0:W-:Y:S04]  /*35d30*/  STL [R1+0xb0], R2 ;  /* 0x0000b00201007387 */ /* 0x0001e80000100800 */
[----:B------:R-:W-:Y:S01]  /*35d40*/  STL [R1+0xa8], R24 ;  /* 0x0000a81801007387 */ /* 0x000fe20000100800 */
[----:B0-----:R-:W-:-:S03]  /*35d50*/  FMUL R2, R5, R23 ;  /* 0x0000001705027220 */ /* 0x001fc60000400000 */
[----:B------:R0:W-:Y:S04]  /*35d60*/  STL [R1+0xa0], R3 ;  /* 0x0000a00301007387 */ /* 0x0001e80000100800 */
[----:B------:R1:W-:Y:S01]  /*35d70*/  STL [R1+0x98], R2 ;  /* 0x0000980201007387 */ /* 0x0003e20000100800 */
[----:B0-----:R-:W-:-:S03]  /*35d80*/  FMUL R3, R5, R19 ;  /* 0x0000001305037220 */ /* 0x001fc60000400000 */
[----:B------:R-:W-:Y:S01]  /*35d90*/  STL [R1+0x90], R20 ;  /* 0x0000901401007387 */ /* 0x000fe20000100800 */
[----:B-1----:R-:W-:-:S03]  /*35da0*/  FMUL R2, R5, R16 ;  /* 0x0000001005027220 */ /* 0x002fc60000400000 */
[----:B------:R0:W-:Y:S04]  /*35db0*/  STL [R1+0x88], R3 ;  /* 0x0000880301007387 */ /* 0x0001e80000100800 */
[----:B------:R1:W-:Y:S01]  /*35dc0*/  STL [R1+0x84], R2 ;  /* 0x0000840201007387 */ /* 0x0003e20000100800 */
[----:B0-----:R-:W-:-:S03]  /*35dd0*/  FMUL R3, R5, R12 ;  /* 0x0000000c05037220 */ /* 0x001fc60000400000 */
[----:B------:R-:W-:Y:S01]  /*35de0*/  STL [R1+0x68], R15 ;  /* 0x0000680f01007387 */ /* 0x000fe20000100800 */
[----:B-1----:R-:W-:-:S03]  /*35df0*/  FMUL R2, R5, R11 ;  /* 0x0000000b05027220 */ /* 0x002fc60000400000 */
[----:B------:R0:W-:Y:S01]  /*35e00*/  STL [R1+0x60], R3 ;  /* 0x0000600301007387 */ /* 0x0001e20000100800 */
[----:B------:R-:W-:-:S03]  /*35e10*/  FMUL R20, R5, R28 ;  /* 0x0000001c05147220 */ /* 0x000fc60000400000 */
[----:B------:R1:W-:Y:S01]  /*35e20*/  STL [R1+0x2c], R2 ;  /* 0x00002c0201007387 */ /* 0x0003e20000100800 */
[C---:B------:R-:W-:Y:S02]  /*35e30*/  FMUL R11, R5.reuse, R22 ;  /* 0x00000016050b7220 */ /* 0x040fe40000400000 */
[C---:B0-----:R-:W-:Y:S01]  /*35e40*/  FMUL R3, R5.reuse, R7 ;  /* 0x0000000705037220 */ /* 0x041fe20000400000 */
[----:B------:R-:W-:Y:S01]  /*35e50*/  STL [R1+0x28], R8 ;  /* 0x0000280801007387 */ /* 0x000fe20000100800 */
[----:B-1----:R-:W-:-:S03]  /*35e60*/  FMUL R2, R5, R4 ;  /* 0x0000000405027220 */ /* 0x002fc60000400000 */
[----:B------:R-:W-:Y:S01]  /*35e70*/  STL [R1+0x8], R3 ;  /* 0x0000080301007387 */ /* 0x000fe20000100800 */
[C---:B------:R-:W-:Y:S02]  /*35e80*/  FMUL R12, R5.reuse, R21 ;  /* 0x00000015050c7220 */ /* 0x040fe40000400000 */
[----:B------:R-:W-:Y:S01]  /*35e90*/  FMUL R7, R5, R18 ;  /* 0x0000001205077220 */ /* 0x000fe20000400000 */
[----:B------:R0:W-:Y:S04]  /*35ea0*/  STL [R1+0x4], R2 ;  /* 0x0000040201007387 */ /* 0x0001e80000100800 */
[----:B------:R-:W-:Y:S04]  /*35eb0*/  STL [R1+0xec4], R20 ;  /* 0x000ec41401007387 */ /* 0x000fe80000100800 */
[----:B------:R-:W-:Y:S04]  /*35ec0*/  STL [R1], R0 ;  /* 0x0000000001007387 */ /* 0x000fe80000100800 */
[----:B------:R-:W-:Y:S04]  /*35ed0*/  STL [R1+0xeec], R11 ;  /* 0x000eec0b01007387 */ /* 0x000fe80000100800 */
[----:B------:R-:W-:Y:S04]  /*35ee0*/  STL [R1+0xef0], R12 ;  /* 0x000ef00c01007387 */ /* 0x000fe80000100800 */
[----:B------:R-:W-:Y:S04]  /*35ef0*/  STL [R1+0xef4], R10 ;  /* 0x000ef40a01007387 */ /* 0x000fe80000100800 */
[----:B------:R-:W-:Y:S04]  /*35f00*/  STL [R1+0xef8], R7 ;  /* 0x000ef80701007387 */ /* 0x000fe80000100800 */
[----:B------:R-:W-:Y:S04]  /*35f10*/  STL [R1+0xefc], R9 ;  /* 0x000efc0901007387 */ /* 0x000fe80000100800 */
[----:B0-----:R-:W3:Y:S04]  /*35f20*/  LDL.LU R2, [R1+0xd4] ;  /* 0x0000d40001027983 */ /* 0x001ee80000300800 */
[----:B------:R-:W4:Y:S04]  /*35f30*/  LDL.LU R3, [R1+0xdc] ;  /* 0x0000dc0001037983 */ /* 0x000f280000300800 */
[----:B------:R-:W-:Y:S04]  /*35f40*/  STL [R1+0xf00], R6 ;  /* 0x000f000601007387 */ /* 0x000fe80000100800 */
[----:B------:R-:W2:Y:S01]  /*35f50*/  LDL.LU R15, [R1+0x1a0] ;  /* 0x0001a000010f7983 */ /* 0x000ea20000300800 */
[----:B------:R-:W-:-:S04]  /*35f60*/  @P0 FMUL R14, R14, 0.25 ;  /* 0x3e8000000e0e0820 */ /* 0x000fc80000400000 */
[----:B------:R-:W-:Y:S01]  /*35f70*/  @!P2 FMUL R14, R14, 16777216 ;  /* 0x4b8000000e0ea820 */ /* 0x000fe20000400000 */
[----:B--2---:R-:W-:Y:S04]  /*35f80*/  STL [R1+0xf24], R15 ;  /* 0x000f240f01007387 */ /* 0x004fe80000100800 */
[----:B------:R-:W2:Y:S01]  /*35f90*/  LDL.LU R29, [R1+0x1a8] ;  /* 0x0001a800011d7983 */ /* 0x000ea20000300800 */
[----:B------:R-:W-:-:S03]  /*35fa0*/  FMUL R8, R5, R14 ;  /* 0x0000000e05087220 */ /* 0x000fc60000400000 */
[----:B--2---:R0:W-:Y:S04]  /*35fb0*/  STL [R1+0xf28], R29 ;  /* 0x000f281d01007387 */ /* 0x0041e80000100800 */
[----:B------:R-:W-:Y:S04]  /*35fc0*/  STL [R1+0xf04], R8 ;  /* 0x000f040801007387 */ /* 0x000fe80000100800 */
[----:B0-----:R-:W2:Y:S04]  /*35fd0*/  LDL R29, [R1+0xfc] ;  /* 0x0000fc00011d7983 */ /* 0x001ea80000100800 */
[----:B--2---:R0:W-:Y:S04]  /*35fe0*/  STL [R1+0xf2c], R29 ;  /* 0x000f2c1d01007387 */ /* 0x0041e80000100800 */
[----:B0-----:R-:W2:Y:S01]  /*35ff0*/  LDL R29, [R1+0xf4] ;  /* 0x0000f400011d7983 */ /* 0x001ea20000100800 */
[----:B-----5:R-:W-:-:S04]  /*36000*/  @P0 FMUL R13, R13, 0.25 ;  /* 0x3e8000000d0d0820 */ /* 0x020fc80000400000 */
[----:B------:R-:W-:-:S04]  /*36010*/  @!P2 FMUL R13, R13, 16777216 ;  /* 0x4b8000000d0da820 */ /* 0x000fc80000400000 */
[----:B------:R-:W-:Y:S01]  /*36020*/  FMUL R5, R5, R13 ;  /* 0x0000000d05057220 */ /* 0x000fe20000400000 */
[----:B--2---:R0:W-:Y:S04]  /*36030*/  STL [R1+0xf30], R29 ;  /* 0x000f301d01007387 */ /* 0x0041e80000100800 */
[----:B------:R-:W2:Y:S04]  /*36040*/  LDL R15, [R1+0x108] ;  /* 0x00010800010f7983 */ /* 0x000ea80000100800 */
[----:B0-----:R-:W5:Y:S04]  /*36050*/  LDL R29, [R1+0xec] ;  /* 0x0000ec00011d7983 */ /* 0x001f680000100800 */
        /* <DEDUP_REMOVED lines=18> */
[----:B------:R-:W-:-:S03]  /*36180*/  MOV R16, R17 ;  /* 0x0000001100107202 */ /* 0x000fc60000000f00 */
[----:B------:R-:W2:Y:S04]  /*36190*/  LDL.LU R13, [R1+0x194] ;  /* 0x00019400010d7983 */ /* 0x000ea80000300800 */
[----:B------:R-:W2:Y:S04]  /*361a0*/  LDL.LU R14, [R1+0x19c] ;  /* 0x00019c00010e7983 */ /* 0x000ea80000300800 */
[----:B------:R-:W2:Y:S04]  /*361b0*/  LDL.LU R4, [R1+0x1ac] ;  /* 0x0001ac0001047983 */ /* 0x000ea80000300800 */
[----:B------:R-:W2:Y:S04]  /*361c0*/  LDL.LU R19, [R1+0x1b4] ;  /* 0x0001b40001137983 */ /* 0x000ea80000300800 */
[----:B------:R-:W2:Y:S04]  /*361d0*/  LDL.LU R17, [R1+0x1a4] ;  /* 0x0001a40001117983 */ /* 0x000ea80000300800 */
[----:B------:R-:W2:Y:S01]  /*361e0*/  LDL.LU R18, [R1+0x1b0] ;  /* 0x0001b00001127983 */ /* 0x000ea20000300800 */
[----:B-----5:R-:W-:-:S05]  /*361f0*/  @P1 FMUL R29, R29, 0.25 ;  /* 0x3e8000001d1d1820 */ /* 0x020fca0000400000 */
[----:B------:R0:W-:Y:S04]  /*36200*/  @P1 STL [R1+0xec], R29 ;  /* 0x0000ec1d01001387 */ /* 0x0001e80000100800 */
[----:B0-----:R-:W5:Y:S02]  /*36210*/  LDL.LU R29, [R1+0xf30] ;  /* 0x000f3000011d7983 */ /* 0x001f640000300800 */
[----:B-----5:R-:W-:-:S05]  /*36220*/  @P1 FMUL R29, R29, 0.25 ;  /* 0x3e8000001d1d1820 */ /* 0x020fca0000400000 */
[----:B------:R0:W-:Y:S04]  /*36230*/  @P1 STL [R1+0xf4], R29 ;  /* 0x0000f41d01001387 */ /* 0x0001e80000100800 */
[----:B0-----:R-:W5:Y:S01]  /*36240*/  LDL.LU R29, [R1+0xf2c] ;  /* 0x000f2c00011d7983 */ /* 0x001f620000300800 */
[----:B--2---:R-:W-:Y:S02]  /*36250*/  @P1 FMUL R15, R15, 0.25 ;  /* 0x3e8000000f0f1820 */ /* 0x004fe40000400000 */
[----:B------:R-:W-:Y:S02]  /*36260*/  @P1 FMUL R5, R5, 0.25 ;  /* 0x3e80000005051820 */ /* 0x000fe40000400000 */
[----:B-----5:R-:W-:-:S05]  /*36270*/  @P1 FMUL R29, R29, 0.25 ;  /* 0x3e8000001d1d1820 */ /* 0x020fca0000400000 */
[----:B------:R0:W-:Y:S04]  /*36280*/  @P1 STL [R1+0xfc], R29 ;  /* 0x0000fc1d01001387 */ /* 0x0001e80000100800 */
[----:B0-----:R-:W2:Y:S04]  /*36290*/  LDL.LU R29, [R1+0xf28] ;  /* 0x000f2800011d7983 */ /* 0x001ea80000300800 */
[----:B------:R0:W-:Y:S04]  /*362a0*/  @P1 STL [R1+0x108], R15 ;  /* 0x0001080f01001387 */ /* 0x0001e80000100800 */
[----:B0-----:R-:W5:Y:S04]  /*362b0*/  LDL.LU R15, [R1+0xf24] ;  /* 0x000f2400010f7983 */ /* 0x001f680000300800 */
        /* <DEDUP_REMOVED lines=21> */
[----:B------:R-:W-:Y:S02]  /*36410*/  @P1 FMUL R16, R16, 0.25 ;  /* 0x3e80000010101820 */ /* 0x000fe40000400000 */
[----:B--2---:R-:W-:-:S05]  /*36420*/  @!P0 FMUL R5, R5, 16777216 ;  /* 0x4b80000005058820 */ /* 0x004fca0000400000 */
[----:B------:R0:W-:Y:S04]  /*36430*/  STL [R1+0xf0c], R5 ;  /* 0x000f0c0501007387 */ /* 0x0001e80000100800 */
[----:B0-----:R-:W2:Y:S01]  /*36440*/  LDL.LU R5, [R1+0xec] ;  /* 0x0000ec0001057983 */ /* 0x001ea20000300800 */
[----:B------:R-:W-:Y:S02]  /*36450*/  @P1 FMUL R25, R25, 0.25 ;  /* 0x3e80000019191820 */ /* 0x000fe40000400000 */
[----:B------:R-:W-:Y:S02]  /*36460*/  @!P0 FMUL R16, R16, 16777216 ;  /* 0x4b80000010108820 */ /* 0x000fe40000400000 */
[----:B------:R-:W-:Y:S02]  /*36470*/  @!P0 FMUL R25, R25, 16777216 ;  /* 0x4b80000019198820 */ /* 0x000fe40000400000 */
[----:B---3--:R-:W-:-:S02]  /*36480*/  @P1 FMUL R2, R2, 0.25 ;  /* 0x3e80000002021820 */ /* 0x008fc40000400000 */
[----:B----4-:R-:W-:Y:S02]  /*36490*/  @P1 FMUL R3, R3, 0.25 ;  /* 0x3e80000003031820 */ /* 0x010fe40000400000 */
[----:B------:R-:W-:Y:S02]  /*364a0*/  @!P0 FMUL R2, R2, 16777216 ;  /* 0x4b80000002028820 */ /* 0x000fe40000400000 */
[----:B------:R-:W-:Y:S01]  /*364b0*/  @!P0 FMUL R3, R3, 16777216 ;  /* 0x4b80000003038820 */ /* 0x000fe20000400000 */
[----:B--2---:R0:W-:Y:S02]  /*364c0*/  STL [R1+0xf10], R5 ;  /* 0x000f100501007387 */ /* 0x0041e40000100800 */
[----:B0-----:R-:W-:Y:S02]  /*364d0*/  IMAD.MOV.U32 R5, RZ, RZ, R16 ;  /* 0x000000ffff057224 */ /* 0x001fe400078e0010 */
[----:B------:R0:W1:Y:S02]  /*364e0*/  MUFU.RCP R16, R25 ;  /* 0x0000001900107308 */ /* 0x0000640000001000 */
[----:B0-----:R-:W2:Y:S01]  /*364f0*/  LDL.LU R25, [R1+0x108] ;  /* 0x0001080001197983 */ /* 0x001ea20000300800 */
[----:B-1----:R-:W-:-:S02]  /*36500*/  FMUL R2, R16, R2 ;  /* 0x0000000210027220 */ /* 0x002fc40000400000 */
[C---:B------:R-:W-:Y:S02]  /*36510*/  FMUL R3, R16.reuse, R3 ;  /* 0x0000000310037220 */ /* 0x040fe40000400000 */
[C---:B------:R-:W-:Y:S01]  /*36520*/  FMUL R5, R16.reuse, R5 ;  /* 0x0000000510057220 */ /* 0x040fe20000400000 */
[----:B------:R0:W-:Y:S04]  /*36530*/  STL [R1+0xea8], R2 ;  /* 0x000ea80201007387 */ /* 0x0001e80000100800 */
[----:B0-----:R-:W3:Y:S04]  /*36540*/  LDL.LU R2, [R1+0xfc] ;  /* 0x0000fc0001027983 */ /* 0x001ee80000300800 */
[----:B------:R0:W-:Y:S04]  /*36550*/  STL [R1+0xeac], R3 ;  /* 0x000eac0301007387 */ /* 0x0001e80000100800 */
[----:B0-----:R-:W4:Y:S04]  /*36560*/  LDL.LU R3, [R1+0xf4] ;  /* 0x0000f40001037983 */ /* 0x001f280000300800 */
[----:B------:R0:W-:Y:S04]  /*36570*/  STL [R1+0xe4], R5 ;  /* 0x0000e40501007387 */ /* 0x0001e80000100800 */
[----:B0-----:R-:W2:Y:S02]  /*36580*/  LDL.LU R5, [R1+0xf10] ;  /* 0x000f100001057983 */ /* 0x001ea40000300800 */
[----:B--2---:R-:W-:-:S05]  /*36590*/  FMUL R5, R16, R5 ;  /* 0x0000000510057220 */ /* 0x004fca0000400000 */
[----:B------:R0:W-:Y:S04]  /*365a0*/  STL [R1+0xe0], R5 ;  /* 0x0000e00501007387 */ /* 0x0001e80000100800 */
[----:B0-----:R-:W2:Y:S01]  /*365b0*/  LDL.LU R5, [R1+0xf0c] ;  /* 0x000f0c0001057983 */ /* 0x001ea20000300800 */
[C---:B----4-:R-:W-:Y:S02]  /*365c0*/  FMUL R3, R16.reuse, R3 ;  /* 0x0000000310037220 */ /* 0x050fe40000400000 */
[----:B---3--:R-:W-:Y:S02]  /*365d0*/  FMUL R2, R16, R2 ;  /* 0x0000000210027220 */ /* 0x008fe40000400000 */
[----:B------:R-:W-:Y:S01]  /*365e0*/  @P1 FMUL R8, R8, 0.25 ;  /* 0x3e80000008081820 */ /* 0x000fe20000400000 */
[----:B------:R0:W-:Y:S01]  /*365f0*/  STL [R1+0xdc], R3 ;  /* 0x0000dc0301007387 */ /* 0x0001e20000100800 */
[----:B------:R-:W-:-:S02]  /*36600*/  @P1 FMUL R6, R6, 0.25 ;  /* 0x3e80000006061820 */ /* 0x000fc40000400000 */
[----:B------:R-:W-:Y:S01]  /*36610*/  @!P0 FMUL R8, R8, 16777216 ;  /* 0x4b80000008088820 */ /* 0x000fe20000400000 */
[----:B------:R2:W-:Y:S01]  /*36620*/  STL [R1+0xd8], R2 ;  /* 0x0000d80201007387 */ /* 0x0005e20000100800 */
[----:B------:R-:W-:Y:S02]  /*36630*/  @P1 FMUL R9, R9, 0.25 ;  /* 0x3e80000009091820 */ /* 0x000fe40000400000 */
[----:B0-----:R-:W-:Y:S02]  /*36640*/  FMUL R3, R16, R25 ;  /* 0x0000001910037220 */ /* 0x001fe40000400000 */
[----:B------:R-:W-:Y:S02]  /*36650*/  @!P0 FMUL R6, R6, 16777216 ;  /* 0x4b80000006068820 */ /* 0x000fe40000400000 */
        /* <DEDUP_REMOVED lines=8> */
[----:B------:R-:W-:Y:S02]  /*366e0*/  @!P0 FMUL R11, R11, 16777216 ;  /* 0x4b8000000b0b8820 */ /* 0x000fe40000400000 */
[C---:B--2---:R-:W-:Y:S02]  /*366f0*/  FMUL R2, R16.reuse, R5 ;  /* 0x0000000510027220 */ /* 0x044fe40000400000 */
[----:B------:R-:W2:Y:S04]  /*36700*/  LDL.LU R5, [R1+0xf08] ;  /* 0x000f080001057983 */ /* 0x000ea80000300800 */
[----:B------:R0:W-:Y:S02]  /*36710*/  STL [R1+0xd4], R3 ;  /* 0x0000d40301007387 */ /* 0x0001e40000100800 */
[----:B0-----:R-:W-:-:S02]  /*36720*/  FMUL R3, R16, R8 ;  /* 0x0000000810037220 */ /* 0x001fc40000400000 */
[----:B------:R-:W2:Y:S04]  /*36730*/  LDL.LU R8, [R1+0xf04] ;  /* 0x000f040001087983 */ /* 0x000ea80000300800 */
[----:B------:R0:W-:Y:S04]  /*36740*/  STL [R1+0xd0], R2 ;  /* 0x0000d00201007387 */ /* 0x0001e80000100800 */
[----:B------:R1:W-:Y:S01]  /*36750*/  STL [R1+0xeb0], R3 ;  /* 0x000eb00301007387 */ /* 0x0003e20000100800 */
[----:B0-----:R-:W-:-:S03]  /*36760*/  FMUL R2, R16, R6 ;  /* 0x0000000610027220 */ /* 0x001fc60000400000 */
[----:B------:R-:W3:Y:S01]  /*36770*/  LDL.LU R6, [R1+0xf00] ;  /* 0x000f000001067983 */ /* 0x000ee20000300800 */
[----:B-1----:R-:W-:-:S03]  /*36780*/  FMUL R3, R16, R9 ;  /* 0x0000000910037220 */ /* 0x002fc60000400000 */
[----:B------:R0:W-:Y:S04]  /*36790*/  STL [R1+0xeb4], R2 ;  /* 0x000eb40201007387 */ /* 0x0001e80000100800 */
[----:B------:R-:W3:Y:S04]  /*367a0*/  LDL.LU R9, [R1+0xefc] ;  /* 0x000efc0001097983 */ /* 0x000ee80000300800 */
[----:B------:R1:W-:Y:S01]  /*367b0*/  STL [R1+0xeb8], R3 ;  /* 0x000eb80301007387 */ /* 0x0003e20000100800 */
[----:B0-----:R-:W-:-:S03]  /*367c0*/  FMUL R2, R16, R7 ;  /* 0x0000000710027220 */ /* 0x001fc60000400000 */
[----:B------:R-:W4:Y:S01]  /*367d0*/  LDL.LU R7, [R1+0xef8] ;  /* 0x000ef80001077983 */ /* 0x000f220000300800 */
[----:B-1----:R-:W-:-:S03]  /*367e0*/  FMUL R3, R16, R10 ;  /* 0x0000000a10037220 */ /* 0x002fc60000400000 */
[----:B------:R-:W4:Y:S04]  /*367f0*/  LDL.LU R10, [R1+0xef4] ;  /* 0x000ef400010a7983 */ /* 0x000f280000300800 */
[----:B------:R0:W-:Y:S04]  /*36800*/  STL [R1+0x70], R2 ;  /* 0x0000700201007387 */ /* 0x0001e80000100800 */
[----:B------:R1:W-:Y:S01]  /*36810*/  STL [R1+0xebc], R3 ;  /* 0x000ebc0301007387 */ /* 0x0003e20000100800 */
[----:B0-----:R-:W-:-:S03]  /*36820*/  FMUL R2, R16, R12 ;  /* 0x0000000c10027220 */ /* 0x001fc60000400000 */
[----:B------:R-:W4:Y:S01]  /*36830*/  LDL.LU R12, [R1+0xef0] ;  /* 0x000ef000010c7983 */ /* 0x000f220000300800 */
[----:B-1----:R-:W-:-:S03]  /*36840*/  FMUL R3, R16, R11 ;  /* 0x0000000b10037220 */ /* 0x002fc60000400000 */
[----:B------:R-:W4:Y:S01]  /*36850*/  LDL.LU R11, [R1+0xeec] ;  /* 0x000eec00010b7983 */ /* 0x000f220000300800 */
[----:B------:R-:W-:Y:S02]  /*36860*/  @P1 FMUL R28, R28, 0.25 ;  /* 0x3e8000001c1c1820 */ /* 0x000fe40000400000 */
[----:B------:R-:W-:Y:S02]  /*36870*/  @P1 FMUL R24, R24, 0.25 ;  /* 0x3e80000018181820 */ /* 0x000fe40000400000 */
[----:B------:R-:W-:Y:S02]  /*36880*/  @P1 FMUL R27, R27, 0.25 ;  /* 0x3e8000001b1b1820 */ /* 0x000fe40000400000 */
[----:B------:R-:W-:Y:S02]  /*36890*/  @P1 FMUL R26, R26, 0.25 ;  /* 0x3e8000001a1a1820 */ /* 0x000fe40000400000 */
[----:B------:R-:W-:Y:S02]  /*368a0*/  @P1 FMUL R20, R20, 0.25 ;  /* 0x3e80000014141820 */ /* 0x000fe40000400000 */
[----:B------:R-:W-:-:S02]  /*368b0*/  @!P0 FMUL R28, R28, 16777216 ;  /* 0x4b8000001c1c8820 */ /* 0x000fc40000400000 */
[----:B------:R-:W-:Y:S02]  /*368c0*/  @!P0 FMUL R24, R24, 16777216 ;  /* 0x4b80000018188820 */ /* 0x000fe40000400000 */
[----:B------:R-:W-:Y:S02]  /*368d0*/  @P1 FMUL R0, R0, 0.25 ;  /* 0x3e80000000001820 */ /* 0x000fe40000400000 */
[----:B------:R-:W-:Y:S01]  /*368e0*/  @!P0 FMUL R27, R27, 16777216 ;  /* 0x4b8000001b1b8820 */ /* 0x000fe20000400000 */
[----:B------:R0:W-:Y:S01]  /*368f0*/  STL [R1+0x50], R2 ;  /* 0x0000500201007387 */ /* 0x0001e20000100800 */
[----:B------:R-:W-:Y:S02]  /*36900*/  @!P0 FMUL R26, R26, 16777216 ;  /* 0x4b8000001a1a8820 */ /* 0x000fe40000400000 */
[----:B------:R-:W-:Y:S02]  /*36910*/  @!P0 FMUL R20, R20, 16777216 ;  /* 0x4b80000014148820 */ /* 0x000fe40000400000 */
[----:B------:R-:W-:-:S02]  /*36920*/  FMUL R28, R16, R28 ;  /* 0x0000001c101c7220 */ /* 0x000fc40000400000 */
[----:B------:R-:W-:Y:S02]  /*36930*/  @!P0 FMUL R0, R0, 16777216 ;  /* 0x4b80000000008820 */ /* 0x000fe40000400000 */
[C---:B------:R-:W-:Y:S02]  /*36940*/  FMUL R27, R16.reuse, R27 ;  /* 0x0000001b101b7220 */ /* 0x040fe40000400000 */
[C---:B0-----:R-:W-:Y:S02]  /*36950*/  FMUL R2, R16.reuse, R24 ;  /* 0x0000001810027220 */ /* 0x041fe40000400000 */
[----:B------:R-:W4:Y:S01]  /*36960*/  LDL.LU R24, [R1+0xee8] ;  /* 0x000ee80001187983 */ /* 0x000f220000300800 */
[C---:B------:R-:W-:Y:S02]  /*36970*/  FMUL R26, R16.reuse, R26 ;  /* 0x0000001a101a7220 */ /* 0x040fe40000400000 */
[----:B------:R-:W-:Y:S01]  /*36980*/  FMUL R25, R16, R20 ;  /* 0x0000001410197220 */ /* 0x000fe20000400000 */
[----:B------:R-:W-:Y:S01]  /*36990*/  STL [R1+0x34], R3 ;  /* 0x0000340301007387 */ /* 0x000fe20000100800 */
[----:B------:R-:W-:-:S02]  /*369a0*/  @P1 FMUL R4, R4, 0.25 ;  /* 0x3e80000004041820 */ /* 0x000fc40000400000 */
[----:B------:R-:W-:Y:S01]  /*369b0*/  @P1 FMUL R19, R19, 0.25 ;  /* 0x3e80000013131820 */ /* 0x000fe20000400000 */
[----:B------:R-:W-:Y:S01]  /*369c0*/  STL [R1+0xec8], R28 ;  /* 0x000ec81c01007387 */ /* 0x000fe20000100800 */
[----:B------:R-:W-:Y:S02]  /*369d0*/  FMUL R0, R16, R0 ;  /* 0x0000000010007220 */ /* 0x000fe40000400000 */
[----:B------:R-:W-:Y:S01]  /*369e0*/  @P1 FMUL R17, R17, 0.25 ;  /* 0x3e80000011111820 */ /* 0x000fe20000400000 */
[----:B------:R-:W-:Y:S01]  /*369f0*/  STL [R1+0x30], R2 ;  /* 0x0000300201007387 */ /* 0x000fe20000100800 */
[----:B------:R-:W-:Y:S02]  /*36a00*/  @P1 FMUL R18, R18, 0.25 ;  /* 0x3e80000012121820 */ /* 0x000fe40000400000 */
[----:B------:R-:W-:Y:S01]  /*36a10*/  @P1 FMUL R21, R21, 0.25 ;  /* 0x3e80000015151820 */ /* 0x000fe20000400000 */
[----:B------:R-:W-:Y:S01]  /*36a20*/  STL [R1+0xecc], R27 ;  /* 0x000ecc1b01007387 */ /* 0x000fe20000100800 */
[----:B------:R-:W-:-:S02]  /*36a30*/  @P1 FMUL R22, R22, 0.25 ;  /* 0x3e80000016161820 */ /* 0x000fc40000400000 */
[----:B------:R-:W-:Y:S01]  /*36a40*/  @P1 FMUL R23, R23, 0.25 ;  /* 0x3e80000017171820 */ /* 0x000fe20000400000 */
[----:B------:R-:W-:Y:S01]  /*36a50*/  STL [R1+0xed0], R26 ;  /* 0x000ed01a01007387 */ /* 0x000fe20000100800 */
[----:B------:R-:W-:Y:S02]  /*36a60*/  @P1 FMUL R13, R13, 0.25 ;  /* 0x3e8000000d0d1820 */ /* 0x000fe40000400000 */
[----:B------:R-:W-:Y:S01]  /*36a70*/  @P1 FMUL R14, R14, 0.25 ;  /* 0x3e8000000e0e1820 */ /* 0x000fe20000400000 */
[----:B------:R-:W-:Y:S01]  /*36a80*/  STL [R1+0xed4], R25 ;  /* 0x000ed41901007387 */ /* 0x000fe20000100800 */
[----:B-----5:R-:W-:Y:S02]  /*36a90*/  @P1 FMUL R15, R15, 0.25 ;  /* 0x3e8000000f0f1820 */ /* 0x020fe40000400000 */
[----:B------:R-:W-:Y:S01]  /*36aa0*/  @P1 FMUL R29, R29, 0.25 ;  /* 0x3e8000001d1d1820 */ /* 0x000fe20000400000 */
[----:B------:R-:W5:Y:S01]  /*36ab0*/  LDL R20, [R1+0x40] ;  /* 0x0000400001147983 */ /* 0x000f620000100800 */
[----:B------:R-:W-:-:S02]  /*36ac0*/  @!P0 FMUL R4, R4, 16777216 ;  /* 0x4b80000004048820 */ /* 0x000fc40000400000 */
[----:B------:R-:W-:Y:S01]  /*36ad0*/  @!P0 FMUL R19, R19, 16777216 ;  /* 0x4b80000013138820 */ /* 0x000fe20000400000 */
[----:B------:R0:W-:Y:S01]  /*36ae0*/  STL [R1+0xed8], R0 ;  /* 0x000ed80001007387 */ /* 0x0001e20000100800 */
[----:B------:R-:W-:Y:S02]  /*36af0*/  @!P0 FMUL R17, R17, 16777216 ;  /* 0x4b80000011118820 */ /* 0x000fe40000400000 */
[----:B------:R-:W-:Y:S02]  /*36b00*/  @!P0 FMUL R18, R18, 16777216 ;  /* 0x4b80000012128820 */ /* 0x000fe40000400000 */
[----:B------:R-:W-:Y:S02]  /*36b10*/  @!P0 FMUL R21, R21, 16777216 ;  /* 0x4b80000015158820 */ /* 0x000fe40000400000 */
[----:B------:R-:W-:Y:S02]  /*36b20*/  @!P0 FMUL R22, R22, 16777216 ;  /* 0x4b80000016168820 */ /* 0x000fe40000400000 */
[----:B------:R-:W-:Y:S01]  /*36b30*/  @!P0 FMUL R23, R23, 16777216 ;  /* 0x4b80000017178820 */ /* 0x000fe20000400000 */
[----:B0-----:R-:W5:Y:S01]  /*36b40*/  LDL.LU R0, [R1+0x44] ;  /* 0x0000440001007983 */ /* 0x001f620000300800 */
[----:B------:R-:W-:-:S02]  /*36b50*/  @!P0 FMUL R13, R13, 16777216 ;  /* 0x4b8000000d0d8820 */ /* 0x000fc40000400000 */
[----:B------:R-:W-:Y:S01]  /*36b60*/  @!P0 FMUL R14, R14, 16777216 ;  /* 0x4b8000000e0e8820 */ /* 0x000fe20000400000 */
[----:B------:R-:W5:Y:S01]  /*36b70*/  LDL.LU R2, [R1+0x24] ;  /* 0x0000240001027983 */ /* 0x000f620000300800 */
[----:B------:R-:W-:Y:S02]  /*36b80*/  @!P0 FMUL R15, R15, 16777216 ;  /* 0x4b8000000f0f8820 */ /* 0x000fe40000400000 */
[----:B------:R-:W-:Y:S01]  /*36b90*/  @!P0 FMUL R29, R29, 16777216 ;  /* 0x4b8000001d1d8820 */ /* 0x000fe20000400000 */
[----:B------:R-:W5:Y:S01]  /*36ba0*/  LDL.LU R3, [R1+0x74] ;  /* 0x0000740001037983 */ /* 0x000f620000300800 */
[C---:B------:R-:W-:Y:S02]  /*36bb0*/  FMUL R4, R16.reuse, R4 ;  /* 0x0000000410047220 */ /* 0x040fe40000400000 */
[C---:B------:R-:W-:Y:S01]  /*36bc0*/  FMUL R19, R16.reuse, R19 ;  /* 0x0000001310137220 */ /* 0x040fe20000400000 */
[----:B------:R-:W5:Y:S01]  /*36bd0*/  LDL.LU R26, [R1+0x3c] ;  /* 0x00003c00011a7983 */ /* 0x000f620000300800 */
[----:B------:R-:W-:-:S02]  /*36be0*/  FMUL R17, R16, R17 ;  /* 0x0000001110117220 */ /* 0x000fc40000400000 */
[C---:B------:R-:W-:Y:S01]  /*36bf0*/  FMUL R18, R16.reuse, R18 ;  /* 0x0000001210127220 */ /* 0x040fe20000400000 */
[----:B------:R-:W5:Y:S01]  /*36c00*/  LDL.LU R28, [R1+0x38] ;  /* 0x00003800011c7983 */ /* 0x000f620000300800 */
[C---:B------:R-:W-:Y:S02]  /*36c10*/  FMUL R21, R16.reuse, R21 ;  /* 0x0000001510157220 */ /* 0x040fe40000400000 */
[C---:B------:R-:W-:Y:S01]  /*36c20*/  FMUL R22, R16.reuse, R22 ;  /* 0x0000001610167220 */ /* 0x040fe20000400000 */
[----:B------:R-:W5:Y:S01]  /*36c30*/  LDL.LU R25, [R1+0x1bc] ;  /* 0x0001bc0001197983 */ /* 0x000f620000300800 */
[C---:B------:R-:W-:Y:S02]  /*36c40*/  FMUL R23, R16.reuse, R23 ;  /* 0x0000001710177220 */ /* 0x040fe40000400000 */
[C---:B------:R-:W-:Y:S01]  /*36c50*/  FMUL R13, R16.reuse, R13 ;  /* 0x0000000d100d7220 */ /* 0x040fe20000400000 */
[----:B------:R-:W5:Y:S01]  /*36c60*/  LDL.LU R27, [R1+0x1c0] ;  /* 0x0001c000011b7983 */ /* 0x000f620000300800 */
[----:B------:R-:W-:-:S02]  /*36c70*/  FMUL R14, R16, R14 ;  /* 0x0000000e100e7220 */ /* 0x000fc40000400000 */
[C---:B------:R-:W-:Y:S02]  /*36c80*/  FMUL R15, R16.reuse, R15 ;  /* 0x0000000f100f7220 */ /* 0x040fe40000400000 */
[----:B------:R-:W-:Y:S01]  /*36c90*/  FMUL R16, R16, R29 ;  /* 0x0000001d10107220 */ /* 0x000fe20000400000 */
[----:B------:R-:W-:Y:S01]  /*36ca0*/  F2FP.PACK_AB R4, R4, R19 ;  /* 0x000000130404723e */ /* 0x000fe200000000ff */
[----:B------:R-:W5:Y:S04]  /*36cb0*/  LDL.LU R29, [R1+0xee4] ;  /* 0x000ee400011d7983 */ /* 0x000f680000300800 */
[----:B------:R-:W5:Y:S01]  /*36cc0*/  LDL.LU R19, [R1+0x1c8] ;  /* 0x0001c80001137983 */ /* 0x000f620000300800 */
[----:B--2---:R-:W-:Y:S02]  /*36cd0*/  F2FP.PACK_AB R8, R8, R5 ;  /* 0x000000050808723e */ /* 0x004fe400000000ff */
[----:B------:R-:W-:-:S02]  /*36ce0*/  F2FP.PACK_AB R5, R17, R18 ;  /* 0x000000121105723e */ /* 0x000fc400000000ff */
[----:B------:R-:W2:Y:S04]  /*36cf0*/  LDL.LU R17, [R1+0x54] ;  /* 0x0000540001117983 */ /* 0x000ea80000300800 */
[----:B------:R-:W2:Y:S01]  /*36d00*/  LDL.LU R18, [R1+0x64] ;  /* 0x0000640001127983 */ /* 0x000ea20000300800 */
[----:B---3--:R-:W-:Y:S02]  /*36d10*/  F2FP.PACK_AB R9, R9, R6 ;  /* 0x000000060909723e */ /* 0x008fe400000000ff */
[----:B------:R-:W-:Y:S02]  /*36d20*/  F2FP.PACK_AB R6, R15, R16 ;  /* 0x000000100f06723e */ /* 0x000fe400000000ff */
[----:B------:R-:W3:Y:S04]  /*36d30*/  LDL.LU R15, [R1+0x18] ;  /* 0x00001800010f7983 */ /* 0x000ee80000300800 */
[----:B------:R-:W2:Y:S01]  /*36d40*/  LDL.LU R16, [R1+0x48] ;  /* 0x0000480001107983 */ /* 0x000ea20000300800 */
[----:B----4-:R-:W-:-:S02]  /*36d50*/  F2FP.PACK_AB R10, R10, R7 ;  /* 0x000000070a0a723e */ /* 0x010fc400000000ff */
[----:B------:R-:W-:Y:S02]  /*36d60*/  F2FP.PACK_AB R7, R13, R14 ;  /* 0x0000000e0d07723e */ /* 0x000fe400000000ff */
[----:B------:R-:W5:Y:S04]  /*36d70*/  LDL.LU R13, [R1+0x10] ;  /* 0x00001000010d7983 */ /* 0x000f680000300800 */
[----:B------:R-:W3:Y:S01]  /*36d80*/  LDL.LU R14, [R1+0x1c] ;  /* 0x00001c00010e7983 */ /* 0x000ee20000300800 */
[----:B------:R-:W-:-:S03]  /*36d90*/  F2FP.PACK_AB R11, R11, R12 ;  /* 0x0000000c0b0b723e */ /* 0x000fc600000000ff */
[----:B------:R-:W4:Y:S01]  /*36da0*/  LDL.LU R12, [R1+0xc] ;  /* 0x00000c00010c7983 */ /* 0x000f220000300800 */
[----:B-----5:R-:W-:Y:S02]  /*36db0*/  F2FP.PACK_AB R13, R29, R13 ;  /* 0x0000000d1d0d723e */ /* 0x020fe400000000ff */
[----:B----4-:R-:W-:Y:S02]  /*36dc0*/  F2FP.PACK_AB R12, R12, R24 ;  /* 0x000000180c0c723e */ /* 0x010fe400000000ff */
[----:B------:R-:W4:Y:S04]  /*36dd0*/  LDL.LU R24, [R1+0x1b8] ;  /* 0x0001b80001187983 */ /* 0x000f280000300800 */
[----:B------:R-:W5:Y:S01]  /*36de0*/  LDL.LU R29, [R1+0xee0] ;  /* 0x000ee000011d7983 */ /* 0x000f620000300800 */
[----:B---3--:R-:W-:-:S03]  /*36df0*/  F2FP.PACK_AB R14, R14, R15 ;  /* 0x0000000f0e0e723e */ /* 0x008fc600000000ff */
[----:B------:R0:W-:Y:S01]  /*36e00*/  STS.128 [R20], R4 ;  /* 0x0000000414007388 */ /* 0x0001e20000000c00 */
[----:B-----5:R-:W-:-:S03]  /*36e10*/  F2FP.PACK_AB R15, R2, R29 ;  /* 0x0000001d020f723e */ /* 0x020fc600000000ff */
[----:B------:R-:W3:Y:S04]  /*36e20*/  LDL.LU R29, [R1+0xedc] ;  /* 0x000edc00011d7983 */ /* 0x000ee80000300800 */
[----:B0-----:R-:W5:Y:S04]  /*36e30*/  LDL.LU R4, [R1+0x4c] ;  /* 0x00004c0001047983 */ /* 0x001f680000300800 */
[----:B------:R-:W2:Y:S04]  /*36e40*/  LDL.LU R5, [R1+0x5c] ;  /* 0x00005c0001057983 */ /* 0x000ea80000300800 */
[----:B------:R-:W3:Y:S01]  /*36e50*/  LDL.LU R7, [R1+0x6c] ;  /* 0x00006c0001077983 */ /* 0x000ee20000300800 */
[----:B------:R-:W-:-:S03]  /*36e60*/  MOV R2, 0x3dc6b27f ;  /* 0x3dc6b27f00027802 */ /* 0x000fc60000000f00 */
[----:B------:R0:W-:Y:S01]  /*36e70*/  STS.128 [R20+0x80], R8 ;  /* 0x0000800814007388 */ /* 0x0001e20000000c00 */
[----:B----4-:R-:W-:Y:S02]  /*36e80*/  IADD3 R24, R0, -R24, RZ ;  /* 0x8000001800187210 */ /* 0x010fe40007ffe0ff */
[----:B------:R-:W-:-:S03]  /*36e90*/  F2FP.PACK_AB R19, R19, R3 ;  /* 0x000000031313723e */ /* 0x000fc600000000ff */
[----:B------:R-:W-:-:S04]  /*36ea0*/  FADD R24, R24, -1 ;  /* 0xbf80000018187421 */ /* 0x000fc80000000000 */
[----:B------:R-:W-:-:S04]  /*36eb0*/  FFMA.FTZ R6, R24, R2, -0.16845393180847167969 ;  /* 0xbe2c7f3018067423 */ /* 0x000fc80000010002 */
[----:B------:R-:W-:-:S04]  /*36ec0*/  FFMA.FTZ R6, R24, R6, 0.1716887056827545166 ;  /* 0x3e2fcf2a18067423 */ /* 0x000fc80000010006 */
[C---:B------:R-:W-:Y:S01]  /*36ed0*/  FFMA.FTZ R6, R24.reuse, R6, -0.17900948226451873779 ;  /* 0xbe374e4318067423 */ /* 0x040fe20000010006 */
[----:B------:R-:W-:Y:S03]  /*36ee0*/  STS.128 [R20+0x800], R12 ;  /* 0x0008000c14007388 */ /* 0x000fe60000000c00 */
[----:B0-----:R-:W-:Y:S01]  /*36ef0*/  FFMA.FTZ R8, R24, R6, 0.20512372255325317383 ;  /* 0x3e520bf418087423 */ /* 0x001fe20000010006 */
[----:B--2---:R-:W-:Y:S02]  /*36f00*/  F2FP.PACK_AB R17, R5, R17 ;  /* 0x000000110511723e */ /* 0x004fe400000000ff */
[----:B------:R-:W-:-:S05]  /*36f10*/  IADD3 R5, R28, -R27, RZ ;  /* 0x8000001b1c057210 */ /* 0x000fca0007ffe0ff */
[----:B------:R-:W-:-:S04]  /*36f20*/  FADD R5, R5, -1 ;  /* 0xbf80000005057421 */ /* 0x000fc80000000000 */
[----:B------:R-:W-:-:S04]  /*36f30*/  FFMA.FTZ R9, R5, R2, -0.16845393180847167969 ;  /* 0xbe2c7f3005097423 */ /* 0x000fc80000010002 */
[----:B------:R-:W-:-:S04]  /*36f40*/  FFMA.FTZ R9, R5, R9, 0.1716887056827545166 ;  /* 0x3e2fcf2a05097423 */ /* 0x000fc80000010009 */
[----:B------:R-:W-:-:S04]  /*36f50*/  FFMA.FTZ R9, R5, R9, -0.17900948226451873779 ;  /* 0xbe374e4305097423 */ /* 0x000fc80000010009 */
[----:B------:R-:W-:-:S04]  /*36f60*/  FFMA.FTZ R9, R5, R9, 0.20512372255325317383 ;  /* 0x3e520bf405097423 */ /* 0x000fc80000010009 */
[----:B------:R-:W-:-:S04]  /*36f70*/  FFMA.FTZ R9, R5, R9, -0.24046532809734344482 ;  /* 0xbe763c8b05097423 */ /* 0x000fc80000010009 */
[----:B------:R-:W-:Y:S01]  /*36f80*/  FFMA.FTZ R9, R5, R9, 0.28857114911079406738 ;  /* 0x3e93bf9905097423 */ /* 0x000fe20000010009 */
[----:B---3--:R-:W-:-:S03]  /*36f90*/  IADD3 R3, R29, -0x3f3504f3, RZ ;  /* 0xc0cafb0d1d037810 */ /* 0x008fc60007ffe0ff */
[----:B------:R-:W-:Y:S01]  /*36fa0*/  FFMA.FTZ R9, R5, R9, -0.36067417263984680176 ;  /* 0xbeb8aa4905097423 */ /* 0x000fe20000010009 */
[----:B------:R-:W-:-:S03]  /*36fb0*/  LOP3.LUT R3, R3, 0xff800000, RZ, 0xc0, !PT ;  /* 0xff80000003037812 */ /* 0x000fc600078ec0ff */
[----:B------:R-:W-:Y:S01]  /*36fc0*/  FFMA.FTZ R9, R5, R9, 0.48089820146560668945 ;  /* 0x3ef6384a05097423 */ /* 0x000fe20000010009 */
[----:B------:R-:W-:Y:S02]  /*36fd0*/  F2FP.PACK_AB R18, R7, R18 ;  /* 0x000000120712723e */ /* 0x000fe400000000ff */
[----:B-----5:R-:W-:Y:S01]  /*36fe0*/  F2FP.PACK_AB R16, R4, R16 ;  /* 0x000000100410723e */ /* 0x020fe200000000ff */
[----:B------:R-:W-:Y:S01]  /*36ff0*/  FFMA.FTZ R9, R5, R9, -0.72134751081466674805 ;  /* 0xbf38aa3b05097423 */ /* 0x000fe20000010009 */
[----:B------:R-:W-:Y:S01]  /*37000*/  IADD3 R7, R29, -R3, RZ ;  /* 0x800000031d077210 */ /* 0x000fe20007ffe0ff */
[----:B------:R-:W-:Y:S01]  /*37010*/  IMAD.IADD R4, R26, 0x1, -R25 ;  /* 0x000000011a047824 */ /* 0x000fe200078e0a19 */
[----:B------:R-:W2:Y:S01]  /*37020*/  LDL.LU R3, [R1+0x224] ;  /* 0x0002240001037983 */ /* 0x000ea20000300800 */
[----:B------:R-:W-:Y:S02]  /*37030*/  FMUL R9, R5, R9 ;  /* 0x0000000905097220 */ /* 0x000fe40000400000 */
[----:B------:R-:W-:-:S02]  /*37040*/  FADD R4, R4, -1 ;  /* 0xbf80000004047421 */ /* 0x000fc40000000000 */
[----:B------:R-:W-:Y:S02]  /*37050*/  FADD R7, R7, -1 ;  /* 0xbf80000007077421 */ /* 0x000fe40000000000 */
[----:B------:R-:W-:Y:S01]  /*37060*/  FMUL R9, R5, R9 ;  /* 0x0000000905097220 */ /* 0x000fe20000400000 */
[----:B------:R0:W-:Y:S01]  /*37070*/  STS.128 [R20+0x880], R16 ;  /* 0x0008801014007388 */ /* 0x0001e20000000c00 */
[-C--:B------:R-:W-:Y:S02]  /*37080*/  FFMA.FTZ R6, R4, R2.reuse, -0.16845393180847167969 ;  /* 0xbe2c7f3004067423 */ /* 0x080fe40000010002 */
[----:B------:R-:W-:Y:S02]  /*37090*/  FFMA.FTZ R10, R7, R2, -0.16845393180847167969 ;  /* 0xbe2c7f30070a7423 */ /* 0x000fe40000010002 */
[----:B------:R-:W3:Y:S01]  /*370a0*/  LDL.LU R2, [R1+0x218] ;  /* 0x0002180001027983 */ /* 0x000ee20000300800 */
[----:B------:R-:W-:-:S03]  /*370b0*/  FFMA.FTZ R9, R5, 1.4426950216293334961, R9 ;  /* 0x3fb8aa3b05097823 */ /* 0x000fc60000010009 */
[----:B0-----:R-:W4:Y:S04]  /*370c0*/  LDL.LU R20, [R1+0x214] ;  /* 0x0002140001147983 */ /* 0x001f280000300800 */
[----:B------:R-:W5:Y:S01]  /*370d0*/  LDL.LU R5, [R1+0x20c] ;  /* 0x00020c0001057983 */ /* 0x000f620000300800 */
[C---:B------:R-:W-:Y:S02]  /*370e0*/  FFMA.FTZ R10, R7.reuse, R10, 0.1716887056827545166 ;  /* 0x3e2fcf2a070a7423 */ /* 0x040fe4000001000a */
[C---:B------:R-:W-:Y:S02]  /*370f0*/  FFMA.FTZ R6, R4.reuse, R6, 0.1716887056827545166 ;  /* 0x3e2fcf2a04067423 */ /* 0x040fe40000010006 */
[----:B------:R-:W-:Y:S02]  /*37100*/  FFMA.FTZ R10, R7, R10, -0.17900948226451873779 ;  /* 0xbe374e43070a7423 */ /* 0x000fe4000001000a */
[----:B------:R-:W-:-:S02]  /*37110*/  FFMA.FTZ R6, R4, R6, -0.17900948226451873779 ;  /* 0xbe374e4304067423 */ /* 0x000fc40000010006 */
[----:B------:R-:W-:Y:S02]  /*37120*/  FFMA.FTZ R8, R24, R8, -0.24046532809734344482 ;  /* 0xbe763c8b18087423 */ /* 0x000fe40000010008 */
[C---:B------:R-:W-:Y:S02]  /*37130*/  FFMA.FTZ R10, R7.reuse, R10, 0.20512372255325317383 ;  /* 0x3e520bf4070a7423 */ /* 0x040fe4000001000a */
[----:B------:R-:W-:Y:S02]  /*37140*/  FFMA.FTZ R6, R4, R6, 0.20512372255325317383 ;  /* 0x3e520bf404067423 */ /* 0x000fe40000010006 */
[----:B------:R-:W-:Y:S02]  /*37150*/  FFMA.FTZ R8, R24, R8, 0.28857114911079406738 ;  /* 0x3e93bf9918087423 */ /* 0x000fe40000010008 */
[----:B------:R-:W-:Y:S02]  /*37160*/  FFMA.FTZ R10, R7, R10, -0.24046532809734344482 ;  /* 0xbe763c8b070a7423 */ /* 0x000fe4000001000a */
[----:B------:R-:W-:-:S02]  /*37170*/  FFMA.FTZ R6, R4, R6, -0.24046532809734344482 ;  /* 0xbe763c8b04067423 */ /* 0x000fc40000010006 */
[----:B------:R-:W-:Y:S02]  /*37180*/  FFMA.FTZ R8, R24, R8, -0.36067417263984680176 ;  /* 0xbeb8aa4918087423 */ /* 0x000fe40000010008 */
[C---:B------:R-:W-:Y:S02]  /*37190*/  FFMA.FTZ R10, R7.reuse, R10, 0.28857114911079406738 ;  /* 0x3e93bf99070a7423 */ /* 0x040fe4000001000a */
[----:B------:R-:W-:Y:S02]  /*371a0*/  FFMA.FTZ R6, R4, R6, 0.28857114911079406738 ;  /* 0x3e93bf9904067423 */ /* 0x000fe40000010006 */
[----:B------:R-:W-:Y:S02]  /*371b0*/  FFMA.FTZ R8, R24, R8, 0.48089820146560668945 ;  /* 0x3ef6384a18087423 */ /* 0x000fe40000010008 */
[----:B------:R-:W-:Y:S02]  /*371c0*/  FFMA.FTZ R10, R7, R10, -0.36067417263984680176 ;  /* 0xbeb8aa49070a7423 */ /* 0x000fe4000001000a */
[----:B------:R-:W-:-:S02]  /*371d0*/  FFMA.FTZ R6, R4, R6, -0.36067417263984680176 ;  /* 0xbeb8aa4904067423 */ /* 0x000fc40000010006 */
[----:B------:R-:W-:Y:S02]  /*371e0*/  FFMA.FTZ R8, R24, R8, -0.72134751081466674805 ;  /* 0xbf38aa3b18087423 */ /* 0x000fe40000010008 */
[C---:B------:R-:W-:Y:S02]  /*371f0*/  FFMA.FTZ R10, R7.reuse, R10, 0.48089820146560668945 ;  /* 0x3ef6384a070a7423 */ /* 0x040fe4000001000a */
[----:B------:R-:W-:Y:S02]  /*37200*/  FFMA.FTZ R6, R4, R6, 0.48089820146560668945 ;  /* 0x3ef6384a04067423 */ /* 0x000fe40000010006 */
[----:B------:R-:W-:Y:S02]  /*37210*/  FMUL R8, R24, R8 ;  /* 0x0000000818087220 */ /* 0x000fe40000400000 */
[----:B------:R-:W-:Y:S01]  /*37220*/  FFMA.FTZ R10, R7, R10, -0.72134751081466674805 ;  /* 0xbf38aa3b070a7423 */ /* 0x000fe2000001000a */
[----:B------:R-:W-:Y:S01]  /*37230*/  ISETP.GE.U32.AND P0, PT, R0, 0x7f800000, PT ;  /* 0x7f8000000000780c */ /* 0x000fe20003f06070 */
[----:B------:R-:W-:Y:S01]  /*37240*/  FFMA.FTZ R6, R4, R6, -0.72134751081466674805 ;  /* 0xbf38aa3b04067423 */ /* 0x000fe20000010006 */
[----:B------:R-:W-:Y:S01]  /*37250*/  ISETP.GE.U32.AND P1, PT, R26, 0x7f800000, PT ;  /* 0x7f8000001a00780c */ /* 0x000fe20003f26070 */
[----:B------:R-:W-:-:S02]  /*37260*/  FMUL R8, R24, R8 ;  /* 0x0000000818087220 */ /* 0x000fc40000400000 */
[C---:B------:R-:W-:Y:S02]  /*37270*/  FMUL R10, R7.reuse, R10 ;  /* 0x0000000a070a7220 */ /* 0x040fe40000400000 */
[----:B------:R-:W-:Y:S01]  /*37280*/  FMUL R6, R4, R6 ;  /* 0x0000000604067220 */ /* 0x000fe20000400000 */
[----:B------:R-:W-:Y:S01]  /*37290*/  ISETP.GE.U32.AND P5, PT, R28, 0x7f800000, PT ;  /* 0x7f8000001c00780c */ /* 0x000fe20003fa6070 */
[----:B------:R-:W-:Y:S02]  /*372a0*/  FFMA.FTZ R8, R24, 1.4426950216293334961, R8 ;  /* 0x3fb8aa3b18087823 */ /* 0x000fe40000010008 */
[----:B------:R-:W-:Y:S01]  /*372b0*/  FMUL R10, R7, R10 ;  /* 0x0000000a070a7220 */ /* 0x000fe20000400000 */
[----:B------:R-:W5:Y:S01]  /*372c0*/  LDL.LU R24, [R1+0x4] ;  /* 0x0000040001187983 */ /* 0x000f620000300800 */
[----:B------:R-:W-:-:S03]  /*372d0*/  FMUL R6, R4, R6 ;  /* 0x0000000604067220 */ /* 0x000fc60000400000 */
[----:B------:R-:W5:Y:S01]  /*372e0*/  LDL.LU R11, [R1+0x28] ;  /* 0x00002800010b7983 */ /* 0x000f620000300800 */
[----:B------:R-:W-:-:S03]  /*372f0*/  FFMA.FTZ R10, R7, 1.4426950216293334961, R10 ;  /* 0x3fb8aa3b070a7823 */ /* 0x000fc6000001000a */
[----:B------:R-:W5:Y:S01]  /*37300*/  LDL.LU R16, [R1+0x8c] ;  /* 0x00008c0001107983 */ /* 0x000f620000300800 */
[----:B------:R-:W-:-:S03]  /*37310*/  FFMA.FTZ R6, R4, 1.4426950216293334961, R6 ;  /* 0x3fb8aa3b04067823 */ /* 0x000fc60000010006 */
[----:B------:R-:W5:Y:S01]  /*37320*/  LDL.LU R12, [R1+0x1d8] ;  /* 0x0001d800010c7983 */ /* 0x000f620000300800 */
[----:B------:R-:W-:-:S03]  /*37330*/  @P0 IMAD.MOV.U32 R4, RZ, RZ, 0x7f800000 ;  /* 0x7f800000ff040424 */ /* 0x000fc600078e00ff */
[----:B------:R-:W5:Y:S04]  /*37340*/  LDL.LU R17, [R1+0x9c] ;  /* 0x00009c0001117983 */ /* 0x000f680000300800 */
[----:B------:R-:W5:Y:S04]  /*37350*/  LDL.LU R13, [R1+0x1e0] ;  /* 0x0001e000010d7983 */ /* 0x000f680000300800 */
[----:B------:R-:W5:Y:S04]  /*37360*/  LDL.LU R18, [R1+0xac] ;  /* 0x0000ac0001127983 */ /* 0x000f680000300800 */
[----:B------:R-:W5:Y:S04]  /*37370*/  LDL.LU R7, [R1+0x1f4] ;  /* 0x0001f40001077983 */ /* 0x000f680000300800 */
[----:B------:R-:W5:Y:S04]  /*37380*/  LDL.LU R14, [R1+0x1f0] ;  /* 0x0001f000010e7983 */ /* 0x000f680000300800 */
[----:B------:R-:W5:Y:S04]  /*37390*/  LDL.LU R19, [R1+0x1d4] ;  /* 0x0001d40001137983 */ /* 0x000f680000300800 */
[----:B------:R-:W5:Y:S01]  /*373a0*/  LDL.LU R15, [R1+0x1d0] ;  /* 0x0001d000010f7983 */ /* 0x000f620000300800 */
[----:B------:R-:W-:-:S03]  /*373b0*/  FSETP.NEU.AND P3, PT, R0, RZ, PT ;  /* 0x000000ff0000720b */ /* 0x000fc60003f6d000 */
[----:B------:R-:W-:Y:S01]  /*373c0*/  BAR.SYNC.DEFER_BLOCKING 0x0 ;  /* 0x0000000000007b1d */ /* 0x000fe20000010000 */
[----:B------:R-:W-:Y:S01]  /*373d0*/  FSETP.NEU.AND P2, PT, R26, RZ, PT ;  /* 0x000000ff1a00720b */ /* 0x000fe20003f4d000 */
[----:B--2---:R-:W-:-:S04]  /*373e0*/  FADD R25, R3, R8 ;  /* 0x0000000803197221 */ /* 0x004fc80000000000 */
[----:B------:R-:W2:Y:S01]  /*373f0*/  LDL.LU R3, [R1+0x204] ;  /* 0x0002040001037983 */ /* 0x000ea20000300800 */
[----:B------:R-:W-:Y:S01]  /*37400*/  @P0 FFMA.FTZ R25, R0, R4, +INF ;  /* 0x7f80000000190423 */ /* 0x000fe20000010004 */
[----:B------:R-:W-:Y:S01]  /*37410*/  @P5 MOV R4, 0x7f800000 ;  /* 0x7f80000000045802 */ /* 0x000fe20000000f00 */
[----:B---3--:R-:W-:Y:S02]  /*37420*/  FADD R27, R2, R6 ;  /* 0x00000006021b7221 */ /* 0x008fe40000000000 */
[----:B------:R-:W2:Y:S01]  /*37430*/  LDL.LU R2, [R1+0x200] ;  /* 0x0002000001027983 */ /* 0x000ea20000300800 */
[----:B----4-:R-:W-:-:S03]  /*37440*/  FADD R20, R20, R9 ;  /* 0x0000000914147221 */ /* 0x010fc60000000000 */
[----:B------:R-:W3:Y:S01]  /*37450*/  LDL.LU R9, [R1] ;  /* 0x0000000001097983 */ /* 0x000ee20000300800 */
[----:B-----5:R-:W-:Y:S01]  /*37460*/  FADD R8, R5, R10 ;  /* 0x0000000a05087221 */ /* 0x020fe20000000000 */
[----:B------:R-:W-:Y:S02]  /*37470*/  @P1 MOV R5, 0x7f800000 ;  /* 0x7f80000000051802 */ /* 0x000fe40000000f00 */
[----:B------:R-:W4:Y:S03]  /*37480*/  LDL.LU R10, [R1+0x8] ;  /* 0x00000800010a7983 */ /* 0x000f260000300800 */
[----:B------:R-:W-:Y:S01]  /*37490*/  @P1 FFMA.FTZ R27, R26, R5, +INF ;  /* 0x7f8000001a1b1423 */ /* 0x000fe20000010005 */
[----:B------:R-:W5:Y:S01]  /*374a0*/  LDL.LU R0, [R1+0xed8] ;  /* 0x000ed80001007983 */ /* 0x000f620000300800 */
[----:B------:R-:W-:-:S03]  /*374b0*/  @P5 FFMA.FTZ R20, R28, R4, +INF ;  /* 0x7f8000001c145423 */ /* 0x000fc60000010004 */
[----:B------:R0:W-:Y:S01]  /*374c0*/  STL [R1+0x308], R25 ;  /* 0x0003081901007387 */ /* 0x0001e20000100800 */
[----:B------:R-:W-:-:S03]  /*374d0*/  FSETP.NEU.AND P1, PT, R28, RZ, PT ;  /* 0x000000ff1c00720b */ /* 0x000fc60003f2d000 */
[----:B0-----:R-:W2:Y:S04]  /*374e0*/  LDL.LU R25, [R1+0xed4] ;  /* 0x000ed40001197983 */ /* 0x001ea80000300800 */
[----:B------:R-:W2:Y:S04]  /*374f0*/  LDL.LU R26, [R1+0xed0] ;  /* 0x000ed000011a7983 */ /* 0x000ea80000300800 */
[----:B------:R0:W-:Y:S04]  /*37500*/  STL [R1+0x304], R27 ;  /* 0x0003041b01007387 */ /* 0x0001e80000100800 */
[----:B0-----:R-:W2:Y:S04]  /*37510*/  LDL.LU R27, [R1+0xecc] ;  /* 0x000ecc00011b7983 */ /* 0x001ea80000300800 */
[----:B------:R-:W2:Y:S04]  /*37520*/  LDL.LU R5, [R1+0x60] ;  /* 0x0000600001057983 */ /* 0x000ea80000300800 */
[----:B------:R-:W2:Y:S04]  /*37530*/  LDL.LU R28, [R1+0xec8] ;  /* 0x000ec800011c7983 */ /* 0x000ea80000300800 */
[----:B------:R0:W-:Y:S04]  /*37540*/  STL [R1+0x300], R20 ;  /* 0x0003001401007387 */ /* 0x0001e80000100800 */
[----:B0-----:R-:W3:Y:S01]  /*37550*/  LDL.LU R20, [R1+0xec4] ;  /* 0x000ec40001147983 */ /* 0x001ee20000300800 */
[----:B------:R-:W-:-:S02]  /*37560*/  ISETP.GE.U32.AND P4, PT, R29, 0x7f800000, PT ;  /* 0x7f8000001d00780c */ /* 0x000fc40003f86070 */
[----:B------:R-:W-:Y:S01]  /*37570*/  FSETP.NEU.AND P0, PT, R29, RZ, PT ;  /* 0x000000ff1d00720b */ /* 0x000fe20003f0d000 */
[----:B------:R-:W2:Y:S10]  /*37580*/  LDL.LU R4, [R1+0x1cc] ;  /* 0x0001cc0001047983 */ /* 0x000eb40000300800 */
[----:B------:R-:W-:-:S04]  /*37590*/  @P4 IMAD.MOV.U32 R6, RZ, RZ, 0x7f800000 ;  /* 0x7f800000ff064424 */ /* 0x000fc800078e00ff */
[----:B------:R-:W-:Y:S02]  /*375a0*/  @P4 FFMA.FTZ R8, R29, R6, +INF ;  /* 0x7f8000001d084423 */ /* 0x000fe40000010006 */
[----:B------:R-:W2:Y:S04]  /*375b0*/  LDL.LU R29, [R1+0xa4] ;  /* 0x0000a400011d7983 */ /* 0x000ea80000300800 */
[----:B------:R-:W2:Y:S04]  /*375c0*/  LDL.LU R6, [R1+0x1e4] ;  /* 0x0001e40001067983 */ /* 0x000ea80000300800 */
[----:B------:R0:W-:Y:S02]  /*375d0*/  STL [R1+0x2fc], R8 ;  /* 0x0002fc0801007387 */ /* 0x0001e40000100800 */
[----:B0-----:R-:W-:-:S02]  /*375e0*/  F2FP.PACK_AB R8, R22, R23 ;  /* 0x000000171608723e */ /* 0x001fc400000000ff */
[----:B------:R-:W2:Y:S04]  /*375f0*/  LDL.LU R22, [R1+0x2c] ;  /* 0x00002c0001167983 */ /* 0x000ea80000300800 */
[----:B------:R-:W2:Y:S01]  /*37600*/  LDL.LU R23, [R1+0x68] ;  /* 0x0000680001177983 */ /* 0x000ea20000300800 */
[----:B---3--:R-:W-:Y:S02]  /*37610*/  F2FP.PACK_AB R20, R9, R20 ;  /* 0x000000140914723e */ /* 0x008fe400000000ff */
[----:B-----5:R-:W-:Y:S02]  /*37620*/  F2FP.PACK_AB R9, R0, R21 ;  /* 0x000000150009723e */ /* 0x020fe400000000ff */
[----:B----4-:R-:W-:Y:S01]  /*37630*/  F2FP.PACK_AB R21, R10, R24 ;  /* 0x000000180a15723e */ /* 0x010fe200000000ff */
[----:B------:R-:W3:Y:S01]  /*37640*/  LDL.LU R0, [R1+0x1dc] ;  /* 0x0001dc0001007983 */ /* 0x000ee20000300800 */
[----:B--2---:R-:W-:-:S03]  /*37650*/  F2FP.PACK_AB R10, R26, R25 ;  /* 0x000000191a0a723e */ /* 0x004fc600000000ff */
[----:B------:R-:W2:Y:S04]  /*37660*/  LDL.LU R26, [R1+0x94] ;  /* 0x00009400011a7983 */ /* 0x000ea80000300800 */
[----:B------:R-:W0:Y:S01]  /*37670*/  S2R R24, SR_TID.X ;  /* 0x0000000000187919 */ /* 0x000e220000002100 */
[----:B------:R-:W-:Y:S02]  /*37680*/  F2FP.PACK_AB R19, R19, R15 ;  /* 0x0000000f1313723e */ /* 0x000fe400000000ff */
[----:B------:R-:W-:Y:S02]  /*37690*/  F2FP.PACK_AB R15, R3, R2 ;  /* 0x00000002030f723e */ /* 0x000fe400000000ff */
[----:B------:R-:W-:Y:S02]  /*376a0*/  F2FP.PACK_AB R18, R4, R18 ;  /* 0x000000120412723e */ /* 0x000fe400000000ff */
[----:B------:R-:W-:-:S02]  /*376b0*/  F2FP.PACK_AB R14, R7, R14 ;  /* 0x0000000e070e723e */ /* 0x000fc400000000ff */
[----:B------:R-:W-:Y:S02]  /*376c0*/  F2FP.PACK_AB R13, R6, R13 ;  /* 0x0000000d060d723e */ /* 0x000fe400000000ff */
[----:B------:R-:W-:Y:S02]  /*376d0*/  F2FP.PACK_AB R23, R23, R5 ;  /* 0x000000051717723e */ /* 0x000fe400000000ff */
[C---:B0-----:R-:W-:Y:S02]  /*376e0*/  SHF.L.U32 R5, R24.reuse, 0xb, RZ ;  /* 0x0000000b18057819 */ /* 0x041fe400000006ff */
[----:B------:R-:W-:Y:S02]  /*376f0*/  LOP3.LUT R24, R24, 0xff, RZ, 0xc0, !PT ;  /* 0x000000ff18187812 */ /* 0x000fe400078ec0ff */
[----:B------:R-:W-:-:S04]  /*37700*/  LOP3.LUT R5, R5, 0x3000, RZ, 0xc0, !PT ;  /* 0x0000300005057812 */ /* 0x000fc800078ec0ff */
[----:B------:R-:W-:-:S04]  /*37710*/  LEA R24, R24, R5, 0x4 ;  /* 0x0000000518187211 */ /* 0x000fc800078e20ff */
[----:B------:R-:W-:Y:S02]  /*37720*/  LOP3.LUT R3, R24, 0x20, RZ, 0x3c, !PT ;  /* 0x0000002018037812 */ /* 0x000fe400078e3cff */
[----:B------:R-:W-:Y:S02]  /*37730*/  F2FP.PACK_AB R22, R22, R11 ;  /* 0x0000000b1616723e */ /* 0x000fe400000000ff */
[----:B------:R-:W-:Y:S01]  /*37740*/  F2FP.PACK_AB R11, R28, R27 ;  /* 0x0000001b1c0b723e */ /* 0x000fe200000000ff */
[----:B------:R-:W0:Y:S01]  /*37750*/  LDS.128 R4, [R3] ;  /* 0x0000000003047984 */ /* 0x000e220000000c00 */
[----:B------:R-:W-:Y:S02]  /*37760*/  LOP3.LUT R2, R24, 0x40, RZ, 0x3c, !PT ;  /* 0x0000004018027812 */ /* 0x000fe400078e3cff */
[----:B------:R-:W-:Y:S01]  /*37770*/  F2FP.PACK_AB R17, R29, R17 ;  /* 0x000000111d11723e */ /* 0x000fe200000000ff */
[----:B0-----:R-:W-:Y:S01]  /*37780*/  IMAD.MOV.U32 R29, RZ, RZ, R6 ;  /* 0x000000ffff1d7224 */ /* 0x001fe200078e0006 */
[----:B------:R-:W-:Y:S01]  /*37790*/  STL.64 [R1+0x10], R4 ;  /* 0x0000100401007387 */ /* 0x000fe20000100a00 */
[----:B---3--:R-:W-:-:S02]  /*377a0*/  F2FP.PACK_AB R12, R0, R12 ;  /* 0x0000000c000c723e */ /* 0x008fc400000000ff */
[----:B------:R-:W-:Y:S02]  /*377b0*/  LOP3.LUT R0, R24, 0x60, RZ, 0x3c, !PT ;  /* 0x0000006018007812 */ /* 0x000fe400078e3cff */
[----:B--2---:R-:W-:Y:S02]  /*377c0*/  F2FP.PACK_AB R16, R26, R16 ;  /* 0x000000101a10723e */ /* 0x004fe400000000ff */
[----:B------:R-:W0:Y:S04]  /*377d0*/  LDS.128 R24, [R24] ;  /* 0x0000000018187984 */ /* 0x000e280000000c00 */
[----:B0-----:R-:W-:Y:S04]  /*377e0*/  STL.64 [R1+0x20], R24 ;  /* 0x0000201801007387 */ /* 0x001fe80000100a00 */
[----:B------:R-:W-:Y:S04]  /*377f0*/  STL.64 [R1+0x28], R26 ;  /* 0x0000281a01007387 */ /* 0x000fe80000100a00 */
[----:B------:R-:W-:Y:S04]  /*37800*/  STL [R1+0x1c], R7 ;  /* 0x00001c0701007387 */ /* 0x000fe80000100800 */
[----:B------:R0:W-:Y:S04]  /*37810*/  STL [R1+0xe58], R29 ;  /* 0x000e581d01007387 */ /* 0x0001e80000100800 */
[----:B------:R-:W1:Y:S04]  /*37820*/  LDS.128 R4, [R2] ;  /* 0x0000000002047984 */ /* 0x000e680000000c00 */
[----:B0-----:R-:W2:Y:S04]  /*37830*/  LDL.LU R29, [R1+0x40] ;  /* 0x00004000011d7983 */ /* 0x001ea80000300800 */
[----:B-1----:R-:W-:Y:S01]  /*37840*/  STL.64 [R1], R4 ;  /* 0x0000000401007387 */ /* 0x002fe20000100a00 */
[----:B------:R-:W-:-:S03]  /*37850*/  MOV R28, R6 ;  /* 0x00000006001c7202 */ /* 0x000fc60000000f00 */
[----:B------:R-:W-:Y:S04]  /*37860*/  STL [R1+0xc], R7 ;  /* 0x00000c0701007387 */ /* 0x000fe80000100800 */
[----:B------:R-:W0:Y:S04]  /*37870*/  LDS.128 R4, [R0] ;  /* 0x0000000000047984 */ /* 0x000e280000000c00 */
[----:B------:R-:W-:Y:S06]  /*37880*/  BAR.SYNC.DEFER_BLOCKING 0x0 ;  /* 0x0000000000007b1d */ /* 0x000fec0000010000 */
[----:B------:R1:W-:Y:S04]  /*37890*/  STL [R1+0xec0], R28 ;  /* 0x000ec01c01007387 */ /* 0x0003e80000100800 */
[----:B-1----:R-:W3:Y:S04]  /*378a0*/  LDL.LU R28, [R1+0x34] ;  /* 0x00003400011c7983 */ /* 0x002ee80000300800 */
[----:B------:R-:W3:Y:S04]  /*378b0*/  LDL.LU R24, [R1+0x30] ;  /* 0x0000300001187983 */ /* 0x000ee80000300800 */
[----:B------:R-:W4:Y:S04]  /*378c0*/  LDL.LU R3, [R1+0x88] ;  /* 0x0000880001037983 */ /* 0x000f280000300800 */
[----:B------:R-:W5:Y:S04]  /*378d0*/  LDL.LU R25, [R1+0x50] ;  /* 0x0000500001197983 */ /* 0x000f680000300800 */
[----:B------:R-:W4:Y:S04]  /*378e0*/  LDL.LU R2, [R1+0x98] ;  /* 0x0000980001027983 */ /* 0x000f280000300800 */
[----:B------:R-:W4:Y:S04]  /*378f0*/  LDL.LU R26, [R1+0x70] ;  /* 0x00007000011a7983 */ /* 0x000f280000300800 */
[----:B------:R-:W4:Y:S04]  /*37900*/  LDL.LU R27, [R1+0xa0] ;  /* 0x0000a000011b7983 */ /* 0x000f280000300800 */
[----:B------:R-:W4:Y:S04]  /*37910*/  LDL.LU R0, [R1+0x1e8] ;  /* 0x0001e80001007983 */ /* 0x000f280000300800 */
[----:B0-----:R0:W-:Y:S04]  /*37920*/  STL.64 [R1+0xe78], R6 ;  /* 0x000e780601007387 */ /* 0x0011e80000100a00 */
[----:B0-----:R-:W4:Y:S04]  /*37930*/  LDL.LU R6, [R1+0x264] ;  /* 0x0002640001067983 */ /* 0x001f280000300800 */
[----:B------:R-:W4:Y:S04]  /*37940*/  LDL.LU R7, [R1+0x260] ;  /* 0x0002600001077983 */ /* 0x000f280000300800 */
[----:B------:R0:W-:Y:S04]  /*37950*/  STL.64 [R1+0xe70], R4 ;  /* 0x000e700401007387 */ /* 0x0001e80000100a00 */
[----:B0-----:R-:W4:Y:S04]  /*37960*/  LDL.LU R4, [R1+0x250] ;  /* 0x0002500001047983 */ /* 0x001f280000300800 */
[----:B------:R-:W4:Y:S04]  /*37970*/  LDL.LU R5, [R1+0x21c] ;  /* 0x00021c0001057983 */ /* 0x000f280000300800 */
[----:B--2---:R0:W-:Y:S04]  /*37980*/  STS.128 [R29], R8 ;  /* 0x000000081d007388 */ /* 0x0041e80000000c00 */
[----:B0-----:R-:W4:Y:S04]  /*37990*/  LDL.LU R8, [R1+0x84] ;  /* 0x0000840001087983 */ /* 0x001f280000300800 */
[----:B------:R-:W2:Y:S04]  /*379a0*/  LDL.LU R9, [R1+0x90] ;  /* 0x0000900001097983 */ /* 0x000ea80000300800 */
[----:B------:R-:W2:Y:S04]  /*379b0*/  LDL.LU R10, [R1+0xa8] ;  /* 0x0000a800010a7983 */ /* 0x000ea80000300800 */
[----:B------:R-:W2:Y:S04]  /*379c0*/  LDL.LU R11, [R1+0xb0] ;  /* 0x0000b000010b7983 */ /* 0x000ea80000300800 */
[----:B------:R0:W-:Y:S04]  /*379d0*/  STS.128 [R29+0x80], R20 ;  /* 0x000080141d007388 */ /* 0x0001e80000000c00 */
[----:B------:R1:W-:Y:S04]  /*379e0*/  STS.128 [R29+0x800], R16 ;  /* 0x000800101d007388 */ /* 0x0003e80000000c00 */
[----:B------:R1:W-:Y:S04]  /*379f0*/  STS.128 [R29+0x880], R12 ;  /* 0x0008800c1d007388 */ /* 0x0003e80000000c00 */
[----:B0-----:R-:W2:Y:S04]  /*37a00*/  LDL.LU R20, [R1+0x208] ;  /* 0x0002080001147983 */ /* 0x001ea80000300800 */
[----:B------:R-:W2:Y:S04]  /*37a10*/  LDL.LU R21, [R1+0x25c] ;  /* 0x00025c0001157983 */ /* 0x000ea80000300800 */
[----:B------:R-:W2:Y:S04]  /*37a20*/  LDL.LU R22, [R1+0x258] ;  /* 0x0002580001167983 */ /* 0x000ea80000300800 */
[----:B------:R-:W2:Y:S04]  /*37a30*/  LDL.LU R23, [R1+0x220] ;  /* 0x0002200001177983 */ /* 0x000ea80000300800 */
[----:B-1----:R-:W2:Y:S04]  /*37a40*/  LDL.LU R16, [R1+0x248] ;  /* 0x0002480001107983 */ /* 0x002ea80000300800 */
[----:B------:R-:W2:Y:S04]  /*37a50*/  LDL.LU R17, [R1+0x1f8] ;  /* 0x0001f80001117983 */ /* 0x000ea80000300800 */
[----:B------:R-:W2:Y:S04]  /*37a60*/  LDL.LU R18, [R1+0x254] ;  /* 0x0002540001127983 */ /* 0x000ea80000300800 */
[----:B------:R-:W2:Y:S01]  /*37a70*/  LDL.LU R19, [R1+0x210] ;  /* 0x0002100001137983 */ /* 0x000ea20000300800 */
[----:B---3--:R-:W-:-:S03]  /*37a80*/  F2FP.PACK_AB R24, R28, R24 ;  /* 0x000000181c18723e */ /* 0x008fc600000000ff */
[----:B------:R-:W3:Y:S04]  /*37a90*/  LDL.LU R12, [R1+0xb4] ;  /* 0x0000b400010c7983 */ /* 0x000ee80000300800 */
[----:B------:R-:W2:Y:S04]  /*37aa0*/  LDL.LU R13, [R1+0x1ec] ;  /* 0x0001ec00010d7983 */ /* 0x000ea80000300800 */
[----:B------:R-:W2:Y:S04]  /*37ab0*/  LDL.LU R14, [R1+0x24c] ;  /* 0x00024c00010e7983 */ /* 0x000ea80000300800 */
[----:B------:R-:W2:Y:S04]  /*37ac0*/  LDL.LU R15, [R1+0x1fc] ;  /* 0x0001fc00010f7983 */ /* 0x000ea80000300800 */
[----:B------:R-:W2:Y:S04]  /*37ad0*/  LDL.LU R28, [R1+0xec0] ;  /* 0x000ec000011c7983 */ /* 0x000ea80000300800 */
[----:B------:R-:W-:Y:S01]  /*37ae0*/  BAR.SYNC.DEFER_BLOCKING 0x0 ;  /* 0x0000000000007b1d */ /* 0x000fe20000010000 */
[----:B----4-:R-:W-:-:S05]  /*37af0*/  F2FP.PACK_AB R8, R3, R8 ;  /* 0x000000080308723e */ /* 0x010fca00000000ff */
[----:B------:R-:W5:Y:S02]  /*37b00*/  LDL.LU R3, [R1+0xebc] ;  /* 0x000ebc0001037983 */ /* 0x000f640000300800 */
[----:B-----5:R-:W-:Y:S02]  /*37b10*/  F2FP.PACK_AB R25, R3, R25 ;  /* 0x000000190319723e */ /* 0x020fe400000000ff */
[----:B------:R-:W4:Y:S01]  /*37b20*/  LDL.LU R3, [R1+0xeb8] ;  /* 0x000eb80001037983 */ /* 0x000f220000300800 */
[----:B--2---:R-:W-:-:S03]  /*37b30*/  F2FP.PACK_AB R9, R2, R9 ;  /* 0x000000090209723e */ /* 0x004fc600000000ff */
[----:B------:R-:W2:Y:S01]  /*37b40*/  LDL.LU R2, [R1+0xeb4] ;  /* 0x000eb40001027983 */ /* 0x000ea20000300800 */
[----:B---3--:R-:W-:Y:S02]  /*37b50*/  F2FP.PACK_AB R11, R12, R11 ;  /* 0x0000000b0c0b723e */ /* 0x008fe400000000ff */
[----:B------:R-:W-:Y:S02]  /*37b60*/  F2FP.PACK_AB R12, R13, R0 ;  /* 0x000000000d0c723e */ /* 0x000fe400000000ff */
[----:B------:R-:W0:Y:S01]  /*37b70*/  S2R R0, SR_TID.X ;  /* 0x0000000000007919 */ /* 0x000e220000002100 */
[----:B----4-:R-:W-:-:S03]  /*37b80*/  F2FP.PACK_AB R26, R3, R26 ;  /* 0x0000001a031a723e */ /* 0x010fc600000000ff */
[----:B------:R-:W2:Y:S01]  /*37b90*/  LDL.LU R3, [R1+0xeb0] ;  /* 0x000eb00001037983 */ /* 0x000ea20000300800 */
[----:B------:R-:W-:Y:S02]  /*37ba0*/  F2FP.PACK_AB R13, R15, R17 ;  /* 0x000000110f0d723e */ /* 0x000fe400000000ff */
[----:B------:R-:W-:Y:S02]  /*37bb0*/  F2FP.PACK_AB R17, R18, R4 ;  /* 0x000000041211723e */ /* 0x000fe400000000ff */
[C---:B0-----:R-:W-:Y:S02]  /*37bc0*/  SHF.L.U32 R4, R0.reuse, 0xb, RZ ;  /* 0x0000000b00047819 */ /* 0x041fe400000006ff */
[----:B------:R-:W-:Y:S02]  /*37bd0*/  LOP3.LUT R0, R0, 0xff, RZ, 0xc0, !PT ;  /* 0x000000ff00007812 */ /* 0x000fe400078ec0ff */
[----:B------:R-:W-:Y:S02]  /*37be0*/  LOP3.LUT R4, R4, 0x3000, RZ, 0xc0, !PT ;  /* 0x0000300004047812 */ /* 0x000fe400078ec0ff */
[----:B------:R-:W-:-:S02]  /*37bf0*/  F2FP.PACK_AB R16, R14, R16 ;  /* 0x000000100e10723e */ /* 0x000fc400000000ff */
[----:B------:R-:W-:Y:S02]  /*37c00*/  F2FP.PACK_AB R10, R10, R27 ;  /* 0x0000001b0a0a723e */ /* 0x000fe400000000ff */
[----:B------:R-:W-:Y:S02]  /*37c10*/  F2FP.PACK_AB R14, R19, R20 ;  /* 0x00000014130e723e */ /* 0x000fe400000000ff */
[----:B------:R-:W-:Y:S02]  /*37c20*/  F2FP.PACK_AB R15, R23, R5 ;  /* 0x00000005170f723e */ /* 0x000fe400000000ff */
[----:B------:R-:W-:Y:S01]  /*37c30*/  F2FP.PACK_AB R19, R6, R7 ;  /* 0x000000070613723e */ /* 0x000fe200000000ff */
[C-C-:B------:R-:W-:Y:S01]  /*37c40*/  IMAD R7, R0.reuse, 0x10, R4.reuse ;  /* 0x0000001000077824 */ /* 0x140fe200078e0204 */
[CC--:B------:R-:W-:Y:S02]  /*37c50*/  LEA R6, R0.reuse, R4.reuse, 0x4 ;  /* 0x0000000400067211 */ /* 0x0c0fe400078e20ff */
[C---:B------:R-:W-:Y:S01]  /*37c60*/  LEA R5, R0.reuse, R4, 0x4 ;  /* 0x0000000400057211 */ /* 0x040fe200078e20ff */
[----:B------:R-:W-:Y:S01]  /*37c70*/  IMAD R4, R0, 0x10, R4 ;  /* 0x0000001000047824 */ /* 0x000fe200078e0204 */
[----:B------:R-:W-:-:S02]  /*37c80*/  F2FP.PACK_AB R18, R21, R22 ;  /* 0x000000161512723e */ /* 0x000fc400000000ff */
[----:B------:R-:W-:Y:S02]  /*37c90*/  LOP3.LUT R5, R5, 0x20, RZ, 0x3c, !PT ;  /* 0x0000002005057812 */ /* 0x000fe400078e3cff */
[----:B------:R-:W-:Y:S02]  /*37ca0*/  LOP3.LUT R6, R6, 0x40, RZ, 0x3c, !PT ;  /* 0x0000004006067812 */ /* 0x000fe400078e3cff */
[----:B------:R-:W-:Y:S02]  /*37cb0*/  LOP3.LUT R7, R7, 0x60, RZ, 0x3c, !PT ;  /* 0x0000006007077812 */ /* 0x000fe400078e3cff */
[----:B--2---:R-:W-:Y:S02]  /*37cc0*/  F2FP.PACK_AB R27, R3, R2 ;  /* 0x00000002031b723e */ /* 0x004fe400000000ff */
[----:B------:R-:W2:Y:S04]  /*37cd0*/  LDL.LU R3, [R1+0xeac] ;  /* 0x000eac0001037983 */ /* 0x000ea80000300800 */
[----:B------:R-:W2:Y:S04]  /*37ce0*/  LDL.LU R2, [R1+0xea8] ;  /* 0x000ea80001027983 */ /* 0x000ea80000300800 */
[----:B------:R-:W-:Y:S04]  /*37cf0*/  STL.64 [R1+0xea0], R26 ;  /* 0x000ea01a01007387 */ /* 0x000fe80000100a00 */
[----:B------:R-:W-:Y:S04]  /*37d00*/  STL.64 [R1+0xe98], R24 ;  /* 0x000e981801007387 */ /* 0x000fe80000100a00 */
[----:B------:R-:W0:Y:S04]  /*37d10*/  LDS.128 R24, [R4] ;  /* 0x0000000004187984 */ /* 0x000e280000000c00 */
[----:B------:R-:W3:Y:S04]  /*37d20*/  LDL.LU R20, [R1+0xd0] ;  /* 0x0000d00001147983 */ /* 0x000ee80000300800 */
[----:B------:R-:W4:Y:S04]  /*37d30*/  LDL.LU R21, [R1+0xd8] ;  /* 0x0000d80001157983 */ /* 0x000f280000300800 */
[----:B------:R-:W5:Y:S04]  /*37d40*/  LDL.LU R22, [R1+0xe4] ;  /* 0x0000e40001167983 */ /* 0x000f680000300800 */
[----:B------:R-:W5:Y:S04]  /*37d50*/  LDL.LU R23, [R1+0xe0] ;  /* 0x0000e00001177983 */ /* 0x000f680000300800 */
[----:B0-----:R-:W-:Y:S04]  /*37d60*/  STL.64 [R1+0xc0], R24 ;  /* 0x0000c01801007387 */ /* 0x001fe80000100a00 */
[----:B------:R-:W-:Y:S04]  /*37d70*/  STL.64 [R1+0xc8], R26 ;  /* 0x0000c81a01007387 */ /* 0x000fe80000100a00 */
[----:B------:R-:W0:Y:S04]  /*37d80*/  LDS.128 R24, [R5] ;  /* 0x0000000005187984 */ /* 0x000e280000000c00 */
[----:B0-----:R-:W-:Y:S04]  /*37d90*/  STL.64 [R1+0xb0], R24 ;  /* 0x0000b01801007387 */ /* 0x001fe80000100a00 */
[----:B------:R-:W-:Y:S04]  /*37da0*/  STL.64 [R1+0xb8], R26 ;  /* 0x0000b81a01007387 */ /* 0x000fe80000100a00 */
[----:B------:R-:W0:Y:S04]  /*37db0*/  LDS.128 R24, [R6] ;  /* 0x0000000006187984 */ /* 0x000e280000000c00 */
[----:B0-----:R-:W-:Y:S04]  /*37dc0*/  STL.64 [R1+0xa0], R24 ;  /* 0x0000a01801007387 */ /* 0x001fe80000100a00 */
[----:B------:R-:W-:Y:S04]  /*37dd0*/  STL.64 [R1+0xa8], R26 ;  /* 0x0000a81a01007387 */ /* 0x000fe80000100a00 */
[----:B------:R-:W0:Y:S04]  /*37de0*/  LDS.128 R24, [R7] ;  /* 0x0000000007187984 */ /* 0x000e280000000c00 */
[----:B0-----:R-:W-:Y:S04]  /*37df0*/  STL.64 [R1+0x90], R24 ;  /* 0x0000901801007387 */ /* 0x001fe80000100a00 */
[----:B------:R0:W-:Y:S04]  /*37e00*/  STL.64 [R1+0x98], R26 ;  /* 0x0000981a01007387 */ /* 0x0001e80000100a00 */
[----:B0-----:R-:W3:Y:S04]  /*37e10*/  LDL.LU.64 R26, [R1+0xea0] ;  /* 0x000ea000011a7983 */ /* 0x001ee80000300a00 */
[----:B------:R-:W3:Y:S04]  /*37e20*/  LDL.LU.64 R24, [R1+0xe98] ;  /* 0x000e980001187983 */ /* 0x000ee80000300a00 */
[----:B------:R0:W-:Y:S04]  /*37e30*/  STL [R1+0xe80], R7 ;  /* 0x000e800701007387 */ /* 0x0001e80000100800 */
[----:B------:R-:W-:Y:S06]  /*37e40*/  BAR.SYNC.DEFER_BLOCKING 0x0 ;  /* 0x0000000000007b1d */ /* 0x000fec0000010000 */
[----:B0-----:R-:W4:Y:S04]  /*37e50*/  LDL.LU R7, [R1+0xdc] ;  /* 0x0000dc0001077983 */ /* 0x001f280000300800 */
[----:B------:R0:W-:Y:S04]  /*37e60*/  STL [R1+0xe84], R6 ;  /* 0x000e840601007387 */ /* 0x0001e80000100800 */
[----:B0-----:R-:W4:Y:S04]  /*37e70*/  LDL.LU R6, [R1+0xd4] ;  /* 0x0000d40001067983 */ /* 0x001f280000300800 */
[----:B------:R-:W-:Y:S04]  /*37e80*/  STL [R1+0xe88], R5 ;  /* 0x000e880501007387 */ /* 0x000fe80000100800 */
[----:B------:R-:W4:Y:S01]  /*37e90*/  LDL.LU R0, [R1+0x280] ;  /* 0x0002800001007983 */ /* 0x000f220000300800 */
[----:B-----5:R-:W-:-:S02]  /*37ea0*/  F2FP.PACK_AB R22, R22, R23 ;  /* 0x000000171616723e */ /* 0x020fc400000000ff */
[----:B--2---:R-:W-:Y:S01]  /*37eb0*/  F2FP.PACK_AB R23, R2, R3 ;  /* 0x000000030217723e */ /* 0x004fe200000000ff */
[----:B---3--:R0:W-:Y:S04]  /*37ec0*/  STS.128 [R29], R24 ;  /* 0x000000181d007388 */ /* 0x0081e80000000c00 */
[----:B------:R1:W-:Y:S04]  /*37ed0*/  STS.128 [R29+0x80], R8 ;  /* 0x000080081d007388 */ /* 0x0003e80000000c00 */
[----:B------:R2:W-:Y:S04]  /*37ee0*/  STS.128 [R29+0x800], R12 ;  /* 0x0008000c1d007388 */ /* 0x0005e80000000c00 */
[----:B------:R3:W-:Y:S01]  /*37ef0*/  STS.128 [R29+0x880], R16 ;  /* 0x000880101d007388 */ /* 0x0007e20000000c00 */
[----:B----4-:R-:W-:-:S03]  /*37f00*/  F2FP.PACK_AB R21, R7, R21 ;  /* 0x000000150715723e */ /* 0x010fc600000000ff */
[----:B0-----:R-:W4:Y:S04]  /*37f10*/  LDL.LU R26, [R1+0x290] ;  /* 0x00029000011a7983 */ /* 0x001f280000300800 */
[----:B------:R-:W5:Y:S04]  /*37f20*/  LDL.LU R25, [R1+0x284] ;  /* 0x0002840001197983 */ /* 0x000f680000300800 */
[----:B-1----:R-:W4:Y:S01]  /*37f30*/  LDL.LU R8, [R1+0x228] ;  /* 0x0002280001087983 */ /* 0x002f220000300800 */
[----:B------:R-:W-:-:S03]  /*37f40*/  F2FP.PACK_AB R20, R6, R20 ;  /* 0x000000140614723e */ /* 0x000fc600000000ff */
[----:B------:R-:W-:Y:S06]  /*37f50*/  BAR.SYNC.DEFER_BLOCKING 0x0 ;  /* 0x0000000000007b1d */ /* 0x000fec0000010000 */
[----:B------:R-:W4:Y:S04]  /*37f60*/  LDL.LU R9, [R1+0x230] ;  /* 0x0002300001097983 */ /* 0x000f280000300800 */
[----:B------:R-:W4:Y:S04]  /*37f70*/  LDL.LU R10, [R1+0x238] ;  /* 0x00023800010a7983 */ /* 0x000f280000300800 */
[----:B------:R-:W4:Y:S04]  /*37f80*/  LDL.LU R11, [R1+0x240] ;  /* 0x00024000010b7983 */ /* 0x000f280000300800 */
[----:B--2---:R-:W2:Y:S04]  /*37f90*/  LDL.LU R12, [R1+0x268] ;  /* 0x00026800010c7983 */ /* 0x004ea80000300800 */
[----:B------:R-:W2:Y:S04]  /*37fa0*/  LDL.LU R13, [R1+0x270] ;  /* 0x00027000010d7983 */ /* 0x000ea80000300800 */
[----:B------:R-:W0:Y:S04]  /*37fb0*/  LDS.128 R4, [R4] ;  /* 0x0000000004047984 */ /* 0x000e280000000c00 */
[----:B------:R-:W2:Y:S04]  /*37fc0*/  LDL.LU R14, [R1+0x278] ;  /* 0x00027800010e7983 */ /* 0x000ea80000300800 */
[----:B------:R-:W2:Y:S04]  /*37fd0*/  LDL.LU R15, [R1+0x298] ;  /* 0x00029800010f7983 */ /* 0x000ea80000300800 */
[----:B---3--:R-:W2:Y:S04]  /*37fe0*/  LDL.LU R16, [R1+0x26c] ;  /* 0x00026c0001107983 */ /* 0x008ea80000300800 */
[----:B------:R-:W3:Y:S04]  /*37ff0*/  LDL.LU R17, [R1+0x294] ;  /* 0x0002940001117983 */ /* 0x000ee80000300800 */
[----:B------:R-:W2:Y:S04]  /*38000*/  LDL.LU R18, [R1+0x29c] ;  /* 0x00029c0001127983 */ /* 0x000ea80000300800 */
[----:B------:R-:W2:Y:S04]  /*38010*/  LDL.LU R19, [R1+0x2a0] ;  /* 0x0002a00001137983 */ /* 0x000ea80000300800 */
[----:B------:R-:W4:Y:S04]  /*38020*/  LDL.LU R2, [R1+0xe90] ;  /* 0x000e900001027983 */ /* 0x000f280000300800 */
[----:B------:R-:W2:Y:S04]  /*38030*/  LDL.LU R3, [R1+0xe8c] ;  /* 0x000e8c0001037983 */ /* 0x000ea80000300800 */
[----:B------:R-:W2:Y:S04]  /*38040*/  LDL.LU R24, [R1+0x20] ;  /* 0x0000200001187983 */ /* 0x000ea80000300800 */
[----:B0-----:R0:W-:Y:S04]  /*38050*/  STL.64 [R1+0x80], R4 ;  /* 0x0000800401007387 */ /* 0x0011e80000100a00 */
[----:B------:R-:W-:Y:S04]  /*38060*/  STL.64 [R1+0x88], R6 ;  /* 0x0000880601007387 */ /* 0x000fe80000100a00 */
[----:B0-----:R-:W2:Y:S04]  /*38070*/  LDL.LU R5, [R1+0xe88] ;  /* 0x000e880001057983 */ /* 0x001ea80000300800 */
[----:B--2---:R-:W0:Y:S04]  /*38080*/  LDS.128 R4, [R5] ;  /* 0x0000000005047984 */ /* 0x004e280000000c00 */
[----:B0-----:R-:W-:Y:S04]  /*38090*/  STL.64 [R1+0x70], R4 ;  /* 0x0000700401007387 */ /* 0x001fe80000100a00 */
[----:B------:R0:W-:Y:S04]  /*380a0*/  STL.64 [R1+0x78], R6 ;  /* 0x0000780601007387 */ /* 0x0001e80000100a00 */
[----:B0-----:R-:W2:Y:S04]  /*380b0*/  LDL.LU R6, [R1+0xe84] ;  /* 0x000e840001067983 */ /* 0x001ea80000300800 */
[----:B--2---:R-:W0:Y:S04]  /*380c0*/  LDS.128 R4, [R6] ;  /* 0x0000000006047984 */ /* 0x004e280000000c00 */
[----:B0-----:R-:W-:Y:S04]  /*380d0*/  STL.64 [R1+0x50], R4 ;  /* 0x0000500401007387 */ /* 0x001fe80000100a00 */
[----:B------:R0:W-:Y:S04]  /*380e0*/  STL.64 [R1+0x58], R6 ;  /* 0x0000580601007387 */ /* 0x0001e80000100a00 */
[----:B0-----:R-:W2:Y:S04]  /*380f0*/  LDL.LU R7, [R1+0xe80] ;  /* 0x000e800001077983 */ /* 0x001ea80000300800 */
[----:B------:R-:W3:Y:S01]  /*38100*/  LDL.LU R27, [R1+0x10] ;  /* 0x00001000011b7983 */ /* 0x000ee20000300800 */
[----:B----4-:R-:W-:-:S03]  /*38110*/  F2FP.PACK_AB R8, R2, R8 ;  /* 0x000000080208723e */ /* 0x010fc600000000ff */
[----:B--2---:R-:W0:Y:S04]  /*38120*/  LDS.128 R4, [R7] ;  /* 0x0000000007047984 */ /* 0x004e280000000c00 */
[----:B------:R-:W-:Y:S06]  /*38130*/  BAR.SYNC.DEFER_BLOCKING 0x0 ;  /* 0x0000000000007b1d */ /* 0x000fec0000010000 */
[----:B------:R-:W-:Y:S04]  /*38140*/  STS.128 [R29], R20 ;  /* 0x000000141d007388 */ /* 0x000fe80000000c00 */
[----:B0-----:R-:W-:Y:S04]  /*38150*/  STL.64 [R1+0x30], R4 ;  /* 0x0000300401007387 */ /* 0x001fe80000100a00 */
[----:B------:R0:W-:Y:S04]  /*38160*/  STL.64 [R1+0x38], R6 ;  /* 0x0000380601007387 */ /* 0x0001e80000100a00 */
[----:B0-----:R-:W2:Y:S04]  /*38170*/  LDL.LU.64 R6, [R1+0xe78] ;  /* 0x000e780001067983 */ /* 0x001ea80000300a00 */
[----:B------:R-:W4:Y:S04]  /*38180*/  LDL.LU.64 R4, [R1+0xe70] ;  /* 0x000e700001047983 */ /* 0x000f280000300a00 */
[----:B------:R-:W2:Y:S04]  /*38190*/  LDL.LU R20, [R1+0x244] ;  /* 0x0002440001147983 */ /* 0x000ea80000300800 */
[----:B------:R-:W2:Y:S04]  /*381a0*/  LDL.LU R21, [R1+0x274] ;  /* 0x0002740001157983 */ /* 0x000ea80000300800 */
[----:B------:R-:W2:Y:S04]  /*381b0*/  LDL.LU R22, [R1+0x27c] ;  /* 0x00027c0001167983 */ /* 0x000ea80000300800 */
[----:B------:R-:W2:Y:S04]  /*381c0*/  LDL.LU R23, [R1+0x2a4] ;  /* 0x0002a40001177983 */ /* 0x000ea80000300800 */
[----:B------:R-:W2:Y:S01]  /*381d0*/  LDL.LU R2, [R1+0xe6c] ;  /* 0x000e6c0001027983 */ /* 0x000ea20000300800 */
[----:B------:R-:W-:-:S03]  /*381e0*/  F2FP.PACK_AB R9, R3, R9 ;  /* 0x000000090309723e */ /* 0x000fc600000000ff */
[----:B------:R-:W3:Y:S01]  /*381f0*/  LDL.LU R3, [R1+0xe68] ;  /* 0x000e680001037983 */ /* 0x000ee20000300800 */
[----:B--2---:R-:W-:-:S03]  /*38200*/  F2FP.PACK_AB R10, R2, R10 ;  /* 0x0000000a020a723e */ /* 0x004fc600000000ff */
[----:B------:R-:W2:Y:S01]  /*38210*/  LDL.LU R2, [R1+0xe64] ;  /* 0x000e640001027983 */ /* 0x000ea20000300800 */
[----:B------:R-:W-:Y:S02]  /*38220*/  F2FP.PACK_AB R12, R16, R12 ;  /* 0x0000000c100c723e */ /* 0x000fe400000000ff */
[----:B------:R-:W-:Y:S02]  /*38230*/  F2FP.PACK_AB R11, R20, R11 ;  /* 0x0000000b140b723e */ /* 0x000fe400000000ff */
[----:B------:R-:W-:Y:S02]  /*38240*/  F2FP.PACK_AB R18, R18, R15 ;  /* 0x0000000f1212723e */ /* 0x000fe400000000ff */
[----:B------:R-:W-:Y:S02]  /*38250*/  F2FP.PACK_AB R13, R21, R13 ;  /* 0x0000000d150d723e */ /* 0x000fe400000000ff */
[----:B------:R-:W-:Y:S02]  /*38260*/  F2FP.PACK_AB R14, R22, R14 ;  /* 0x0000000e160e723e */ /* 0x000fe400000000ff */
[----:B-----5:R-:W-:-:S02]  /*38270*/  F2FP.PACK_AB R15, R25, R0 ;  /* 0x00000000190f723e */ /* 0x020fc400000000ff */
[----:B---3--:R-:W-:Y:S02]  /*38280*/  F2FP.PACK_AB R17, R17, R26 ;  /* 0x0000001a1111723e */ /* 0x008fe400000000ff */
[----:B------:R-:W-:Y:S01]  /*38290*/  F2FP.PACK_AB R19, R23, R19 ;  /* 0x000000131713723e */ /* 0x000fe200000000ff */
[----:B------:R-:W-:Y:S04]  /*382a0*/  STS.128 [R29+0x80], R8 ;  /* 0x000080081d007388 */ /* 0x000fe80000000c00 */
[----:B------:R-:W-:Y:S01]  /*382b0*/  STS.128 [R29+0x800], R12 ;  /* 0x0008000c1d007388 */ /* 0x000fe20000000c00 */
[----:B--2---:R-:W-:-:S03]  /*382c0*/  F2FP.PACK_AB R16, R2, R3 ;  /* 0x000000030210723e */ /* 0x004fc600000000ff */
[----:B------:R-:W2:Y:S04]  /*382d0*/  LDL.LU R2, [R1+0xe60] ;  /* 0x000e600001027983 */ /* 0x000ea80000300800 */
[----:B------:R-:W3:Y:S04]  /*382e0*/  LDL.LU R3, [R1+0xe5c] ;  /* 0x000e5c0001037983 */ /* 0x000ee80000300800 */
[----:B------:R0:W-:Y:S04]  /*382f0*/  STS.128 [R29+0x880], R16 ;  /* 0x000880101d007388 */ /* 0x0001e80000000c00 */
[----:B------:R-:W-:Y:S01]  /*38300*/  BAR.SYNC.DEFER_BLOCKING 0x0 ;  /* 0x0000000000007b1d */ /* 0x000fe20000010000 */
[----:B------:R-:W-:-:S05]  /*38310*/  MOV R26, c[0x0][0x1c8] ;  /* 0x00007200001a7a02 */ /* 0x000fca0000000f00 */
[----:B------:R-:W5:Y:S01]  /*38320*/  LDL.LU R25, [R1] ;  /* 0x0000000001197983 */ /* 0x000f620000300800 */
[----:B------:R-:W-:-:S03]  /*38330*/  SHF.L.U32 R0, R26, 0x1, RZ ;  /* 0x000000011a007819 */ /* 0x000fc600000006ff */
[----:B0-----:R-:W4:Y:S01]  /*38340*/  LDL.LU R29, [R1+0xe58] ;  /* 0x000e5800011d7983 */ /* 0x001f220000300800 */
[C---:B------:R-:W-:Y:S01]  /*38350*/  IMAD R15, R26.reuse, 0x6, RZ ;  /* 0x000000061a0f7824 */ /* 0x040fe200078e02ff */
[-C--:B--2---:R-:W-:Y:S02]  /*38360*/  LEA R8, P5, R26, R2.reuse, 0x2 ;  /* 0x000000021a087211 */ /* 0x084fe400078a10ff */
[C---:B------:R-:W-:Y:S02]  /*38370*/  IADD3 R10, P4, R0.reuse, R2, RZ ;  /* 0x00000002000a7210 */ /* 0x040fe40007f9e0ff */
[-C--:B---3--:R-:W-:Y:S01]  /*38380*/  LEA.HI.X.SX32 R9, R0, R3.reuse, 0x1, P5 ;  /* 0x0000000300097211 */ /* 0x088fe200028f0eff */
[----:B------:R0:W-:Y:S01]  /*38390*/  STG.E.U16 [R2.64], R24 ;  /* 0x0000001802007986 */ /* 0x0001e2000c101504 */
[----:B------:R-:W-:Y:S02]  /*383a0*/  LEA.HI.X.SX32 R11, R26, R3, 0x1, P4 ;  /* 0x000000031a0b7211 */ /* 0x000fe400020f0eff */
[----:B------:R-:W-:-:S05]  /*383b0*/  PRMT R0, R24, 0x7632, R0 ;  /* 0x0000763218007816 */ /* 0x000fca0000000000 */
[----:B------:R1:W-:Y:S04]  /*383c0*/  STG.E.U16 [R10.64], R0 ;  /* 0x000000000a007986 */ /* 0x0003e8000c101504 */
[----:B0-----:R-:W2:Y:S04]  /*383d0*/  LDL.LU R24, [R1+0x24] ;  /* 0x0000240001187983 */ /* 0x001ea80000300800 */
[----:B------:R0:W-:Y:S01]  /*383e0*/  STG.E.U16 [R8.64], R27 ;  /* 0x0000001b08007986 */ /* 0x0001e2000c101504 */
[----:B-1----:R-:W-:-:S03]  /*383f0*/  PRMT R0, R27, 0x7632, R0 ;  /* 0x000076321b007816 */ /* 0x002fc60000000000 */
[----:B0-----:R-:W3:Y:S01]  /*38400*/  LDL.LU R27, [R1+0x14] ;  /* 0x00001400011b7983 */ /* 0x001ee20000300800 */
[C---:B------:R-:W-:Y:S01]  /*38410*/  IMAD R9, R26.reuse, 0x3, RZ ;  /* 0x000000031a097824 */ /* 0x040fe200078e02ff */
[-C--:B------:R-:W-:Y:S01]  /*38420*/  IADD3 R8, P5, R15, R2.reuse, RZ ;  /* 0x000000020f087210 */ /* 0x080fe20007fbe0ff */
[C---:B------:R-:W-:Y:S01]  /*38430*/  IMAD R17, R26.reuse, 0xa, RZ ;  /* 0x0000000a1a117824 */ /* 0x040fe200078e02ff */
[CC--:B------:R-:W-:Y:S01]  /*38440*/  LEA R10, P4, R26.reuse, R2.reuse, 0x3 ;  /* 0x000000021a0a7211 */ /* 0x0c0fe200078818ff */
[C---:B------:R-:W-:Y:S01]  /*38450*/  IMAD.SHL.U32 R11, R26.reuse, 0x4, RZ ;  /* 0x000000041a0b7824 */ /* 0x040fe200078e00ff */
[-C--:B------:R-:W-:Y:S01]  /*38460*/  LEA.HI.X.SX32 R9, R9, R3.reuse, 0x1, P5 ;  /* 0x0000000309097211 */ /* 0x080fe200028f0eff */
[C---:B------:R-:W-:Y:S01]  /*38470*/  IMAD R13, R26.reuse, 0x5, RZ ;  /* 0x000000051a0d7824 */ /* 0x040fe200078e02ff */
[-C--:B------:R-:W-:Y:S01]  /*38480*/  IADD3 R12, P5, R17, R2.reuse, RZ ;  /* 0x00000002110c7210 */ /* 0x080fe20007fbe0ff */
[C---:B------:R-:W-:Y:S01]  /*38490*/  IMAD R19, R26.reuse, 0xc, RZ ;  /* 0x0000000c1a137824 */ /* 0x040fe200078e02ff */
[-C--:B------:R-:W-:Y:S01]  /*384a0*/  LEA.HI.X.SX32 R11, R11, R3.reuse, 0x1, P4 ;  /* 0x000000030b0b7211 */ /* 0x080fe200020f0eff */
[----:B------:R0:W-:Y:S01]  /*384b0*/  STG.E.U16 [R8.64], R0 ;  /* 0x0000000008007986 */ /* 0x0001e2000c101504 */
[-C--:B------:R-:W-:Y:S01]  /*384c0*/  LEA.HI.X.SX32 R13, R13, R3.reuse, 0x1, P5 ;  /* 0x000000030d0d7211 */ /* 0x080fe200028f0eff */
[C---:B------:R-:W-:Y:S01]  /*384d0*/  IMAD R16, R26.reuse, 0xe, RZ ;  /* 0x0000000e1a107824 */ /* 0x040fe200078e02ff */
[-C--:B------:R-:W-:Y:S01]  /*384e0*/  IADD3 R14, P6, R19, R2.reuse, RZ ;  /* 0x00000002130e7210 */ /* 0x080fe20007fde0ff */
[----:B-----5:R1:W-:Y:S01]  /*384f0*/  STG.E.U16 [R10.64], R25 ;  /* 0x000000190a007986 */ /* 0x0203e2000c101504 */
[----:B0-----:R-:W-:Y:S01]  /*38500*/  PRMT R0, R25, 0x7632, R0 ;  /* 0x0000763219007816 */ /* 0x001fe20000000000 */
[----:B------:R-:W-:Y:S01]  /*38510*/  IMAD R18, R26, 0x12, RZ ;  /* 0x000000121a127824 */ /* 0x000fe200078e02ff */
[----:B------:R-:W-:Y:S01]  /*38520*/  IADD3 R8, P5, R16, R2, RZ ;  /* 0x0000000210087210 */ /* 0x000fe20007fbe0ff */
[----:B-1----:R-:W5:Y:S04]  /*38530*/  LDL.LU R25, [R1+0x4] ;  /* 0x0000040001197983 */ /* 0x002f680000300800 */
[----:B------:R0:W-:Y:S01]  /*38540*/  STG.E.U16 [R12.64], R0 ;  /* 0x000000000c007986 */ /* 0x0001e2000c101504 */
[----:B------:R-:W-:Y:S01]  /*38550*/  LEA.HI.X.SX32 R15, R15, R3, 0x1, P6 ;  /* 0x000000030f0f7211 */ /* 0x000fe200030f0eff */
[C---:B------:R-:W-:Y:S01]  /*38560*/  IMAD R22, R26.reuse, 0x14, RZ ;  /* 0x000000141a167824 */ /* 0x040fe200078e02ff */
[----:B------:R-:W-:-:S02]  /*38570*/  SHF.L.U32 R11, R26, 0x3, RZ ;  /* 0x000000031a0b7819 */ /* 0x000fc400000006ff */
[CC--:B------:R-:W-:Y:S01]  /*38580*/  LEA R10, P4, R26.reuse, R2.reuse, 0x4 ;  /* 0x000000021a0a7211 */ /* 0x0c0fe200078820ff */
[----:B0-----:R-:W-:Y:S01]  /*38590*/  IMAD R0, R26, 0x7, RZ ;  /* 0x000000071a007824 */ /* 0x001fe200078e02ff */
[----:B----4-:R0:W-:Y:S04]  /*385a0*/  STG.E.U16 [R14.64], R4 ;  /* 0x000000040e007986 */ /* 0x0101e8000c101504 */
[-C--:B------:R-:W-:Y:S01]  /*385b0*/  LEA.HI.X.SX32 R9, R0, R3.reuse, 0x1, P5 ;  /* 0x0000000300097211 */ /* 0x080fe200028f0eff */
[----:B------:R-:W-:Y:S01]  /*385c0*/  IMAD R0, R26, 0x9, RZ ;  /* 0x000000091a007824 */ /* 0x000fe200078e02ff */
[----:B------:R-:W-:Y:S02]  /*385d0*/  IADD3 R12, P5, R18, R2, RZ ;  /* 0x00000002120c7210 */ /* 0x000fe40007fbe0ff */
[----:B------:R-:W-:-:S02]  /*385e0*/  LEA.HI.X.SX32 R11, R11, R3, 0x1, P4 ;  /* 0x000000030b0b7211 */ /* 0x000fc400020f0eff */
[-C--:B------:R-:W-:Y:S02]  /*385f0*/  LEA.HI.X.SX32 R13, R0, R3.reuse, 0x1, P5 ;  /* 0x00000003000d7211 */ /* 0x080fe400028f0eff */
[----:B0-----:R-:W-:Y:S02]  /*38600*/  IADD3 R14, P6, R22, R2, RZ ;  /* 0x00000002160e7210 */ /* 0x001fe40007fde0ff */
[----:B------:R-:W-:Y:S02]  /*38610*/  PRMT R4, R4, 0x7632, R4 ;  /* 0x0000763204047816 */ /* 0x000fe40000000004 */
[----:B------:R-:W-:-:S03]  /*38620*/  LEA.HI.X.SX32 R15, R17, R3, 0x1, P6 ;  /* 0x00000003110f7211 */ /* 0x000fc600030f0eff */
[----:B------:R-:W-:Y:S01]  /*38630*/  STG.E.U16 [R8.64], R4 ;  /* 0x0000000408007986 */ /* 0x000fe2000c101504 */
[----:B--2---:R-:W-:-:S03]  /*38640*/  PRMT R0, R24, 0x7632, R0 ;  /* 0x0000763218007816 */ /* 0x004fc60000000000 */
[----:B------:R-:W-:Y:S04]  /*38650*/  STG.E.U16 [R10.64], R24 ;  /* 0x000000180a007986 */ /* 0x000fe8000c101504 */
[----:B------:R0:W-:Y:S04]  /*38660*/  STG.E.U16 [R12.64], R0 ;  /* 0x000000000c007986 */ /* 0x0001e8000c101504 */
[----:B---3--:R1:W-:Y:S01]  /*38670*/  STG.E.U16 [R14.64], R27 ;  /* 0x0000001b0e007986 */ /* 0x0083e2000c101504 */
[----:B0-----:R-:W-:-:S03]  /*38680*/  PRMT R0, R27, 0x7632, R0 ;  /* 0x000076321b007816 */ /* 0x001fc60000000000 */
[----:B-1----:R-:W2:Y:S01]  /*38690*/  LDL.LU R27, [R1+0x28] ;  /* 0x00002800011b7983 */ /* 0x002ea20000300800 */
[C---:B------:R-:W-:Y:S02]  /*386a0*/  IMAD R17, R26.reuse, 0x16, RZ ;  /* 0x000000161a117824 */ /* 0x040fe400078e02ff */
[C---:B------:R-:W-:Y:S02]  /*386b0*/  IMAD R4, R26.reuse, 0xb, RZ ;  /* 0x0000000b1a047824 */ /* 0x040fe400078e02ff */
[C---:B------:R-:W-:Y:S01]  /*386c0*/  IMAD R20, R26.reuse, 0x18, RZ ;  /* 0x000000181a147824 */ /* 0x040fe200078e02ff */
[-C--:B------:R-:W-:Y:S01]  /*386d0*/  IADD3 R8, P5, R17, R2.reuse, RZ ;  /* 0x0000000211087210 */ /* 0x080fe20007fbe0ff */
[C---:B------:R-:W-:Y:S02]  /*386e0*/  IMAD R21, R26.reuse, 0x1a, RZ ;  /* 0x0000001a1a157824 */ /* 0x040fe400078e02ff */
[----:B------:R-:W-:Y:S01]  /*386f0*/  IMAD R23, R26, 0x1c, RZ ;  /* 0x0000001c1a177824 */ /* 0x000fe200078e02ff */
[----:B------:R-:W-:Y:S01]  /*38700*/  LEA.HI.X.SX32 R9, R4, R3, 0x1, P5 ;  /* 0x0000000304097211 */ /* 0x000fe200028f0eff */
[----:B------:R-:W-:Y:S01]  /*38710*/  IMAD R4, R26, 0xd, RZ ;  /* 0x0000000d1a047824 */ /* 0x000fe200078e02ff */
[----:B------:R-:W-:-:S02]  /*38720*/  IADD3 R10, P4, R20, R2, RZ ;  /* 0x00000002140a7210 */ /* 0x000fc40007f9e0ff */
[-C--:B------:R-:W-:Y:S02]  /*38730*/  IADD3 R12, P5, R21, R2.reuse, RZ ;  /* 0x00000002150c7210 */ /* 0x080fe40007fbe0ff */
[----:B------:R-:W-:Y:S01]  /*38740*/  IADD3 R14, P6, R23, R2, RZ ;  /* 0x00000002170e7210 */ /* 0x000fe20007fde0ff */
[----:B------:R0:W-:Y:S01]  /*38750*/  STG.E.U16 [R8.64], R0 ;  /* 0x0000000008007986 */ /* 0x0001e2000c101504 */
[-C--:B------:R-:W-:Y:S02]  /*38760*/  LEA.HI.X.SX32 R11, R19, R3.reuse, 0x1, P4 ;  /* 0x00000003130b7211 */ /* 0x080fe400020f0eff */
[-C--:B------:R-:W-:Y:S02]  /*38770*/  LEA.HI.X.SX32 R13, R4, R3.reuse, 0x1, P5 ;  /* 0x00000003040d7211 */ /* 0x080fe400028f0eff */
[----:B------:R-:W-:Y:S01]  /*38780*/  LEA.HI.X.SX32 R15, R16, R3, 0x1, P6 ;  /* 0x00000003100f7211 */ /* 0x000fe200030f0eff */
[----:B------:R-:W-:Y:S01]  /*38790*/  IMAD R16, R26, 0x1e, RZ ;  /* 0x0000001e1a107824 */ /* 0x000fe200078e02ff */
[----:B-----5:R1:W-:Y:S01]  /*387a0*/  STG.E.U16 [R10.64], R25 ;  /* 0x000000190a007986 */ /* 0x0203e2000c101504 */
[----:B0-----:R-:W-:-:S03]  /*387b0*/  PRMT R0, R25, 0x7632, R0 ;  /* 0x0000763219007816 */ /* 0x001fc60000000000 */
[-C--:B------:R-:W-:Y:S02]  /*387c0*/  IADD3 R4, P5, R16, R2.reuse, RZ ;  /* 0x0000000210047210 */ /* 0x080fe40007fbe0ff */
[----:B------:R0:W-:Y:S04]  /*387d0*/  STG.E.U16 [R12.64], R0 ;  /* 0x000000000c007986 */ /* 0x0001e8000c101504 */
[----:B------:R3:W-:Y:S01]  /*387e0*/  STG.E.U16 [R14.64], R5 ;  /* 0x000000050e007986 */ /* 0x0007e2000c101504 */
[C---:B------:R-:W-:Y:S01]  /*387f0*/  IMAD R19, R26.reuse, 0x24, RZ ;  /* 0x000000241a137824 */ /* 0x040fe200078e02ff */
[C---:B------:R-:W-:Y:S01]  /*38800*/  SHF.L.U32 R9, R26.reuse, 0x4, RZ ;  /* 0x000000041a097819 */ /* 0x040fe200000006ff */
[C---:B-1----:R-:W-:Y:S01]  /*38810*/  IMAD R11, R26.reuse, 0x11, RZ ;  /* 0x000000111a0b7824 */ /* 0x042fe200078e02ff */
[C---:B------:R-:W-:Y:S01]  /*38820*/  LEA R8, P4, R26.reuse, R2, 0x5 ;  /* 0x000000021a087211 */ /* 0x040fe200078828ff */
[----:B------:R-:W4:Y:S01]  /*38830*/  LDL.LU R25, [R1+0x2c] ;  /* 0x00002c0001197983 */ /* 0x000f220000300800 */
[----:B0-----:R-:W-:Y:S01]  /*38840*/  PRMT R0, R5, 0x7632, R0 ;  /* 0x0000763205007816 */ /* 0x001fe20000000000 */
[----:B---3--:R-:W-:-:S02]  /*38850*/  IMAD R5, R26, 0xf, RZ ;  /* 0x0000000f1a057824 */ /* 0x008fc400078e02ff */
[----:B------:R-:W-:-:S03]  /*38860*/  IMAD R14, R26, 0x22, RZ ;  /* 0x000000221a0e7824 */ /* 0x000fc600078e02ff */
[-C--:B------:R-:W-:Y:S01]  /*38870*/  LEA.HI.X.SX32 R5, R5, R3.reuse, 0x1, P5 ;  /* 0x0000000305057211 */ /* 0x080fe200028f0eff */
[----:B------:R-:W-:Y:S01]  /*38880*/  IMAD R15, R26, 0x26, RZ ;  /* 0x000000261a0f7824 */ /* 0x000fe200078e02ff */
[-C--:B------:R-:W-:Y:S02]  /*38890*/  IADD3 R10, P5, R14, R2.reuse, RZ ;  /* 0x000000020e0a7210 */ /* 0x080fe40007fbe0ff */
[----:B------:R-:W-:Y:S01]  /*388a0*/  IADD3 R12, P6, R19, R2, RZ ;  /* 0x00000002130c7210 */ /* 0x000fe20007fde0ff */
[----:B------:R0:W-:Y:S01]  /*388b0*/  STG.E.U16 [R4.64], R0 ;  /* 0x0000000004007986 */ /* 0x0001e2000c101504 */
[-C--:B------:R-:W-:Y:S02]  /*388c0*/  LEA.HI.X.SX32 R9, R9, R3.reuse, 0x1, P4 ;  /* 0x0000000309097211 */ /* 0x080fe400020f0eff */
[-C--:B------:R-:W-:Y:S02]  /*388d0*/  LEA.HI.X.SX32 R11, R11, R3.reuse, 0x1, P5 ;  /* 0x000000030b0b7211 */ /* 0x080fe400028f0eff */
[----:B------:R-:W-:Y:S01]  /*388e0*/  LEA.HI.X.SX32 R13, R18, R3, 0x1, P6 ;  /* 0x00000003120d7211 */ /* 0x000fe200030f0eff */
[----:B------:R-:W-:-:S02]  /*388f0*/  IMAD R18, R26, 0x28, RZ ;  /* 0x000000281a127824 */ /* 0x000fc400078e02ff */
[C---:B------:R-:W-:Y:S02]  /*38900*/  IMAD R24, R26.reuse, 0x2a, RZ ;  /* 0x0000002a1a187824 */ /* 0x040fe400078e02ff */
[----:B0-----:R-:W-:Y:S01]  /*38910*/  IMAD R5, R26, 0x13, RZ ;  /* 0x000000131a057824 */ /* 0x001fe200078e02ff */
[----:B------:R-:W-:-:S04]  /*38920*/  IADD3 R4, P5, R15, R2, RZ ;  /* 0x000000020f047210 */ /* 0x000fc80007fbe0ff */
[----:B------:R-:W-:Y:S01]  /*38930*/  LEA.HI.X.SX32 R5, R5, R3, 0x1, P5 ;  /* 0x0000000305057211 */ /* 0x000fe200028f0eff */
[----:B------:R-:W-:Y:S01]  /*38940*/  IMAD R19, R26, 0x30, RZ ;  /* 0x000000301a137824 */ /* 0x000fe200078e02ff */
[----:B--2---:R-:W-:Y:S01]  /*38950*/  PRMT R0, R27, 0x7632, R0 ;  /* 0x000076321b007816 */ /* 0x004fe20000000000 */
[----:B------:R0:W-:Y:S04]  /*38960*/  STG.E.U16 [R8.64], R27 ;  /* 0x0000001b08007986 */ /* 0x0001e8000c101504 */
[----:B------:R1:W-:Y:S04]  /*38970*/  STG.E.U16 [R10.64], R0 ;  /* 0x000000000a007986 */ /* 0x0003e8000c101504 */
[----:B------:R2:W-:Y:S01]  /*38980*/  STG.E.U16 [R12.64], R29 ;  /* 0x0000001d0c007986 */ /* 0x0005e2000c101504 */
[----:B0-----:R-:W-:-:S03]  /*38990*/  IADD3 R8, P4, R18, R2, RZ ;  /* 0x0000000212087210 */ /* 0x001fc60007f9e0ff */
[----:B------:R-:W3:Y:S01]  /*389a0*/  LDL.LU R27, [R1+0x1c] ;  /* 0x00001c00011b7983 */ /* 0x000ee20000300800 */
[----:B-1----:R-:W-:Y:S01]  /*389b0*/  PRMT R0, R29, 0x7632, R0 ;  /* 0x000076321d007816 */ /* 0x002fe20000000000 */
[----:B------:R-:W-:Y:S01]  /*389c0*/  IMAD R11, R26, 0x15, RZ ;  /* 0x000000151a0b7824 */ /* 0x000fe200078e02ff */
[-C--:B------:R-:W-:Y:S01]  /*389d0*/  IADD3 R10, P5, R24, R2.reuse, RZ ;  /* 0x00000002180a7210 */ /* 0x080fe20007fbe0ff */
[----:B--2---:R-:W-:Y:S01]  /*389e0*/  IMAD R29, R26, 0x2c, RZ ;  /* 0x0000002c1a1d7824 */ /* 0x004fe200078e02ff */
[-C--:B------:R-:W-:Y:S01]  /*389f0*/  LEA.HI.X.SX32 R9, R22, R3.reuse, 0x1, P4 ;  /* 0x0000000316097211 */ /* 0x080fe200020f0eff */
[----:B------:R0:W-:Y:S01]  /*38a00*/  STG.E.U16 [R4.64], R0 ;  /* 0x0000000004007986 */ /* 0x0001e2000c101504 */
[----:B------:R-:W-:Y:S02]  /*38a10*/  LEA.HI.X.SX32 R11, R11, R3, 0x1, P5 ;  /* 0x000000030b0b7211 */ /* 0x000fe400028f0eff */
[----:B------:R-:W-:Y:S01]  /*38a20*/  IADD3 R12, P6, R29, R2, RZ ;  /* 0x000000021d0c7210 */ /* 0x000fe20007fde0ff */
[----:B------:R1:W-:Y:S01]  /*38a30*/  STG.E.U16 [R8.64], R28 ;  /* 0x0000001c08007986 */ /* 0x0003e2000c101504 */
[----:B------:R-:W-:-:S02]  /*38a40*/  IMAD R22, R26, 0x32, RZ ;  /* 0x000000321a167824 */ /* 0x000fc400078e02ff */
[----:B------:R-:W-:Y:S02]  /*38a50*/  LEA.HI.X.SX32 R13, R17, R3, 0x1, P6 ;  /* 0x00000003110d7211 */ /* 0x000fe400030f0eff */
[----:B0-----:R-:W-:Y:S01]  /*38a60*/  PRMT R0, R28, 0x7632, R0 ;  /* 0x000076321c007816 */ /* 0x001fe20000000000 */
[C---:B------:R-:W-:Y:S02]  /*38a70*/  IMAD R17, R26.reuse, 0x2e, RZ ;  /* 0x0000002e1a117824 */ /* 0x040fe400078e02ff */
[C---:B-1----:R-:W-:Y:S02]  /*38a80*/  IMAD R28, R26.reuse, 0x34, RZ ;  /* 0x000000341a1c7824 */ /* 0x042fe400078e02ff */
[----:B------:R0:W-:Y:S02]  /*38a90*/  STG.E.U16 [R10.64], R0 ;  /* 0x000000000a007986 */ /* 0x0001e4000c101504 */
[----:B0-----:R-:W-:Y:S02]  /*38aa0*/  IMAD R0, R26, 0x17, RZ ;  /* 0x000000171a007824 */ /* 0x001fe400078e02ff */
[----:B------:R-:W2:Y:S04]  /*38ab0*/  LDL.LU R26, [R1+0xc] ;  /* 0x00000c00011a7983 */ /* 0x000ea80000300800 */
[----:B------:R-:W-:Y:S04]  /*38ac0*/  STL.64 [R1+0xe40], R18 ;  /* 0x000e401201007387 */ /* 0x000fe80000100a00 */
[----:B------:R0:W-:Y:S04]  /*38ad0*/  STL.64 [R1+0xe30], R28 ;  /* 0x000e301c01007387 */ /* 0x0001e80000100a00 */
[----:B0-----:R-:W5:Y:S01]  /*38ae0*/  LDL.LU R29, [R1+0xc0] ;  /* 0x0000c000011d7983 */ /* 0x001f620000300800 */
[----:B------:R-:W-:-:S02]  /*38af0*/  IADD3 R4, P5, R17, R2, RZ ;  /* 0x0000000211047210 */ /* 0x000fc40007fbe0ff */
[-C--:B------:R-:W-:Y:S01]  /*38b00*/  IADD3 R8, P4, R19, R2.reuse, RZ ;  /* 0x0000000213087210 */ /* 0x080fe20007f9e0ff */
[----:B------:R-:W-:Y:S01]  /*38b10*/  IMAD.MOV.U32 R19, RZ, RZ, c[0x0][0x1c8] ;  /* 0x00007200ff137624 */ /* 0x000fe200078e00ff */
[-C--:B------:R-:W-:Y:S01]  /*38b20*/  LEA.HI.X.SX32 R5, R0, R3.reuse, 0x1, P5 ;  /* 0x0000000300057211 */ /* 0x080fe200028f0eff */
[----:B------:R0:W-:Y:S01]  /*38b30*/  STG.E.U16 [R12.64], R6 ;  /* 0x000000060c007986 */ /* 0x0001e2000c101504 */
[----:B------:R-:W-:Y:S01]  /*38b40*/  IADD3 R10, P5, R22, R2, RZ ;  /* 0x00000002160a7210 */ /* 0x000fe20007fbe0ff */
[C---:B------:R-:W-:Y:S01]  /*38b50*/  IMAD R0, R19.reuse, 0x19, RZ ;  /* 0x0000001913007824 */ /* 0x040fe200078e02ff */
[-C--:B------:R-:W-:Y:S01]  /*38b60*/  LEA.HI.X.SX32 R9, R20, R3.reuse, 0x1, P4 ;  /* 0x0000000314097211 */ /* 0x080fe200020f0eff */
[----:B------:R-:W-:Y:S01]  /*38b70*/  IMAD R20, R19, 0x36, RZ ;  /* 0x0000003613147824 */ /* 0x000fe200078e02ff */
[----:B------:R-:W5:Y:S02]  /*38b80*/  LDL R18, [R1+0xb0] ;  /* 0x0000b00001127983 */ /* 0x000f640000100800 */
[----:B------:R-:W-:-:S02]  /*38b90*/  LEA.HI.X.SX32 R11, R0, R3, 0x1, P5 ;  /* 0x00000003000b7211 */ /* 0x000fc400028f0eff */
[----:B0-----:R-:W-:Y:S02]  /*38ba0*/  IADD3 R12, P6, R28, R2, RZ ;  /* 0x000000021c0c7210 */ /* 0x001fe40007fde0ff */
[----:B------:R-:W-:Y:S02]  /*38bb0*/  PRMT R6, R6, 0x7632, R6 ;  /* 0x0000763206067816 */ /* 0x000fe40000000006 */
[----:B------:R-:W-:Y:S01]  /*38bc0*/  LEA.HI.X.SX32 R13, R21, R3, 0x1, P6 ;  /* 0x00000003150d7211 */ /* 0x000fe200030f0eff */
[----:B------:R-:W-:Y:S01]  /*38bd0*/  IMAD R21, R19, 0x38, RZ ;  /* 0x0000003813157824 */ /* 0x000fe200078e02ff */
[----:B----4-:R-:W-:Y:S01]  /*38be0*/  PRMT R0, R25, 0x7632, R0 ;  /* 0x0000763219007816 */ /* 0x010fe20000000000 */
[----:B------:R0:W-:Y:S04]  /*38bf0*/  STG.E.U16 [R4.64], R6 ;  /* 0x0000000604007986 */ /* 0x0001e8000c101504 */
[----:B------:R1:W-:Y:S04]  /*38c00*/  STG.E.U16 [R8.64], R25 ;  /* 0x0000001908007986 */ /* 0x0003e8000c101504 */
[----:B------:R-:W-:Y:S01]  /*38c10*/  STG.E.U16 [R10.64], R0 ;  /* 0x000000000a007986 */ /* 0x000fe2000c101504 */
[----:B0-----:R-:W-:-:S03]  /*38c20*/  IMAD R5, R19, 0x1b, RZ ;  /* 0x0000001b13057824 */ /* 0x001fc600078e02ff */
[----:B------:R0:W-:Y:S01]  /*38c30*/  STL.64 [R1+0xe10], R20 ;  /* 0x000e101401007387 */ /* 0x0001e20000100a00 */
[-C--:B------:R-:W-:Y:S02]  /*38c40*/  IADD3 R4, P5, R20, R2.reuse, RZ ;  /* 0x0000000214047210 */ /* 0x080fe40007fbe0ff */
[-C--:B-1----:R-:W-:Y:S01]  /*38c50*/  IADD3 R8, P4, R21, R2.reuse, RZ ;  /* 0x0000000215087210 */ /* 0x082fe20007f9e0ff */
[----:B------:R-:W-:Y:S01]  /*38c60*/  IMAD R25, R19, 0x3a, RZ ;  /* 0x0000003a13197824 */ /* 0x000fe200078e02ff */
[----:B------:R-:W-:Y:S02]  /*38c70*/  LEA.HI.X.SX32 R5, R5, R3, 0x1, P5 ;  /* 0x0000000305057211 */ /* 0x000fe400028f0eff */
[----:B0-----:R-:W-:Y:S02]  /*38c80*/  MOV R21, c[0x0][0x1c8] ;  /* 0x0000720000157a02 */ /* 0x001fe40000000f00 */
[----:B------:R-:W-:-:S03]  /*38c90*/  IADD3 R10, P5, R25, R2, RZ ;  /* 0x00000002190a7210 */ /* 0x000fc60007fbe0ff */
[----:B------:R-:W-:Y:S01]  /*38ca0*/  IMAD R6, R21, 0x1d, RZ ;  /* 0x0000001d15067824 */ /* 0x000fe200078e02ff */
[----:B------:R-:W-:-:S04]  /*38cb0*/  LEA.HI.X.SX32 R9, R23, R3, 0x1, P4 ;  /* 0x0000000317097211 */ /* 0x000fc800020f0eff */
[----:B------:R-:W-:Y:S02]  /*38cc0*/  LEA.HI.X.SX32 R11, R6, R3, 0x1, P5 ;  /* 0x00000003060b7211 */ /* 0x000fe400028f0eff */
[----:B------:R-:W-:Y:S01]  /*38cd0*/  LEA R6, P4, R21, R2, 0x6 ;  /* 0x0000000215067211 */ /* 0x000fe200078830ff */
[----:B------:R-:W-:Y:S01]  /*38ce0*/  STL.64 [R1+0xe48], R24 ;  /* 0x000e481801007387 */ /* 0x000fe20000100a00 */
[----:B---3--:R-:W-:-:S03]  /*38cf0*/  PRMT R0, R27, 0x7632, R0 ;  /* 0x000076321b007816 */ /* 0x008fc60000000000 */
[----:B------:R0:W-:Y:S04]  /*38d00*/  STG.E.U16 [R12.64], R27 ;  /* 0x0000001b0c007986 */ /* 0x0001e8000c101504 */
[----:B------:R1:W-:Y:S01]  /*38d10*/  STG.E.U16 [R4.64], R0 ;  /* 0x0000000004007986 */ /* 0x0003e2000c101504 */
[----:B0-----:R-:W-:-:S05]  /*38d20*/  IMAD R27, R19, 0x3c, RZ ;  /* 0x0000003c131b7824 */ /* 0x001fca00078e02ff */
[----:B------:R-:W-:-:S04]  /*38d30*/  IADD3 R12, P6, R27, R2, RZ ;  /* 0x000000021b0c7210 */ /* 0x000fc80007fde0ff */
[----:B------:R-:W-:Y:S01]  /*38d40*/  LEA.HI.X.SX32 R13, R16, R3, 0x1, P6 ;  /* 0x00000003100d7211 */ /* 0x000fe200030f0eff */
[C---:B------:R-:W-:Y:S02]  /*38d50*/  IMAD R16, R21.reuse, 0x3e, RZ ;  /* 0x0000003e15107824 */ /* 0x040fe400078e02ff */
[----:B-1----:R-:W-:-:S03]  /*38d60*/  IMAD R5, R21, 0x1f, RZ ;  /* 0x0000001f15057824 */ /* 0x002fc600078e02ff */
[----:B------:R-:W-:Y:S02]  /*38d70*/  IADD3 R4, P5, R16, R2, RZ ;  /* 0x0000000210047210 */ /* 0x000fe40007fbe0ff */
[----:B--2---:R-:W-:Y:S01]  /*38d80*/  PRMT R0, R26, 0x7632, R0 ;  /* 0x000076321a007816 */ /* 0x004fe20000000000 */
[----:B------:R0:W-:Y:S04]  /*38d90*/  STG.E.U16 [R8.64], R26 ;  /* 0x0000001a08007986 */ /* 0x0001e8000c101504 */
[----:B------:R1:W-:Y:S04]  /*38da0*/  STG.E.U16 [R10.64], R0 ;  /* 0x000000000a007986 */ /* 0x0003e8000c101504 */
[----:B------:R2:W-:Y:S01]  /*38db0*/  STG.E.U16 [R12.64], R7 ;  /* 0x000000070c007986 */ /* 0x0005e2000c101504 */
[----:B------:R-:W-:Y:S01]  /*38dc0*/  LEA.HI.X.SX32 R5, R5, R3, 0x1, P5 ;  /* 0x0000000305057211 */ /* 0x000fe200028f0eff */
[----:B0-----:R-:W-:Y:S01]  /*38dd0*/  IMAD R9, R21, 0x21, RZ ;  /* 0x0000002115097824 */ /* 0x001fe200078e02ff */
[----:B-1----:R-:W-:Y:S01]  /*38de0*/  PRMT R0, R7, 0x7632, R0 ;  /* 0x0000763207007816 */ /* 0x002fe20000000000 */
[C---:B--2---:R-:W-:Y:S01]  /*38df0*/  IMAD R12, R21.reuse, 0x42, RZ ;  /* 0x00000042150c7824 */ /* 0x044fe200078e02ff */
[----:B------:R-:W-:-:S03]  /*38e00*/  SHF.L.U32 R7, R21, 0x5, RZ ;  /* 0x0000000515077819 */ /* 0x000fc600000006ff */
[----:B------:R5:W-:Y:S01]  /*38e10*/  STG.E.U16 [R4.64], R0 ;  /* 0x0000000004007986 */ /* 0x000be2000c101504 */
[-C--:B------:R-:W-:Y:S02]  /*38e20*/  IADD3 R8, P5, R12, R2.reuse, RZ ;  /* 0x000000020c087210 */ /* 0x080fe40007fbe0ff */
[-C--:B------:R-:W-:Y:S01]  /*38e30*/  LEA.HI.X.SX32 R7, R7, R3.reuse, 0x1, P4 ;  /* 0x0000000307077211 */ /* 0x080fe200020f0eff */
[----:B------:R-:W-:Y:S01]  /*38e40*/  IMAD R26, R21, 0x44, RZ ;  /* 0x00000044151a7824 */ /* 0x000fe200078e02ff */
[----:B------:R-:W-:Y:S02]  /*38e50*/  LEA.HI.X.SX32 R9, R9, R3, 0x1, P5 ;  /* 0x0000000309097211 */ /* 0x000fe400028f0eff */
[----:B-----5:R-:W-:Y:S01]  /*38e60*/  PRMT R0, R29, 0x7632, R0 ;  /* 0x000076321d007816 */ /* 0x020fe20000000000 */
[----:B------:R-:W-:Y:S01]  /*38e70*/  STG.E.U16 [R6.64], R29 ;  /* 0x0000001d06007986 */ /* 0x000fe2000c101504 */
[----:B------:R-:W-:Y:S01]  /*38e80*/  IADD3 R10, P6, R26, R2, RZ ;  /* 0x000000021a0a7210 */ /* 0x000fe20007fde0ff */
[----:B------:R-:W-:-:S02]  /*38e90*/  IMAD R4, R21, 0x25, RZ ;  /* 0x0000002515047824 */ /* 0x000fc400078e02ff */
[----:B------:R-:W-:Y:S01]  /*38ea0*/  STL.64 [R1+0xe28], R16 ;  /* 0x000e281001007387 */ /* 0x000fe20000100a00 */
[----:B------:R-:W-:-:S03]  /*38eb0*/  IMAD R5, R21, 0x27, RZ ;  /* 0x0000002715057824 */ /* 0x000fc600078e02ff */
[----:B------:R0:W-:Y:S01]  /*38ec0*/  STG.E.U16 [R8.64], R0 ;  /* 0x0000000008007986 */ /* 0x0001e2000c101504 */
[----:B------:R-:W-:-:S03]  /*38ed0*/  IMAD R13, R21, 0x48, RZ ;  /* 0x00000048150d7824 */ /* 0x000fc600078e02ff */
[----:B------:R1:W-:Y:S01]  /*38ee0*/  STL.64 [R1+0xe18], R26 ;  /* 0x000e181a01007387 */ /* 0x0003e20000100a00 */
[----:B------:R-:W-:Y:S02]  /*38ef0*/  IMAD R19, R19, 0x24, RZ ;  /* 0x0000002413137824 */ /* 0x000fe400078e02ff */
[C---:B0-----:R-:W-:Y:S02]  /*38f00*/  IMAD R9, R21.reuse, 0x46, RZ ;  /* 0x0000004615097824 */ /* 0x041fe400078e02ff */
[C---:B-1----:R-:W-:Y:S02]  /*38f10*/  IMAD R27, R21.reuse, 0x5e, RZ ;  /* 0x0000005e151b7824 */ /* 0x042fe400078e02ff */
[C---:B------:R-:W-:Y:S01]  /*38f20*/  IMAD R26, R21.reuse, 0x60, RZ ;  /* 0x00000060151a7824 */ /* 0x040fe200078e02ff */
[----:B------:R0:W-:Y:S01]  /*38f30*/  STL.64 [R1+0xe50], R4 ;  /* 0x000e500401007387 */ /* 0x0001e20000100a00 */
[----:B------:R-:W-:Y:S01]  /*38f40*/  IMAD R0, R21, 0x23, RZ ;  /* 0x0000002315007824 */ /* 0x000fe200078e02ff */
[----:B------:R-:W-:-:S02]  /*38f50*/  IADD3 R24, P4, R9, R2, RZ ;  /* 0x0000000209187210 */ /* 0x000fc40007f9e0ff */
[----:B------:R-:W-:Y:S04]  /*38f60*/  STL.64 [R1+0xe38], R26 ;  /* 0x000e381a01007387 */ /* 0x000fe80000100a00 */
[----:B------:R1:W-:Y:S01]  /*38f70*/  STL.64 [R1+0xe20], R12 ;  /* 0x000e200c01007387 */ /* 0x0003e20000100a00 */
[----:B0-----:R-:W-:-:S03]  /*38f80*/  IADD3 R4, P5, R13, R2, RZ ;  /* 0x000000020d047210 */ /* 0x001fc60007fbe0ff */
[----:B------:R-:W-:Y:S01]  /*38f90*/  STL [R1+0x180], R24 ;  /* 0x0001801801007387 */ /* 0x000fe20000100800 */
[----:B------:R-:W-:Y:S02]  /*38fa0*/  LEA.HI.X.SX32 R5, R19, R3, 0x1, P5 ;  /* 0x0000000313057211 */ /* 0x000fe400028f0eff */
[----:B-1----:R-:W-:Y:S02]  /*38fb0*/  MOV R13, R25 ;  /* 0x00000019000d7202 */ /* 0x002fe40000000f00 */
[----:B------:R-:W-:-:S05]  /*38fc0*/  LEA.HI.X.SX32 R13, R0, R3, 0x1, P4 ;  /* 0x00000003000d7211 */ /* 0x000fca00020f0eff */
[----:B------:R-:W-:Y:S04]  /*38fd0*/  STL [R1+0x184], R13 ;  /* 0x0001840d01007387 */ /* 0x000fe80000100800 */
[----:B------:R0:W-:Y:S04]  /*38fe0*/  STL.64 [R1+0x178], R4 ;  /* 0x0001780401007387 */ /* 0x0001e80000100a00 */
[----:B0-----:R-:W2:Y:S01]  /*38ff0*/  LDL.LU.64 R4, [R1+0xe50] ;  /* 0x000e500001047983 */ /* 0x001ea20000300a00 */
[----:B------:R-:W-:Y:S01]  /*39000*/  LEA.HI.X.SX32 R11, R14, R3, 0x1, P6 ;  /* 0x000000030e0b7211 */ /* 0x000fe200030f0eff */
[----:B------:R-:W-:-:S02]  /*39010*/  IMAD R23, R21, 0x4a, RZ ;  /* 0x0000004a15177824 */ /* 0x000fc400078e02ff */
[----:B------:R-:W-:Y:S02]  /*39020*/  IMAD R26, R21, 0x4c, RZ ;  /* 0x0000004c151a7824 */ /* 0x000fe400078e02ff */
[----:B------:R0:W-:Y:S01]  /*39030*/  STG.E.U16 [R10.64], R18 ;  /* 0x000000120a007986 */ /* 0x0001e2000c101504 */
[----:B------:R-:W-:Y:S01]  /*39040*/  IMAD.MOV.U32 R12, RZ, RZ, R24 ;  /* 0x000000ffff0c7224 */ /* 0x000fe200078e0018 */
[-C--:B------:R-:W-:Y:S02]  /*39050*/  IADD3 R24, P6, R23, R2.reuse, RZ ;  /* 0x0000000217187210 */ /* 0x080fe40007fde0ff */
[----:B------:R-:W-:Y:S01]  /*39060*/  IADD3 R12, P4, R26, R2, RZ ;  /* 0x000000021a0c7210 */ /* 0x000fe20007f9e0ff */
[C---:B------:R-:W-:Y:S02]  /*39070*/  IMAD R26, R21.reuse, 0x50, RZ ;  /* 0x00000050151a7824 */ /* 0x040fe400078e02ff */
[----:B0-----:R-:W-:Y:S01]  /*39080*/  IMAD R18, R21, 0x4e, RZ ;  /* 0x0000004e15127824 */ /* 0x001fe200078e02ff */
[----:B------:R-:W-:-:S04]  /*39090*/  LEA.HI.X.SX32 R13, R15, R3, 0x1, P4 ;  /* 0x000000030f0d7211 */ /* 0x000fc800020f0eff */
[-C--:B------:R-:W-:Y:S02]  /*390a0*/  IADD3 R18, P5, R18, R2.reuse, RZ ;  /* 0x0000000212127210 */ /* 0x080fe40007fbe0ff */
[-C--:B--2---:R-:W-:Y:S02]  /*390b0*/  LEA.HI.X.SX32 R25, R4, R3.reuse, 0x1, P6 ;  /* 0x0000000304197211 */ /* 0x084fe400030f0eff */
[----:B------:R-:W-:Y:S02]  /*390c0*/  IADD3 R26, P6, R26, R2, RZ ;  /* 0x000000021a1a7210 */ /* 0x000fe40007fde0ff */
[----:B------:R-:W-:Y:S01]  /*390d0*/  LEA.HI.X.SX32 R19, R5, R3, 0x1, P5 ;  /* 0x0000000305137211 */ /* 0x000fe200028f0eff */
[----:B------:R0:W-:Y:S04]  /*390e0*/  STL.64 [R1+0x170], R24 ;  /* 0x0001701801007387 */ /* 0x0001e80000100a00 */
[----:B0-----:R-:W2:Y:S04]  /*390f0*/  LDL.LU.64 R24, [R1+0xe48] ;  /* 0x000e480001187983 */ /* 0x001ea80000300a00 */
[----:B------:R-:W-:Y:S04]  /*39100*/  STL.64 [R1+0x168], R12 ;  /* 0x0001680c01007387 */ /* 0x000fe80000100a00 */
[----:B------:R-:W-:Y:S04]  /*39110*/  STL [R1+0x158], R26 ;  /* 0x0001581a01007387 */ /* 0x000fe80000100800 */
[----:B------:R0:W-:Y:S04]  /*39120*/  STL.64 [R1+0x160], R18 ;  /* 0x0001601201007387 */ /* 0x0001e80000100a00 */
[----:B0-----:R-:W3:Y:S01]  /*39130*/  LDL.LU.64 R18, [R1+0xe40] ;  /* 0x000e400001127983 */ /* 0x001ee20000300a00 */
[----:B------:R-:W-:-:S02]  /*39140*/  IMAD R29, R21, 0x52, RZ ;  /* 0x00000052151d7824 */ /* 0x000fc400078e02ff */
[C---:B------:R-:W-:Y:S02]  /*39150*/  IMAD R28, R21.reuse, 0x54, RZ ;  /* 0x00000054151c7824 */ /* 0x040fe400078e02ff */
[----:B------:R-:W-:Y:S01]  /*39160*/  IMAD R6, R21, 0x29, RZ ;  /* 0x0000002915067824 */ /* 0x000fe200078e02ff */
[-C--:B------:R-:W-:Y:S01]  /*39170*/  IADD3 R12, P4, R29, R2.reuse, RZ ;  /* 0x000000021d0c7210 */ /* 0x080fe20007f9e0ff */
[----:B------:R-:W-:Y:S01]  /*39180*/  IMAD.MOV.U32 R5, RZ, RZ, R27 ;  /* 0x000000ffff057224 */ /* 0x000fe200078e001b */
[----:B------:R-:W-:Y:S02]  /*39190*/  IADD3 R28, P5, R28, R2, RZ ;  /* 0x000000021c1c7210 */ /* 0x000fe40007fbe0ff */
[-C--:B------:R-:W-:Y:S02]  /*391a0*/  LEA.HI.X.SX32 R13, R6, R3.reuse, 0x1, P4 ;  /* 0x00000003060d7211 */ /* 0x080fe400020f0eff */
[----:B------:R-:W-:Y:S02]  /*391b0*/  MOV R4, R26 ;  /* 0x0000001a00047202 */ /* 0x000fe40000000f00 */
[----:B------:R-:W4:Y:S01]  /*391c0*/  LDL.LU.64 R26, [R1+0xe38] ;  /* 0x000e3800011a7983 */ /* 0x000f220000300a00 */
[----:B--2---:R-:W-:-:S02]  /*391d0*/  LEA.HI.X.SX32 R29, R24, R3, 0x1, P5 ;  /* 0x00000003181d7211 */ /* 0x004fc400028f0eff */
[----:B---3--:R-:W-:-:S05]  /*391e0*/  LEA.HI.X.SX32 R5, R18, R3, 0x1, P6 ;  /* 0x0000000312057211 */ /* 0x008fca00030f0eff */
[----:B------:R-:W-:Y:S04]  /*391f0*/  STL [R1+0x15c], R5 ;  /* 0x00015c0501007387 */ /* 0x000fe80000100800 */
[----:B------:R-:W-:Y:S04]  /*39200*/  STL.64 [R1+0x150], R12 ;  /* 0x0001500c01007387 */ /* 0x000fe80000100a00 */
[----:B------:R0:W-:Y:S04]  /*39210*/  STL.64 [R1+0x148], R28 ;  /* 0x0001481c01007387 */ /* 0x0001e80000100a00 */
[----:B0-----:R-:W2:Y:S01]  /*39220*/  LDL.LU.64 R28, [R1+0xe30] ;  /* 0x000e3000011c7983 */ /* 0x001ea20000300a00 */
[----:B------:R-:W-:-:S02]  /*39230*/  IMAD R0, R21, 0x56, RZ ;  /* 0x0000005615007824 */ /* 0x000fc400078e02ff */
[C---:B------:R-:W-:Y:S02]  /*39240*/  IMAD R17, R21.reuse, 0x58, RZ ;  /* 0x0000005815117824 */ /* 0x040fe400078e02ff */
[C---:B------:R-:W-:Y:S01]  /*39250*/  IMAD R16, R21.reuse, 0x5a, RZ ;  /* 0x0000005a15107824 */ /* 0x040fe200078e02ff */
[-C--:B------:R-:W-:Y:S01]  /*39260*/  IADD3 R4, P6, R0, R2.reuse, RZ ;  /* 0x0000000200047210 */ /* 0x080fe20007fde0ff */
[----:B------:R-:W-:Y:S01]  /*39270*/  IMAD R7, R21, 0x2b, RZ ;  /* 0x0000002b15077824 */ /* 0x000fe200078e02ff */
[-C--:B------:R-:W-:Y:S01]  /*39280*/  IADD3 R12, P4, R17, R2.reuse, RZ ;  /* 0x00000002110c7210 */ /* 0x080fe20007f9e0ff */
[----:B------:R-:W-:Y:S01]  /*39290*/  IMAD R8, R21, 0x2d, RZ ;  /* 0x0000002d15087824 */ /* 0x000fe200078e02ff */
[----:B------:R-:W-:Y:S02]  /*392a0*/  IADD3 R16, P5, R16, R2, RZ ;  /* 0x0000000210107210 */ /* 0x000fe40007fbe0ff */
[-C--:B------:R-:W-:Y:S02]  /*392b0*/  LEA.HI.X.SX32 R5, R7, R3.reuse, 0x1, P6 ;  /* 0x0000000307057211 */ /* 0x080fe400030f0eff */
[----:B------:R-:W-:-:S03]  /*392c0*/  LEA.HI.X.SX32 R17, R8, R3, 0x1, P5 ;  /* 0x0000000308117211 */ /* 0x000fc600028f0eff */
[----:B------:R-:W-:Y:S01]  /*392d0*/  STL.64 [R1+0x140], R4 ;  /* 0x0001400401007387 */ /* 0x000fe20000100a00 */
[----:B--2---:R-:W-:-:S05]  /*392e0*/  LEA.HI.X.SX32 R13, R29, R3, 0x1, P4 ;  /* 0x000000031d0d7211 */ /* 0x004fca00020f0eff */
[----:B------:R-:W-:Y:S04]  /*392f0*/  STL.64 [R1+0x138], R12 ;  /* 0x0001380c01007387 */ /* 0x000fe80000100a00 */
[----:B------:R0:W-:Y:S04]  /*39300*/  STL.64 [R1+0x130], R16 ;  /* 0x0001301001007387 */ /* 0x0001e80000100a00 */
[----:B0-----:R-:W2:Y:S01]  /*39310*/  LDL.LU.64 R16, [R1+0xe28] ;  /* 0x000e280001107983 */ /* 0x001ea20000300a00 */
[----:B------:R-:W-:-:S05]  /*39320*/  IMAD R0, R21, 0x5c, RZ ;  /* 0x0000005c15007824 */ /* 0x000fca00078e02ff */
[-C--:B------:R-:W-:Y:S01]  /*39330*/  IADD3 R4, P6, R0, R2.reuse, RZ ;  /* 0x0000000200047210 */ /* 0x080fe20007fde0ff */
[----:B------:R-:W-:Y:S01]  /*39340*/  IMAD R10, R21, 0x2f, RZ ;  /* 0x0000002f150a7824 */ /* 0x000fe200078e02ff */
[-C--:B----4-:R-:W-:Y:S01]  /*39350*/  IADD3 R12, P4, R27, R2.reuse, RZ ;  /* 0x000000021b0c7210 */ /* 0x090fe20007f9e0ff */
[C---:B------:R-:W-:Y:S01]  /*39360*/  IMAD R20, R21.reuse, 0x62, RZ ;  /* 0x0000006215147824 */ /* 0x040fe200078e02ff */
[----:B------:R-:W-:Y:S01]  /*39370*/  IADD3 R26, P5, R26, R2, RZ ;  /* 0x000000021a1a7210 */ /* 0x000fe20007fbe0ff */
[C---:B------:R-:W-:Y:S01]  /*39380*/  IMAD R11, R21.reuse, 0x31, RZ ;  /* 0x00000031150b7824 */ /* 0x040fe200078e02ff */
[-C--:B------:R-:W-:Y:S01]  /*39390*/  LEA.HI.X.SX32 R13, R10, R3.reuse, 0x1, P4 ;  /* 0x000000030a0d7211 */ /* 0x080fe200020f0eff */
[----:B------:R-:W-:Y:S01]  /*393a0*/  IMAD R14, R21, 0x33, RZ ;  /* 0x00000033150e7824 */ /* 0x000fe200078e02ff */
[----:B------:R-:W-:Y:S02]  /*393b0*/  LEA.HI.X.SX32 R27, R19, R3, 0x1, P5 ;  /* 0x00000003131b7211 */ /* 0x000fe400028f0eff */
[----:B------:R-:W-:-:S02]  /*393c0*/  MOV R0, c[0x0][0x1c8] ;  /* 0x0000720000007a02 */ /* 0x000fc40000000f00 */
[----:B--2---:R-:W-:-:S05]  /*393d0*/  LEA.HI.X.SX32 R5, R17, R3, 0x1, P6 ;  /* 0x0000000311057211 */ /* 0x004fca00030f0eff */
[----:B------:R0:W-:Y:S01]  /*393e0*/  STL.64 [R1+0x128], R4 ;  /* 0x0001280401007387 */ /* 0x0001e20000100a00 */
[----:B------:R-:W-:-:S03]  /*393f0*/  IADD3 R20, P6, R20, R2, RZ ;  /* 0x0000000214147210 */ /* 0x000fc60007fde0ff */
[----:B------:R1:W-:Y:S01]  /*39400*/  STL.64 [R1+0x120], R12 ;  /* 0x0001200c01007387 */ /* 0x0003e20000100a00 */
[----:B0-----:R-:W-:Y:S01]  /*39410*/  IMAD R4, R21, 0x64, RZ ;  /* 0x0000006415047824 */ /* 0x001fe200078e02ff */
[----:B------:R-:W-:Y:S02]  /*39420*/  LEA.HI.X.SX32 R21, R11, R3, 0x1, P6 ;  /* 0x000000030b157211 */ /* 0x000fe400030f0eff */
[----:B-1----:R-:W2:Y:S02]  /*39430*/  LDL.LU.64 R12, [R1+0xe20] ;  /* 0x000e2000010c7983 */ /* 0x002ea40000300a00 */
[----:B------:R-:W-:-:S05]  /*39440*/  IADD3 R6, P4, R4, R2, RZ ;  /* 0x0000000204067210 */ /* 0x000fca0007f9e0ff */
[----:B------:R-:W-:Y:S04]  /*39450*/  STL [R1+0x108], R6 ;  /* 0x0001080601007387 */ /* 0x000fe80000100800 */
[----:B------:R0:W-:Y:S04]  /*39460*/  STL.64 [R1+0x118], R26 ;  /* 0x0001181a01007387 */ /* 0x0001e80000100a00 */
[----:B0-----:R-:W3:Y:S04]  /*39470*/  LDL.LU.64 R26, [R1+0xe18] ;  /* 0x000e1800011a7983 */ /* 0x001ee80000300a00 */
[----:B------:R0:W-:Y:S04]  /*39480*/  STL.64 [R1+0x110], R20 ;  /* 0x0001101401007387 */ /* 0x0001e80000100a00 */
[----:B0-----:R-:W4:Y:S01]  /*39490*/  LDL.LU.64 R20, [R1+0xe10] ;  /* 0x000e100001147983 */ /* 0x001f220000300a00 */
[----:B------:R-:W-:Y:S01]  /*394a0*/  IMAD R15, R0, 0x66, RZ ;  /* 0x00000066000f7824 */ /* 0x000fe200078e02ff */
[----:B------:R-:W-:Y:S01]  /*394b0*/  MOV R4, c[0x0][0x1c8] ;  /* 0x0000720000047a02 */ /* 0x000fe20000000f00 */
[----:B------:R-:W-:Y:S01]  /*394c0*/  IMAD.MOV.U32 R18, RZ, RZ, R6 ;  /* 0x000000ffff127224 */ /* 0x000fe200078e0006 */
[----:B------:R-:W-:-:S02]  /*394d0*/  MOV R19, R7 ;  /* 0x0000000700137202 */ /* 0x000fc40000000f00 */
[----:B------:R-:W-:Y:S01]  /*394e0*/  IADD3 R6, P5, R15, R2, RZ ;  /* 0x000000020f067210 */ /* 0x000fe20007fbe0ff */
[----:B------:R-:W-:Y:S01]  /*394f0*/  IMAD R15, R0, 0x68, RZ ;  /* 0x00000068000f7824 */ /* 0x000fe200078e02ff */
[----:B------:R-:W-:Y:S01]  /*39500*/  MOV R10, R18 ;  /* 0x00000012000a7202 */ /* 0x000fe20000000f00 */
[C---:B------:R-:W-:Y:S02]  /*39510*/  IMAD R0, R4.reuse, 0x6a, RZ ;  /* 0x0000006a04007824 */ /* 0x040fe400078e02ff */
[----:B------:R-:W-:Y:S01]  /*39520*/  IMAD.MOV.U32 R11, RZ, RZ, R19 ;  /* 0x000000ffff0b7224 */ /* 0x000fe200078e0013 */
[----:B------:R-:W-:Y:S01]  /*39530*/  IADD3 R18, P6, R15, R2, RZ ;  /* 0x000000020f127210 */ /* 0x000fe20007fde0ff */
[----:B------:R-:W-:Y:S01]  /*39540*/  IMAD R15, R4, 0x6c, RZ ;  /* 0x0000006c040f7824 */ /* 0x000fe200078e02ff */
[-C--:B------:R-:W-:Y:S02]  /*39550*/  LEA.HI.X.SX32 R11, R22, R3.reuse, 0x1, P4 ;  /* 0x00000003160b7211 */ /* 0x080fe400020f0eff */
[----:B------:R-:W-:-:S02]  /*39560*/  LEA.HI.X.SX32 R7, R14, R3, 0x1, P5 ;  /* 0x000000030e077211 */ /* 0x000fc400028f0eff */
[-C--:B------:R-:W-:Y:S02]  /*39570*/  IADD3 R4, P4, R0, R2.reuse, RZ ;  /* 0x0000000200047210 */ /* 0x080fe40007f9e0ff */
[----:B------:R-:W-:Y:S02]  /*39580*/  LEA.HI.X.SX32 R19, R28, R3, 0x1, P6 ;  /* 0x000000031c137211 */ /* 0x000fe400030f0eff */
[----:B------:R-:W-:Y:S01]  /*39590*/  MOV R0, c[0x0][0x1c8] ;  /* 0x0000720000007a02 */ /* 0x000fe20000000f00 */
[----:B------:R-:W-:Y:S04]  /*395a0*/  STL [R1+0x10c], R11 ;  /* 0x00010c0b01007387 */ /* 0x000fe80000100800 */
[----:B------:R0:W-:Y:S04]  /*395b0*/  STL.64 [R1+0x100], R6 ;  /* 0x0001000601007387 */ /* 0x0001e80000100a00 */
[----:B------:R1:W-:Y:S01]  /*395c0*/  STL.64 [R1+0xf8], R18 ;  /* 0x0000f81201007387 */ /* 0x0003e20000100a00 */
[C---:B------:R-:W-:Y:S01]  /*395d0*/  IMAD R24, R0.reuse, 0x6e, RZ ;  /* 0x0000006e00187824 */ /* 0x040fe200078e02ff */
[----:B0-----:R-:W-:Y:S01]  /*395e0*/  IADD3 R6, P5, R15, R2, RZ ;  /* 0x000000020f067210 */ /* 0x001fe20007fbe0ff */
[C---:B-1----:R-:W-:Y:S01]  /*395f0*/  IMAD R18, R0.reuse, 0x35, RZ ;  /* 0x0000003500127824 */ /* 0x042fe200078e02ff */
[----:B------:R-:W-:Y:S01]  /*39600*/  MOV R15, c[0x0][0x1c8] ;  /* 0x00007200000f7a02 */ /* 0x000fe20000000f00 */
[----:B------:R-:W-:-:S03]  /*39610*/  IMAD R0, R0, 0x70, RZ ;  /* 0x0000007000007824 */ /* 0x000fc600078e02ff */
[----:B------:R-:W-:Y:S01]  /*39620*/  LEA.HI.X.SX32 R5, R18, R3, 0x1, P4 ;  /* 0x0000000312057211 */ /* 0x000fe200020f0eff */
[----:B------:R-:W-:Y:S01]  /*39630*/  IMAD R18, R15, 0x37, RZ ;  /* 0x000000370f127824 */ /* 0x000fe200078e02ff */
[----:B------:R-:W-:-:S03]  /*39640*/  IADD3 R10, P6, R24, R2, RZ ;  /* 0x00000002180a7210 */ /* 0x000fc60007fde0ff */
[----:B------:R0:W-:Y:S01]  /*39650*/  STL.64 [R1+0xf0], R4 ;  /* 0x0000f00401007387 */ /* 0x0001e20000100a00 */
[-C--:B------:R-:W-:Y:S02]  /*39660*/  LEA.HI.X.SX32 R11, R18, R3.reuse, 0x1, P6 ;  /* 0x00000003120b7211 */ /* 0x080fe400030f0eff */
[----:B0-----:R-:W-:Y:S01]  /*39670*/  IADD3 R4, P4, R0, R2, RZ ;  /* 0x0000000200047210 */ /* 0x001fe20007f9e0ff */
[C---:B------:R-:W-:Y:S02]  /*39680*/  IMAD R0, R15.reuse, 0x72, RZ ;  /* 0x000000720f007824 */ /* 0x040fe400078e02ff */
[----:B------:R-:W-:Y:S01]  /*39690*/  IMAD R15, R15, 0x74, RZ ;  /* 0x000000740f0f7824 */ /* 0x000fe200078e02ff */
[----:B------:R-:W-:Y:S02]  /*396a0*/  MOV R28, c[0x0][0x1c8] ;  /* 0x00007200001c7a02 */ /* 0x000fe40000000f00 */
[-C--:B----4-:R-:W-:Y:S02]  /*396b0*/  LEA.HI.X.SX32 R7, R20, R3.reuse, 0x1, P5 ;  /* 0x0000000314077211 */ /* 0x090fe400028f0eff */
[----:B------:R-:W-:-:S03]  /*396c0*/  LEA.HI.X.SX32 R5, R21, R3, 0x1, P4 ;  /* 0x0000000315057211 */ /* 0x000fc600020f0eff */
[----:B------:R0:W-:Y:S04]  /*396d0*/  STL.64 [R1+0xe8], R6 ;  /* 0x0000e80601007387 */ /* 0x0001e80000100a00 */
[----:B------:R-:W-:Y:S04]  /*396e0*/  STL.64 [R1+0xe0], R10 ;  /* 0x0000e00a01007387 */ /* 0x000fe80000100a00 */
[----:B------:R1:W-:Y:S01]  /*396f0*/  STL.64 [R1+0xd8], R4 ;  /* 0x0000d80401007387 */ /* 0x0003e20000100a00 */
[----:B0-----:R-:W-:Y:S01]  /*39700*/  IADD3 R6, P5, R0, R2, RZ ;  /* 0x0000000200067210 */ /* 0x001fe20007fbe0ff */
[----:B------:R-:W-:-:S04]  /*39710*/  IMAD.MOV.U32 R0, RZ, RZ, c[0x0][0x1c8] ;  /* 0x00007200ff007624 */ /* 0x000fc800078e00ff */
[C---:B-1----:R-:W-:Y:S01]  /*39720*/  IMAD R5, R0.reuse, 0x39, RZ ;  /* 0x0000003900057824 */ /* 0x042fe200078e02ff */
[----:B------:R-:W-:Y:S01]  /*39730*/  IADD3 R10, P6, R15, R2, RZ ;  /* 0x000000020f0a7210 */ /* 0x000fe20007fde0ff */
[----:B------:R-:W-:-:S03]  /*39740*/  IMAD R4, R0, 0x78, RZ ;  /* 0x0000007800047824 */ /* 0x000fc600078e02ff */
[-C--:B------:R-:W-:Y:S01]  /*39750*/  LEA.HI.X.SX32 R7, R5, R3.reuse, 0x1, P5 ;  /* 0x0000000305077211 */ /* 0x080fe200028f0eff */
[C---:B------:R-:W-:Y:S01]  /*39760*/  IMAD R15, R0.reuse, 0x76, RZ ;  /* 0x00000076000f7824 */ /* 0x040fe200078e02ff */
[----:B------:R-:W-:Y:S01]  /*39770*/  LEA.HI.X.SX32 R11, R25, R3, 0x1, P6 ;  /* 0x00000003190b7211 */ /* 0x000fe200030f0eff */
[----:B------:R-:W-:Y:S02]  /*39780*/  IMAD R5, R0, 0x3b, RZ ;  /* 0x0000003b00057824 */ /* 0x000fe400078e02ff */
[----:B------:R0:W-:Y:S01]  /*39790*/  STL.64 [R1+0xd0], R6 ;  /* 0x0000d00601007387 */ /* 0x0001e20000100a00 */
[----:B------:R-:W-:-:S03]  /*397a0*/  IADD3 R14, P4, R15, R2, RZ ;  /* 0x000000020f0e7210 */ /* 0x000fc60007f9e0ff */
[----:B------:R1:W-:Y:S01]  /*397b0*/  STL.64 [R1+0x68], R10 ;  /* 0x0000680a01007387 */ /* 0x0003e20000100a00 */
[----:B------:R-:W-:Y:S02]  /*397c0*/  LEA.HI.X.SX32 R15, R5, R3, 0x1, P4 ;  /* 0x00000003050f7211 */ /* 0x000fe400020f0eff */
[----:B0-----:R-:W-:Y:S01]  /*397d0*/  IADD3 R6, P5, R4, R2, RZ ;  /* 0x0000000204067210 */ /* 0x001fe20007fbe0ff */
[----:B------:R-:W-:-:S05]  /*397e0*/  IMAD R4, R0, 0x7a, RZ ;  /* 0x0000007a00047824 */ /* 0x000fca00078e02ff */
[-C--:B-1----:R-:W-:Y:S02]  /*397f0*/  IADD3 R10, P6, R4, R2.reuse, RZ ;  /* 0x00000002040a7210 */ /* 0x082fe40007fde0ff */
[----:B------:R-:W-:Y:S01]  /*39800*/  MOV R4, c[0x0][0x1c8] ;  /* 0x0000720000047a02 */ /* 0x000fe20000000f00 */
[----:B------:R0:W-:Y:S01]  /*39810*/  STL.64 [R1+0x60], R14 ;  /* 0x0000600e01007387 */ /* 0x0001e20000100a00 */
[----:B------:R-:W-:Y:S01]  /*39820*/  IMAD R0, R0, 0x7c, RZ ;  /* 0x0000007c00007824 */ /* 0x000fe200078e02ff */
[-C--:B---3--:R-:W-:Y:S02]  /*39830*/  LEA.HI.X.SX32 R7, R27, R3.reuse, 0x1, P5 ;  /* 0x000000031b077211 */ /* 0x088fe400028f0eff */
[----:B------:R-:W-:Y:S02]  /*39840*/  IMAD R5, R4, 0x7e, RZ ;  /* 0x0000007e04057824 */ /* 0x000fe400078e02ff */
[----:B------:R-:W-:Y:S01]  /*39850*/  IADD3 R18, P4, R0, R2, RZ ;  /* 0x0000000200127210 */ /* 0x000fe20007f9e0ff */
[C---:B0-----:R-:W-:Y:S01]  /*39860*/  IMAD R15, R4.reuse, 0x3d, RZ ;  /* 0x0000003d040f7824 */ /* 0x041fe200078e02ff */
[----:B------:R-:W-:Y:S01]  /*39870*/  MOV R0, c[0x0][0x1c8] ;  /* 0x0000720000007a02 */ /* 0x000fe20000000f00 */
[----:B------:R0:W-:Y:S03]  /*39880*/  STL.64 [R1+0x48], R6 ;  /* 0x0000480601007387 */ /* 0x0001e60000100a00 */
[-C--:B------:R-:W-:Y:S01]  /*39890*/  LEA.HI.X.SX32 R11, R15, R3.reuse, 0x1, P6 ;  /* 0x000000030f0b7211 */ /* 0x080fe200030f0eff */
[----:B------:R-:W-:Y:S01]  /*398a0*/  IMAD R24, R4, 0x3f, RZ ;  /* 0x0000003f04187824 */ /* 0x000fe200078e02ff */
[----:B------:R-:W-:Y:S01]  /*398b0*/  LEA.HI.X.SX32 R19, R16, R3, 0x1, P4 ;  /* 0x0000000310137211 */ /* 0x000fe200020f0eff */
[----:B------:R-:W-:-:S02]  /*398c0*/  IMAD R15, R4, 0x82, RZ ;  /* 0x00000082040f7824 */ /* 0x000fc400078e02ff */
[----:B------:R1:W-:Y:S01]  /*398d0*/  STL.64 [R1+0x40], R10 ;  /* 0x0000400a01007387 */ /* 0x0003e20000100a00 */
[-C--:B0-----:R-:W-:Y:S01]  /*398e0*/  IADD3 R6, P5, R5, R2.reuse, RZ ;  /* 0x0000000205067210 */ /* 0x081fe20007fbe0ff */
[----:B------:R-:W-:Y:S02]  /*398f0*/  IMAD.SHL.U32 R5, R4, 0x40, RZ ;  /* 0x0000004004057824 */ /* 0x000fe400078e00ff */
[----:B------:R0:W-:Y:S01]  /*39900*/  STL.64 [R1+0x28], R18 ;  /* 0x0000281201007387 */ /* 0x0001e20000100a00 */
[-C--:B------:R-:W-:Y:S02]  /*39910*/  LEA.HI.X.SX32 R7, R24, R3.reuse, 0x1, P5 ;  /* 0x0000000318077211 */ /* 0x080fe400028f0eff */
[-C--:B-1----:R-:W-:Y:S02]  /*39920*/  LEA R10, P6, R0, R2.reuse, 0x7 ;  /* 0x00000002000a7211 */ /* 0x082fe400078c38ff */
[----:B------:R-:W-:Y:S02]  /*39930*/  IADD3 R14, P4, R15, R2, RZ ;  /* 0x000000020f0e7210 */ /* 0x000fe40007f9e0ff */
[----:B------:R-:W-:Y:S01]  /*39940*/  LEA.HI.X.SX32 R11, R5, R3, 0x1, P6 ;  /* 0x00000003050b7211 */ /* 0x000fe200030f0eff */
[----:B------:R-:W-:-:S02]  /*39950*/  IMAD R5, R4, 0x41, RZ ;  /* 0x0000004104057824 */ /* 0x000fc400078e02ff */
[C---:B0-----:R-:W-:Y:S01]  /*39960*/  IMAD R18, R4.reuse, 0x84, RZ ;  /* 0x0000008404127824 */ /* 0x041fe200078e02ff */
[----:B------:R0:W-:Y:S02]  /*39970*/  STL.64 [R1+0x20], R6 ;  /* 0x0000200601007387 */ /* 0x0001e40000100a00 */
[-C--:B------:R-:W-:Y:S01]  /*39980*/  LEA.HI.X.SX32 R15, R5, R3.reuse, 0x1, P4 ;  /* 0x00000003050f7211 */ /* 0x080fe200020f0eff */
[----:B------:R-:W-:Y:S01]  /*39990*/  IMAD R24, R4, 0x86, RZ ;  /* 0x0000008604187824 */ /* 0x000fe200078e02ff */
[----:B------:R1:W-:Y:S01]  /*399a0*/  STL.64 [R1+0x18], R10 ;  /* 0x0000180a01007387 */ /* 0x0003e20000100a00 */
[----:B0-----:R-:W-:Y:S02]  /*399b0*/  IADD3 R6, P5, R18, R2, RZ ;  /* 0x0000000212067210 */ /* 0x001fe40007fbe0ff */
[----:B------:R-:W-:Y:S01]  /*399c0*/  MOV R18, c[0x0][0x1c8] ;  /* 0x0000720000127a02 */ /* 0x000fe20000000f00 */
[----:B------:R0:W-:Y:S01]  /*399d0*/  STL.64 [R1+0x10], R14 ;  /* 0x0000100e01007387 */ /* 0x0001e20000100a00 */
[----:B--2---:R-:W-:-:S02]  /*399e0*/  LEA.HI.X.SX32 R7, R12, R3, 0x1, P5 ;  /* 0x000000030c077211 */ /* 0x004fc400028f0eff */
[----:B-1----:R-:W-:Y:S01]  /*399f0*/  IADD3 R10, P6, R24, R2, RZ ;  /* 0x00000002180a7210 */ /* 0x002fe20007fde0ff */
[C---:B------:R-:W-:Y:S02]  /*39a00*/  IMAD R24, R18.reuse, 0x43, RZ ;  /* 0x0000004312187824 */ /* 0x040fe400078e02ff */
[----:B------:R1:W-:Y:S01]  /*39a10*/  STL.64 [R1+0x8], R6 ;  /* 0x0000080601007387 */ /* 0x0003e20000100a00 */
[C---:B0-----:R-:W-:Y:S02]  /*39a20*/  IMAD R15, R18.reuse, 0x8a, RZ ;  /* 0x0000008a120f7824 */ /* 0x041fe400078e02ff */
[----:B------:R-:W-:-:S03]  /*39a30*/  IMAD R18, R18, 0x8c, RZ ;  /* 0x0000008c12127824 */ /* 0x000fc600078e02ff */
[-C--:B-1----:R-:W-:Y:S02]  /*39a40*/  IADD3 R6, P5, R15, R2.reuse, RZ ;  /* 0x000000020f067210 */ /* 0x082fe40007fbe0ff */
[----:B------:R-:W-:Y:S01]  /*39a50*/  MOV R15, c[0x0][0x1c8] ;  /* 0x00007200000f7a02 */ /* 0x000fe20000000f00 */
[----:B------:R-:W-:Y:S01]  /*39a60*/  IMAD R4, R4, 0x88, RZ ;  /* 0x0000008804047824 */ /* 0x000fe200078e02ff */
[----:B------:R-:W-:Y:S02]  /*39a70*/  LEA.HI.X.SX32 R11, R24, R3, 0x1, P6 ;  /* 0x00000003180b7211 */ /* 0x000fe400030f0eff */
[-C--:B------:R-:W-:Y:S01]  /*39a80*/  IADD3 R8, P6, R18, R2.reuse, RZ ;  /* 0x0000000212087210 */ /* 0x080fe20007fde0ff */
[C---:B------:R-:W-:Y:S01]  /*39a90*/  IMAD R18, R15.reuse, 0x45, RZ ;  /* 0x000000450f127824 */ /* 0x040fe200078e02ff */
[----:B------:R-:W-:Y:S01]  /*39aa0*/  IADD3 R4, P4, R4, R2, RZ ;  /* 0x0000000204047210 */ /* 0x000fe20007f9e0ff */
[----:B------:R-:W-:-:S03]  /*39ab0*/  IMAD R24, R15, 0x8e, RZ ;  /* 0x0000008e0f187824 */ /* 0x000fc600078e02ff */
[-C--:B------:R-:W-:Y:S01]  /*39ac0*/  LEA.HI.X.SX32 R7, R18, R3.reuse, 0x1, P5 ;  /* 0x0000000312077211 */ /* 0x080fe200028f0eff */
[----:B------:R-:W-:Y:S01]  /*39ad0*/  IMAD.MOV.U32 R18, RZ, RZ, c[0x0][0x1c8] ;  /* 0x00007200ff127624 */ /* 0x000fe200078e00ff */
[----:B------:R-:W-:Y:S01]  /*39ae0*/  LEA.HI.X.SX32 R5, R26, R3, 0x1, P4 ;  /* 0x000000031a057211 */ /* 0x000fe200020f0eff */
[----:B------:R0:W-:Y:S01]  /*39af0*/  STL.64 [R1], R10 ;  /* 0x0000000a01007387 */ /* 0x0001e20000100a00 */
[----:B------:R-:W-:Y:S01]  /*39b00*/  IMAD R15, R15, 0x90, RZ ;  /* 0x000000900f0f7824 */ /* 0x000fe200078e02ff */
[----:B0-----:R-:W-:Y:S01]  /*39b10*/  IADD3 R10, P4, R24, R2, RZ ;  /* 0x00000002180a7210 */ /* 0x001fe20007f9e0ff */
[----:B------:R-:W-:-:S03]  /*39b20*/  IMAD R24, R18, 0x47, RZ ;  /* 0x0000004712187824 */ /* 0x000fc600078e02ff */
[-C--:B------:R-:W-:Y:S01]  /*39b30*/  IADD3 R12, P5, R15, R2.reuse, RZ ;  /* 0x000000020f0c7210 */ /* 0x080fe20007fbe0ff */
[----:B------:R-:W-:Y:S01]  /*39b40*/  IMAD R15, R18, 0x92, RZ ;  /* 0x00000092120f7824 */ /* 0x000fe200078e02ff */
[-C--:B------:R-:W-:Y:S02]  /*39b50*/  LEA.HI.X.SX32 R11, R24, R3.reuse, 0x1, P4 ;  /* 0x00000003180b7211 */ /* 0x080fe400020f0eff */
[----:B------:R-:W-:Y:S01]  /*39b60*/  MOV R24, c[0x0][0x1c8] ;  /* 0x0000720000187a02 */ /* 0x000fe20000000f00 */
[----:B------:R-:W-:Y:S01]  /*39b70*/  IMAD R18, R18, 0x94, RZ ;  /* 0x0000009412127824 */ /* 0x000fe200078e02ff */
[----:B------:R-:W-:Y:S02]  /*39b80*/  LEA.HI.X.SX32 R9, R9, R3, 0x1, P6 ;  /* 0x0000000309097211 */ /* 0x000fe400030f0eff */
[-C--:B------:R-:W-:Y:S01]  /*39b90*/  IADD3 R14, P6, R15, R2.reuse, RZ ;  /* 0x000000020f0e7210 */ /* 0x080fe20007fde0ff */
[----:B------:R-:W-:Y:S01]  /*39ba0*/  IMAD R29, R24, 0x49, RZ ;  /* 0x00000049181d7824 */ /* 0x000fe200078e02ff */
[----:B------:R-:W-:Y:S01]  /*39bb0*/  IADD3 R16, P4, R18, R2, RZ ;  /* 0x0000000212107210 */ /* 0x000fe20007f9e0ff */
[----:B------:R-:W-:-:S03]  /*39bc0*/  IMAD R18, R24, 0x96, RZ ;  /* 0x0000009618127824 */ /* 0x000fc600078e02ff */
[-C--:B------:R-:W-:Y:S01]  /*39bd0*/  LEA.HI.X.SX32 R15, R29, R3.reuse, 0x1, P6 ;  /* 0x000000031d0f7211 */ /* 0x080fe200030f0eff */
[C---:B------:R-:W-:Y:S01]  /*39be0*/  IMAD R29, R24.reuse, 0x98, RZ ;  /* 0x00000098181d7824 */ /* 0x040fe200078e02ff */
[-C--:B------:R-:W-:Y:S01]  /*39bf0*/  LEA.HI.X.SX32 R13, R13, R3.reuse, 0x1, P5 ;  /* 0x000000030d0d7211 */ /* 0x080fe200028f0eff */
[----:B------:R-:W-:Y:S01]  /*39c00*/  IMAD R22, R24, 0x9a, RZ ;  /* 0x0000009a18167824 */ /* 0x000fe200078e02ff */
[-C--:B------:R-:W-:Y:S01]  /*39c10*/  IADD3 R18, P5, R18, R2.reuse, RZ ;  /* 0x0000000212127210 */ /* 0x080fe20007fbe0ff */
[----:B------:R-:W-:Y:S01]  /*39c20*/  IMAD R24, R24, 0x4b, RZ ;  /* 0x0000004b18187824 */ /* 0x000fe200078e02ff */
[----:B------:R-:W-:Y:S01]  /*39c30*/  IADD3 R20, P6, R29, R2, RZ ;  /* 0x000000021d147210 */ /* 0x000fe20007fde0ff */
[----:B------:R-:W-:Y:S01]  /*39c40*/  IMAD.MOV.U32 R27, RZ, RZ, c[0x0][0x1c8] ;  /* 0x00007200ff1b7624 */ /* 0x000fe200078e00ff */
[----:B------:R-:W-:Y:S01]  /*39c50*/  MOV R29, c[0x0][0x1c8] ;  /* 0x00007200001d7a02 */ /* 0x000fe20000000f00 */
[----:B------:R0:W-:Y:S01]  /*39c60*/  STL.64 [R1+0xcc0], R4 ;  /* 0x000cc00401007387 */ /* 0x0001e20000100a00 */
[----:B------:R-:W-:-:S02]  /*39c70*/  LEA.HI.X.SX32 R17, R23, R3, 0x1, P4 ;  /* 0x0000000317117211 */ /* 0x000fc400020f0eff */
[----:B------:R-:W-:Y:S01]  /*39c80*/  LEA.HI.X.SX32 R19, R24, R3, 0x1, P5 ;  /* 0x0000000318137211 */ /* 0x000fe200028f0eff */
[----:B------:R-:W-:Y:S01]  /*39c90*/  IMAD R24, R29, 0x9c, RZ ;  /* 0x0000009c1d187824 */ /* 0x000fe200078e02ff */
[----:B------:R-:W-:Y:S01]  /*39ca0*/  IADD3 R22, P4, R22, R2, RZ ;  /* 0x0000000216167210 */ /* 0x000fe20007f9e0ff */
[----:B------:R-:W-:Y:S01]  /*39cb0*/  STL [R1+0xcd8], R6 ;  /* 0x000cd80601007387 */ /* 0x000fe20000100800 */
[----:B0-----:R-:W-:-:S03]  /*39cc0*/  IMAD R4, R27, 0x4d, RZ ;  /* 0x0000004d1b047824 */ /* 0x001fc600078e02ff */
[----:B------:R0:W-:Y:S01]  /*39cd0*/  STL [R1+0xd00], R6 ;  /* 0x000d000601007387 */ /* 0x0001e20000100800 */
[----:B------:R-:W-:Y:S01]  /*39ce0*/  IMAD R26, R29, 0x4c, RZ ;  /* 0x0000004c1d1a7824 */ /* 0x000fe200078e02ff */
[-C--:B------:R-:W-:Y:S02]  /*39cf0*/  IADD3 R24, P5, R24, R2.reuse, RZ ;  /* 0x0000000218187210 */ /* 0x080fe40007fbe0ff */
[-C--:B------:R-:W-:Y:S01]  /*39d00*/  LEA.HI.X.SX32 R23, R4, R3.reuse, 0x1, P4 ;  /* 0x0000000304177211 */ /* 0x080fe200020f0eff */
[----:B------:R-:W-:Y:S01]  /*39d10*/  IMAD R29, R27, 0x9e, RZ ;  /* 0x0000009e1b1d7824 */ /* 0x000fe200078e02ff */
[----:B------:R-:W-:Y:S01]  /*39d20*/  MOV R4, c[0x0][0x1c8] ;  /* 0x0000720000047a02 */ /* 0x000fe20000000f00 */
[----:B0-----:R-:W-:Y:S01]  /*39d30*/  IMAD R6, R28, 0x4e, RZ ;  /* 0x0000004e1c067824 */ /* 0x001fe200078e02ff */
[----:B------:R-:W-:Y:S01]  /*39d40*/  LEA.HI.X.SX32 R21, R26, R3, 0x1, P6 ;  /* 0x000000031a157211 */ /* 0x000fe200030f0eff */
[----:B------:R-:W-:Y:S01]  /*39d50*/  STL [R1+0xcc8], R7 ;  /* 0x000cc80701007387 */ /* 0x000fe20000100800 */
[----:B------:R-:W-:-:S02]  /*39d60*/  IADD3 R26, P6, R29, R2, RZ ;  /* 0x000000021d1a7210 */ /* 0x000fc40007fde0ff */
[----:B------:R-:W-:Y:S01]  /*39d70*/  LEA.HI.X.SX32 R25, R6, R3, 0x1, P5 ;  /* 0x0000000306197211 */ /* 0x000fe200028f0eff */
[----:B------:R-:W-:Y:S01]  /*39d80*/  IMAD R6, R4, 0x4f, RZ ;  /* 0x0000004f04067824 */ /* 0x000fe200078e02ff */
[----:B------:R0:W-:Y:S01]  /*39d90*/  STL.64 [R1+0xcd0], R8 ;  /* 0x000cd00801007387 */ /* 0x0001e20000100a00 */
[----:B------:R-:W-:-:S03]  /*39da0*/  IMAD R29, R28, 0xa0, RZ ;  /* 0x000000a01c1d7824 */ /* 0x000fc600078e02ff */
[----:B------:R1:W-:Y:S01]  /*39db0*/  STL [R1+0xce8], R10 ;  /* 0x000ce80a01007387 */ /* 0x0003e20000100800 */
[----:B------:R-:W-:Y:S01]  /*39dc0*/  LEA.HI.X.SX32 R27, R6, R3, 0x1, P6 ;  /* 0x00000003061b7211 */ /* 0x000fe200030f0eff */
[C---:B------:R-:W-:Y:S02]  /*39dd0*/  IMAD R6, R4.reuse, 0x50, RZ ;  /* 0x0000005004067824 */ /* 0x040fe400078e02ff */
[----:B------:R-:W-:Y:S01]  /*39de0*/  STL [R1+0xcbc], R11 ;  /* 0x000cbc0b01007387 */ /* 0x000fe20000100800 */
[-C--:B------:R-:W-:Y:S01]  /*39df0*/  IADD3 R28, P4, R29, R2.reuse, RZ ;  /* 0x000000021d1c7210 */ /* 0x080fe20007f9e0ff */
[----:B0-----:R-:W-:Y:S02]  /*39e00*/  IMAD R9, R4, 0xa2, RZ ;  /* 0x000000a204097824 */ /* 0x001fe400078e02ff */
[----:B------:R-:W-:Y:S04]  /*39e10*/  STL [R1+0xdb8], R11 ;  /* 0x000db80b01007387 */ /* 0x000fe80000100800 */
[----:B------:R-:W-:Y:S01]  /*39e20*/  STL [R1+0xde0], R11 ;  /* 0x000de00b01007387 */ /* 0x000fe20000100800 */
[----:B-1----:R-:W-:-:S03]  /*39e30*/  IADD3 R10, P5, R9, R2, RZ ;  /* 0x00000002090a7210 */ /* 0x002fc60007fbe0ff */
[----:B------:R0:W-:Y:S01]  /*39e40*/  STL.64 [R1+0xce0], R12 ;  /* 0x000ce00c01007387 */ /* 0x0001e20000100a00 */
[----:B------:R-:W-:Y:S01]  /*39e50*/  IMAD R9, R4, 0xa4, RZ ;  /* 0x000000a404097824 */ /* 0x000fe200078e02ff */
[----:B------:R-:W-:Y:S02]  /*39e60*/  LEA.HI.X.SX32 R29, R6, R3, 0x1, P4 ;  /* 0x00000003061d7211 */ /* 0x000fe400020f0eff */
[----:B------:R-:W-:Y:S01]  /*39e70*/  STL [R1+0xd10], R14 ;  /* 0x000d100e01007387 */ /* 0x000fe20000100800 */
[----:B------:R-:W-:-:S03]  /*39e80*/  IMAD R6, R4, 0x51, RZ ;  /* 0x0000005104067824 */ /* 0x000fc600078e02ff */
[----:B------:R1:W-:Y:S01]  /*39e90*/  STL [R1+0xd38], R14 ;  /* 0x000d380e01007387 */ /* 0x0003e20000100800 */
[----:B0-----:R-:W-:-:S03]  /*39ea0*/  IMAD R13, R4, 0xa6, RZ ;  /* 0x000000a6040d7824 */ /* 0x001fc600078e02ff */
[----:B------:R0:W-:Y:S01]  /*39eb0*/  STL [R1+0xcb8], R15 ;  /* 0x000cb80f01007387 */ /* 0x0001e20000100800 */
[----:B------:R-:W-:-:S03]  /*39ec0*/  IADD3 R8, P6, R9, R2, RZ ;  /* 0x0000000209087210 */ /* 0x000fc60007fde0ff */
[----:B------:R-:W-:Y:S01]  /*39ed0*/  STL.64 [R1+0xcf0], R16 ;  /* 0x000cf01001007387 */ /* 0x000fe20000100a00 */
[----:B-1----:R-:W-:Y:S01]  /*39ee0*/  IADD3 R14, P4, R13, R2, RZ ;  /* 0x000000020d0e7210 */ /* 0x002fe20007f9e0ff */
[----:B------:R-:W-:Y:S02]  /*39ef0*/  IMAD R13, R4, 0x52, RZ ;  /* 0x00000052040d7824 */ /* 0x000fe400078e02ff */
[----:B------:R-:W-:Y:S01]  /*39f00*/  STL.64 [R1+0xcf8], R18 ;  /* 0x000cf81201007387 */ /* 0x000fe20000100a00 */
[----:B------:R-:W-:-:S03]  /*39f10*/  LEA.HI.X.SX32 R11, R6, R3, 0x1, P5 ;  /* 0x00000003060b7211 */ /* 0x000fc600028f0eff */
[----:B------:R-:W-:Y:S01]  /*39f20*/  STL.64 [R1+0xd08], R20 ;  /* 0x000d081401007387 */ /* 0x000fe20000100a00 */
[----:B------:R-:W-:-:S03]  /*39f30*/  IMAD R12, R4, 0x53, RZ ;  /* 0x00000053040c7824 */ /* 0x000fc600078e02ff */
[----:B------:R-:W-:Y:S01]  /*39f40*/  STL.64 [R1+0xd18], R22 ;  /* 0x000d181601007387 */ /* 0x000fe20000100a00 */
[----:B------:R-:W-:-:S03]  /*39f50*/  LEA.HI.X.SX32 R9, R13, R3, 0x1, P6 ;  /* 0x000000030d097211 */ /* 0x000fc600030f0eff */
[----:B------:R-:W-:Y:S01]  /*39f60*/  STL [R1+0xd48], R24 ;  /* 0x000d481801007387 */ /* 0x000fe20000100800 */
[----:B------:R-:W-:-:S03]  /*39f70*/  IMAD R6, R4, 0xaa, RZ ;  /* 0x000000aa04067824 */ /* 0x000fc600078e02ff */
[----:B------:R-:W-:Y:S04]  /*39f80*/  STL [R1+0xd6c], R24 ;  /* 0x000d6c1801007387 */ /* 0x000fe80000100800 */
[----:B------:R-:W-:Y:S01]  /*39f90*/  STL [R1+0xd20], R25 ;  /* 0x000d201901007387 */ /* 0x000fe20000100800 */
[----:B0-----:R-:W-:-:S03]  /*39fa0*/  LEA.HI.X.SX32 R15, R12, R3, 0x1, P4 ;  /* 0x000000030c0f7211 */ /* 0x001fc600020f0eff */
[----:B------:R-:W-:Y:S01]  /*39fb0*/  STL.64 [R1+0xd28], R26 ;  /* 0x000d281a01007387 */ /* 0x000fe20000100a00 */
[----:B------:R-:W-:-:S03]  /*39fc0*/  IMAD R13, R4, 0xac, RZ ;  /* 0x000000ac040d7824 */ /* 0x000fc600078e02ff */
[----:B------:R-:W-:Y:S04]  /*39fd0*/  STL.64 [R1+0xd30], R28 ;  /* 0x000d301c01007387 */ /* 0x000fe80000100a00 */
[----:B------:R0:W-:Y:S04]  /*39fe0*/  STL.64 [R1+0x190], R10 ;  /* 0x0001900a01007387 */ /* 0x0001e80000100a00 */
[----:B------:R1:W-:Y:S01]  /*39ff0*/  STL.64 [R1+0x188], R8 ;  /* 0x0001880801007387 */ /* 0x0003e20000100a00 */
[----:B0-----:R-:W-:-:S03]  /*3a000*/  IMAD R10, R4, 0xa8, RZ ;  /* 0x000000a8040a7824 */ /* 0x001fc600078e02ff */
[----:B------:R0:W-:Y:S01]  /*3a010*/  STL.64 [R1+0x198], R14 ;  /* 0x0001980e01007387 */ /* 0x0001e20000100a00 */
[-C--:B-1----:R-:W-:Y:S01]  /*3a020*/  IADD3 R8, P6, R6, R2.reuse, RZ ;  /* 0x0000000206087210 */ /* 0x082fe20007fde0ff */
[----:B------:R-:W-:Y:S01]  /*3a030*/  IMAD R6, R4, 0x54, RZ ;  /* 0x0000005404067824 */ /* 0x000fe200078e02ff */
[----:B------:R-:W-:Y:S01]  /*3a040*/  IADD3 R10, P5, R10, R2, RZ ;  /* 0x000000020a0a7210 */ /* 0x000fe20007fbe0ff */
[----:B------:R-:W-:-:S03]  /*3a050*/  IMAD R12, R4, 0x56, RZ ;  /* 0x00000056040c7824 */ /* 0x000fc600078e02ff */
[-C--:B------:R-:W-:Y:S02]  /*3a060*/  LEA.HI.X.SX32 R11, R6, R3.reuse, 0x1, P5 ;  /* 0x00000003060b7211 */ /* 0x080fe400028f0eff */
[----:B0-----:R-:W-:Y:S01]  /*3a070*/  IADD3 R14, P4, R13, R2, RZ ;  /* 0x000000020d0e7210 */ /* 0x001fe20007f9e0ff */
[C---:B------:R-:W-:Y:S02]  /*3a080*/  IMAD R13, R4.reuse, 0x55, RZ ;  /* 0x00000055040d7824 */ /* 0x040fe400078e02ff */
[----:B------:R0:W-:Y:S01]  /*3a090*/  STL.64 [R1+0x1a8], R10 ;  /* 0x0001a80a01007387 */ /* 0x0001e20000100a00 */
[C---:B------:R-:W-:Y:S02]  /*3a0a0*/  IMAD R6, R4.reuse, 0xb0, RZ ;  /* 0x000000b004067824 */ /* 0x040fe400078e02ff */
[-C--:B------:R-:W-:Y:S01]  /*3a0b0*/  LEA.HI.X.SX32 R9, R13, R3.reuse, 0x1, P6 ;  /* 0x000000030d097211 */ /* 0x080fe200030f0eff */
[----:B------:R-:W-:Y:S01]  /*3a0c0*/  IMAD R13, R4, 0xb2, RZ ;  /* 0x000000b2040d7824 */ /* 0x000fe200078e02ff */
[----:B------:R-:W-:-:S03]  /*3a0d0*/  LEA.HI.X.SX32 R15, R12, R3, 0x1, P4 ;  /* 0x000000030c0f7211 */ /* 0x000fc600020f0eff */
[----:B------:R1:W-:Y:S01]  /*3a0e0*/  STL.64 [R1+0x1a0], R8 ;  /* 0x0001a00801007387 */ /* 0x0003e20000100a00 */
[----:B0-----:R-:W-:-:S03]  /*3a0f0*/  IMAD R10, R4, 0xae, RZ ;  /* 0x000000ae040a7824 */ /* 0x001fc600078e02ff */
[----:B------:R0:W-:Y:S02]  /*3a100*/  STL.64 [R1+0x280], R14 ;  /* 0x0002800e01007387 */ /* 0x0001e40000100a00 */
[-C--:B------:R-:W-:Y:S02]  /*3a110*/  IADD3 R10, P5, R10, R2.reuse, RZ ;  /* 0x000000020a0a7210 */ /* 0x080fe40007fbe0ff */
[-C--:B-1----:R-:W-:Y:S01]  /*3a120*/  IADD3 R8, P6, R6, R2.reuse, RZ ;  /* 0x0000000206087210 */ /* 0x082fe20007fde0ff */
[C---:B------:R-:W-:Y:S01]  /*3a130*/  IMAD R6, R4.reuse, 0x57, RZ ;  /* 0x0000005704067824 */ /* 0x040fe200078e02ff */
[----:B0-----:R-:W-:Y:S01]  /*3a140*/  IADD3 R14, P4, R13, R2, RZ ;  /* 0x000000020d0e7210 */ /* 0x001fe20007f9e0ff */
[----:B------:R-:W-:-:S03]  /*3a150*/  IMAD R13, R4, 0x58, RZ ;  /* 0x00000058040d7824 */ /* 0x000fc600078e02ff */
[-C--:B------:R-:W-:Y:S01]  /*3a160*/  LEA.HI.X.SX32 R11, R6, R3.reuse, 0x1, P5 ;  /* 0x00000003060b7211 */ /* 0x080fe200028f0eff */
[C---:B------:R-:W-:Y:S02]  /*3a170*/  IMAD R12, R4.reuse, 0x59, RZ ;  /* 0x00000059040c7824 */ /* 0x040fe400078e02ff */
[----:B------:R-:W-:Y:S01]  /*3a180*/  IMAD R6, R4, 0xb6, RZ ;  /* 0x000000b604067824 */ /* 0x000fe200078e02ff */
[-C--:B------:R-:W-:Y:S01]  /*3a190*/  LEA.HI.X.SX32 R9, R13, R3.reuse, 0x1, P6 ;  /* 0x000000030d097211 */ /* 0x080fe200030f0eff */
[----:B------:R0:W-:Y:S01]  /*3a1a0*/  STL.64 [R1+0x278], R10 ;  /* 0x0002780a01007387 */ /* 0x0001e20000100a00 */
[----:B------:R-:W-:Y:S01]  /*3a1b0*/  LEA.HI.X.SX32 R15, R12, R3, 0x1, P4 ;  /* 0x000000030c0f7211 */ /* 0x000fe200020f0eff */
[C---:B------:R-:W-:Y:S02]  /*3a1c0*/  IMAD R13, R4.reuse, 0xb8, RZ ;  /* 0x000000b8040d7824 */ /* 0x040fe400078e02ff */
        /* <DEDUP_REMOVED lines=114> */
[----:B------:R-:W-:Y:S01]  /*3a8f0*/  IMAD R6, R4, 0xe6, RZ ;  /* 0x000000e604067824 */ /* 0x000fe200078e02ff */
[----:B------:R-:W-:-:S03]  /*3a900*/  LEA.HI.X.SX32 R9, R13, R3, 0x1, P6 ;  /* 0x000000030d097211 */ /* 0x000fc600030f0eff */
[----:B------:R0:W-:Y:S01]  /*3a910*/  STL.64 [R1+0x2d0], R10 ;  /* 0x0002d00a01007387 */ /* 0x0001e20000100a00 */
[----:B------:R-:W-:-:S03]  /*3a920*/  IMAD R12, R4, 0x71, RZ ;  /* 0x00000071040c7824 */ /* 0x000fc600078e02ff */
[----:B------:R1:W-:Y:S01]  /*3a930*/  STL.64 [R1+0x2c8], R8 ;  /* 0x0002c80801007387 */ /* 0x0003e20000100a00 */
[----:B0-----:R-:W-:Y:S01]  /*3a940*/  IMAD R10, R4, 0xe4, RZ ;  /* 0x000000e4040a7824 */ /* 0x001fe200078e02ff */
[----:B-1----:R-:W-:Y:S01]  /*3a950*/  IADD3 R8, P6, R6, R2, RZ ;  /* 0x0000000206087210 */ /* 0x002fe20007fde0ff */
[----:B------:R-:W-:-:S03]  /*3a960*/  IMAD R6, R4, 0x72, RZ ;  /* 0x0000007204067824 */ /* 0x000fc600078e02ff */
[----:B------:R-:W-:Y:S02]  /*3a970*/  IADD3 R10, P5, R10, R2, RZ ;  /* 0x000000020a0a7210 */ /* 0x000fe40007fbe0ff */
[-C--:B------:R-:W-:Y:S02]  /*3a980*/  LEA.HI.X.SX32 R15, R12, R3.reuse, 0x1, P4 ;  /* 0x000000030c0f7211 */ /* 0x080fe400020f0eff */
[----:B------:R-:W-:-:S03]  /*3a990*/  LEA.HI.X.SX32 R11, R6, R3, 0x1, P5 ;  /* 0x00000003060b7211 */ /* 0x000fc600028f0eff */
[----:B------:R-:W-:Y:S01]  /*3a9a0*/  STL.64 [R1+0x2c0], R14 ;  /* 0x0002c00e01007387 */ /* 0x000fe20000100a00 */
[----:B------:R-:W-:-:S03]  /*3a9b0*/  IMAD R6, R4, 0xec, RZ ;  /* 0x000000ec04067824 */ /* 0x000fc600078e02ff */
[----:B------:R0:W-:Y:S01]  /*3a9c0*/  STL.64 [R1+0x2d8], R10 ;  /* 0x0002d80a01007387 */ /* 0x0001e20000100a00 */
[C---:B------:R-:W-:Y:S02]  /*3a9d0*/  IMAD R13, R4.reuse, 0xe8, RZ ;  /* 0x000000e8040d7824 */ /* 0x040fe400078e02ff */
[C---:B0-----:R-:W-:Y:S02]  /*3a9e0*/  IMAD R10, R4.reuse, 0x73, RZ ;  /* 0x00000073040a7824 */ /* 0x041fe400078e02ff */
[----:B------:R-:W-:-:S03]  /*3a9f0*/  IMAD R11, R4, 0xea, RZ ;  /* 0x000000ea040b7824 */ /* 0x000fc600078e02ff */
[-C--:B------:R-:W-:Y:S02]  /*3aa00*/  LEA.HI.X.SX32 R9, R10, R3.reuse, 0x1, P6 ;  /* 0x000000030a097211 */ /* 0x080fe400030f0eff */
[-C--:B------:R-:W-:Y:S01]  /*3aa10*/  IADD3 R10, P6, R6, R2.reuse, RZ ;  /* 0x00000002060a7210 */ /* 0x080fe20007fde0ff */
[----:B------:R-:W-:Y:S01]  /*3aa20*/  IMAD R6, R4, 0x75, RZ ;  /* 0x0000007504067824 */ /* 0x000fe200078e02ff */
[-C--:B------:R-:W-:Y:S02]  /*3aa30*/  IADD3 R12, P5, R11, R2.reuse, RZ ;  /* 0x000000020b0c7210 */ /* 0x080fe40007fbe0ff */
[----:B------:R-:W-:Y:S02]  /*3aa40*/  IADD3 R14, P4, R13, R2, RZ ;  /* 0x000000020d0e7210 */ /* 0x000fe40007f9e0ff */
[----:B------:R-:W-:Y:S01]  /*3aa50*/  LEA.HI.X.SX32 R13, R6, R3, 0x1, P5 ;  /* 0x00000003060d7211 */ /* 0x000fe200028f0eff */
[----:B------:R0:W-:Y:S04]  /*3aa60*/  STL.64 [R1+0x2f0], R8 ;  /* 0x0002f00801007387 */ /* 0x0001e80000100a00 */
[----:B------:R1:W-:Y:S01]  /*3aa70*/  STL.64 [R1+0x2e0], R12 ;  /* 0x0002e00c01007387 */ /* 0x0003e20000100a00 */
[----:B------:R-:W-:-:S02]  /*3aa80*/  IMAD R6, R4, 0xf2, RZ ;  /* 0x000000f204067824 */ /* 0x000fc400078e02ff */
[C---:B0-----:R-:W-:Y:S02]  /*3aa90*/  IMAD R8, R4.reuse, 0x74, RZ ;  /* 0x0000007404087824 */ /* 0x041fe400078e02ff */
[----:B-1----:R-:W-:-:S03]  /*3aaa0*/  IMAD R13, R4, 0x76, RZ ;  /* 0x00000076040d7824 */ /* 0x002fc600078e02ff */
[-C--:B------:R-:W-:Y:S01]  /*3aab0*/  LEA.HI.X.SX32 R15, R8, R3.reuse, 0x1, P4 ;  /* 0x00000003080f7211 */ /* 0x080fe200020f0eff */
[----:B------:R-:W-:Y:S01]  /*3aac0*/  IMAD R12, R4, 0xf0, RZ ;  /* 0x000000f0040c7824 */ /* 0x000fe200078e02ff */
[----:B------:R-:W-:-:S03]  /*3aad0*/  LEA.HI.X.SX32 R11, R13, R3, 0x1, P6 ;  /* 0x000000030d0b7211 */ /* 0x000fc600030f0eff */
[----:B------:R0:W-:Y:S01]  /*3aae0*/  STL.64 [R1+0x2e8], R14 ;  /* 0x0002e80e01007387 */ /* 0x0001e20000100a00 */
[----:B------:R-:W-:-:S03]  /*3aaf0*/  IMAD R9, R4, 0xee, RZ ;  /* 0x000000ee04097824 */ /* 0x000fc600078e02ff */
[----:B------:R1:W-:Y:S02]  /*3ab00*/  STL.64 [R1+0x2b8], R10 ;  /* 0x0002b80a01007387 */ /* 0x0003e40000100a00 */
[-C--:B------:R-:W-:Y:S02]  /*3ab10*/  IADD3 R8, P4, R9, R2.reuse, RZ ;  /* 0x0000000209087210 */ /* 0x080fe40007f9e0ff */
[-C--:B0-----:R-:W-:Y:S02]  /*3ab20*/  IADD3 R14, P5, R12, R2.reuse, RZ ;  /* 0x000000020c0e7210 */ /* 0x081fe40007fbe0ff */
[----:B------:R-:W-:Y:S01]  /*3ab30*/  IADD3 R12, P6, R6, R2, RZ ;  /* 0x00000002060c7210 */ /* 0x000fe20007fde0ff */
[C---:B------:R-:W-:Y:S02]  /*3ab40*/  IMAD R6, R4.reuse, 0xf4, RZ ;  /* 0x000000f404067824 */ /* 0x040fe400078e02ff */
[C---:B-1----:R-:W-:Y:S02]  /*3ab50*/  IMAD R11, R4.reuse, 0x77, RZ ;  /* 0x00000077040b7824 */ /* 0x042fe400078e02ff */
[----:B------:R-:W-:-:S02]  /*3ab60*/  IMAD R4, R4, 0x78, RZ ;  /* 0x0000007804047824 */ /* 0x000fc400078e02ff */
[----:B------:R-:W-:Y:S01]  /*3ab70*/  IMAD.MOV.U32 R10, RZ, RZ, c[0x0][0x1c8] ;  /* 0x00007200ff0a7624 */ /* 0x000fe200078e00ff */
[-C--:B------:R-:W-:Y:S02]  /*3ab80*/  LEA.HI.X.SX32 R9, R11, R3.reuse, 0x1, P4 ;  /* 0x000000030b097211 */ /* 0x080fe400020f0eff */
[----:B------:R-:W-:Y:S01]  /*3ab90*/  LEA.HI.X.SX32 R15, R4, R3, 0x1, P5 ;  /* 0x00000003040f7211 */ /* 0x000fe200028f0eff */
[C---:B------:R-:W-:Y:S02]  /*3aba0*/  IMAD R4, R10.reuse, 0xf6, RZ ;  /* 0x000000f60a047824 */ /* 0x040fe400078e02ff */
[----:B------:R-:W-:-:S03]  /*3abb0*/  IMAD R11, R10, 0x79, RZ ;  /* 0x000000790a0b7824 */ /* 0x000fc600078e02ff */
[-C--:B------:R-:W-:Y:S02]  /*3abc0*/  IADD3 R4, P5, R4, R2.reuse, RZ ;  /* 0x0000000204047210 */ /* 0x080fe40007fbe0ff */
[----:B------:R-:W-:Y:S01]  /*3abd0*/  LEA.HI.X.SX32 R13, R11, R3, 0x1, P6 ;  /* 0x000000030b0d7211 */ /* 0x000fe200030f0eff */
[----:B------:R0:W-:Y:S04]  /*3abe0*/  STL.64 [R1+0x290], R8 ;  /* 0x0002900801007387 */ /* 0x0001e80000100a00 */
[----:B------:R-:W-:Y:S04]  /*3abf0*/  STL.64 [R1+0x1e0], R14 ;  /* 0x0001e00e01007387 */ /* 0x000fe80000100a00 */
[----:B------:R-:W-:Y:S04]  /*3ac00*/  STL [R1+0x1c8], R4 ;  /* 0x0001c80401007387 */ /* 0x000fe80000100800 */
[----:B------:R-:W-:Y:S04]  /*3ac10*/  STL.64 [R1+0x1d8], R12 ;  /* 0x0001d80c01007387 */ /* 0x000fe80000100a00 */
[----:B------:R-:W2:Y:S01]  /*3ac20*/  LDL.LU.64 R28, [R1+0x168] ;  /* 0x00016800011c7983 */ /* 0x000ea20000300a00 */
[----:B0-----:R-:W-:Y:S01]  /*3ac30*/  IADD3 R8, P4, R6, R2, RZ ;  /* 0x0000000206087210 */ /* 0x001fe20007f9e0ff */
[----:B------:R-:W-:-:S02]  /*3ac40*/  IMAD R6, R10, 0xf8, RZ ;  /* 0x000000f80a067824 */ /* 0x000fc400078e02ff */
[----:B------:R-:W-:-:S03]  /*3ac50*/  IMAD R10, R10, 0x7a, RZ ;  /* 0x0000007a0a0a7824 */ /* 0x000fc600078e02ff */
[----:B------:R-:W-:Y:S02]  /*3ac60*/  IADD3 R6, P6, R6, R2, RZ ;  /* 0x0000000206067210 */ /* 0x000fe40007fde0ff */
[----:B------:R-:W-:-:S03]  /*3ac70*/  LEA.HI.X.SX32 R9, R10, R3, 0x1, P4 ;  /* 0x000000030a097211 */ /* 0x000fc600020f0eff */
[----:B------:R-:W-:Y:S04]  /*3ac80*/  STL [R1+0x1c0], R6 ;  /* 0x0001c00601007387 */ /* 0x000fe80000100800 */
[----:B------:R-:W-:Y:S04]  /*3ac90*/  STL.64 [R1+0x1d0], R8 ;  /* 0x0001d00801007387 */ /* 0x000fe80000100a00 */
[----:B--2---:R0:W-:Y:S04]  /*3aca0*/  STL.64 [R1+0xdc0], R28 ;  /* 0x000dc01c01007387 */ /* 0x0041e80000100a00 */
[----:B0-----:R-:W2:Y:S04]  /*3acb0*/  LDL.LU.64 R28, [R1+0x170] ;  /* 0x00017000011c7983 */ /* 0x001ea80000300a00 */
[----:B--2---:R0:W-:Y:S04]  /*3acc0*/  STL [R1+0xdc8], R29 ;  /* 0x000dc81d01007387 */ /* 0x0041e80000100800 */
[----:B0-----:R-:W2:Y:S04]  /*3acd0*/  LDL.LU R29, [R1+0xa0] ;  /* 0x0000a000011d7983 */ /* 0x001ea80000300800 */
[----:B--2---:R0:W-:Y:S04]  /*3ace0*/  STL.64 [R1+0xdd8], R28 ;  /* 0x000dd81c01007387 */ /* 0x0041e80000100a00 */
[----:B0-----:R-:W2:Y:S04]  /*3acf0*/  LDL.LU.64 R28, [R1+0x180] ;  /* 0x00018000011c7983 */ /* 0x001ea80000300a00 */
[----:B--2---:R-:W-:Y:S04]  /*3ad00*/  STL.64 [R1+0xde8], R28 ;  /* 0x000de81c01007387 */ /* 0x004fe80000100a00 */
[----:B------:R-:W2:Y:S04]  /*3ad10*/  LDL.LU R22, [R1+0x90] ;  /* 0x0000900001167983 */ /* 0x000ea80000300800 */
[----:B--2---:R0:W-:Y:S04]  /*3ad20*/  STL [R1+0xdf8], R22 ;  /* 0x000df81601007387 */ /* 0x0041e80000100800 */
[----:B0-----:R-:W2:Y:S04]  /*3ad30*/  LDL.LU R22, [R1+0xb0] ;  /* 0x0000b00001167983 */ /* 0x001ea80000300800 */
[----:B------:R-:W3:Y:S04]  /*3ad40*/  LDL.LU.64 R26, [R1+0x160] ;  /* 0x00016000011a7983 */ /* 0x000ee80000300a00 */
[----:B---3--:R0:W-:Y:S04]  /*3ad50*/  STL.64 [R1+0xdd0], R26 ;  /* 0x000dd01a01007387 */ /* 0x0081e80000100a00 */
[----:B0-----:R-:W3:Y:S04]  /*3ad60*/  LDL.LU.64 R26, [R1+0x178] ;  /* 0x00017800011a7983 */ /* 0x001ee80000300a00 */
[----:B---3--:R-:W-:Y:S04]  /*3ad70*/  STL.64 [R1+0xdf0], R26 ;  /* 0x000df01a01007387 */ /* 0x008fe80000100a00 */
[----:B------:R-:W3:Y:S04]  /*3ad80*/  LDL.LU.64 R24, [R1+0x158] ;  /* 0x0001580001187983 */ /* 0x000ee80000300a00 */
[----:B---3--:R0:W-:Y:S04]  /*3ad90*/  STL.64 [R1+0xe00], R24 ;  /* 0x000e001801007387 */ /* 0x0081e80000100a00 */
[----:B------:R-:W2:Y:S01]  /*3ada0*/  LDL.LU R23, [R1+0xc4] ;  /* 0x0000c40001177983 */ /* 0x000ea20000300800 */
[----:B0-----:R-:W-:-:S02]  /*3adb0*/  MOV R25, R7 ;  /* 0x0000000700197202 */ /* 0x001fc40000000f00 */
[----:B------:R-:W-:Y:S01]  /*3adc0*/  MOV R24, R6 ;  /* 0x0000000600187202 */ /* 0x000fe20000000f00 */
[----:B--2---:R0:W-:Y:S04]  /*3add0*/  STL.64 [R1+0xe08], R22 ;  /* 0x000e081601007387 */ /* 0x0041e80000100a00 */
[----:B------:R-:W2:Y:S04]  /*3ade0*/  LDL.LU.64 R20, [R1+0x150] ;  /* 0x0001500001147983 */ /* 0x000ea80000300a00 */
[----:B------:R-:W3:Y:S01]  /*3adf0*/  LDL.LU.64 R18, [R1+0x148] ;  /* 0x0001480001127983 */ /* 0x000ee20000300a00 */
[----:B0-----:R-:W-:Y:S01]  /*3ae00*/  MOV R23, R5 ;  /* 0x0000000500177202 */ /* 0x001fe20000000f00 */
[----:B------:R-:W-:-:S02]  /*3ae10*/  IMAD.MOV.U32 R5, RZ, RZ, c[0x0][0x1c8] ;  /* 0x00007200ff057624 */ /* 0x000fc400078e00ff */
[----:B------:R-:W4:Y:S01]  /*3ae20*/  LDL.LU R10, [R1+0xb4] ;  /* 0x0000b400010a7983 */ /* 0x000f220000300800 */
[----:B------:R-:W-:Y:S02]  /*3ae30*/  IMAD.MOV.U32 R22, RZ, RZ, R4 ;  /* 0x000000ffff167224 */ /* 0x000fe400078e0004 */
[----:B------:R-:W-:Y:S01]  /*3ae40*/  IMAD R28, R5, 0x7b, RZ ;  /* 0x0000007b051c7824 */ /* 0x000fe200078e02ff */
[----:B------:R-:W5:Y:S01]  /*3ae50*/  LDL.LU.64 R16, [R1+0x140] ;  /* 0x0001400001107983 */ /* 0x000f620000300a00 */
[----:B------:R-:W-:-:S03]  /*3ae60*/  IMAD R4, R0, 0xfa, RZ ;  /* 0x000000fa00047824 */ /* 0x000fc600078e02ff */
[----:B------:R-:W2:Y:S01]  /*3ae70*/  LDL.LU.64 R14, [R1+0x138] ;  /* 0x00013800010e7983 */ /* 0x000ea20000300a00 */
[----:B------:R-:W-:-:S03]  /*3ae80*/  LEA.HI.X.SX32 R23, R28, R3, 0x1, P5 ;  /* 0x000000031c177211 */ /* 0x000fc600028f0eff */
[----:B------:R-:W2:Y:S01]  /*3ae90*/  LDL.LU R7, [R1+0xa4] ;  /* 0x0000a40001077983 */ /* 0x000ea20000300800 */
[----:B------:R-:W-:Y:S01]  /*3aea0*/  IADD3 R26, P4, R4, R2, RZ ;  /* 0x00000002041a7210 */ /* 0x000fe20007f9e0ff */
[C---:B------:R-:W-:Y:S02]  /*3aeb0*/  IMAD R29, R5.reuse, 0xfc, RZ ;  /* 0x000000fc051d7824 */ /* 0x040fe400078e02ff */
[----:B------:R-:W2:Y:S01]  /*3aec0*/  LDL.LU R6, [R1+0x94] ;  /* 0x0000940001067983 */ /* 0x000ea20000300800 */
[----:B------:R-:W-:-:S03]  /*3aed0*/  IMAD R25, R5, 0x7c, RZ ;  /* 0x0000007c05197824 */ /* 0x000fc600078e02ff */
[----:B------:R-:W2:Y:S04]  /*3aee0*/  LDL.LU.64 R12, [R1+0x130] ;  /* 0x00013000010c7983 */ /* 0x000ea80000300a00 */
[----:B------:R-:W2:Y:S04]  /*3aef0*/  LDL.LU.64 R8, [R1+0x128] ;  /* 0x0001280001087983 */ /* 0x000ea80000300a00 */
[----:B------:R-:W2:Y:S04]  /*3af00*/  LDL.LU.64 R4, [R1+0x120] ;  /* 0x0001200001047983 */ /* 0x000ea80000300a00 */
[----:B------:R0:W-:Y:S04]  /*3af10*/  STL [R1+0x1cc], R23 ;  /* 0x0001cc1701007387 */ /* 0x0001e80000100800 */
[----:B0-----:R-:W2:Y:S01]  /*3af20*/  LDL.LU.64 R22, [R1+0xe08] ;  /* 0x000e080001167983 */ /* 0x001ea20000300a00 */
[----:B------:R-:W-:-:S02]  /*3af30*/  MOV R11, c[0x0][0x1c8] ;  /* 0x00007200000b7a02 */ /* 0x000fc40000000f00 */
[----:B------:R-:W-:-:S03]  /*3af40*/  IADD3 R28, P5, R29, R2, RZ ;  /* 0x000000021d1c7210 */ /* 0x000fc60007fbe0ff */
[----:B------:R-:W-:Y:S01]  /*3af50*/  IMAD R27, R11, 0x7d, RZ ;  /* 0x0000007d0b1b7824 */ /* 0x000fe200078e02ff */
[-C--:B------:R-:W-:Y:S01]  /*3af60*/  LEA.HI.X.SX32 R25, R25, R3.reuse, 0x1, P6 ;  /* 0x0000000319197211 */ /* 0x080fe200030f0eff */
[C---:B------:R-:W-:Y:S02]  /*3af70*/  IMAD R0, R11.reuse, 0xfe, RZ ;  /* 0x000000fe0b007824 */ /* 0x040fe400078e02ff */
[----:B------:R-:W-:Y:S01]  /*3af80*/  IMAD R29, R11, 0x7e, RZ ;  /* 0x0000007e0b1d7824 */ /* 0x000fe200078e02ff */
[-C--:B------:R-:W-:Y:S01]  /*3af90*/  LEA.HI.X.SX32 R27, R27, R3.reuse, 0x1, P4 ;  /* 0x000000031b1b7211 */ /* 0x080fe200020f0eff */
[----:B------:R0:W-:Y:S01]  /*3afa0*/  STL [R1+0x1c4], R25 ;  /* 0x0001c41901007387 */ /* 0x0001e20000100800 */
[----:B------:R-:W-:Y:S02]  /*3afb0*/  IADD3 R2, P6, R0, R2, RZ ;  /* 0x0000000200027210 */ /* 0x000fe40007fde0ff */
[----:B------:R-:W-:Y:S01]  /*3afc0*/  LEA.HI.X.SX32 R29, R29, R3, 0x1, P5 ;  /* 0x000000031d1d7211 */ /* 0x000fe200028f0eff */
[----:B0-----:R-:W3:Y:S01]  /*3afd0*/  LDL.LU.64 R24, [R1+0xe00] ;  /* 0x000e000001187983 */ /* 0x001ee20000300a00 */
[----:B--2---:R-:W-:-:S03]  /*3afe0*/  PRMT R0, R22, 0x7632, R0 ;  /* 0x0000763216007816 */ /* 0x004fc60000000000 */
[----:B------:R-:W2:Y:S04]  /*3aff0*/  LDL.LU R22, [R1+0xdf8] ;  /* 0x000df80001167983 */ /* 0x000ea80000300800 */
[----:B------:R0:W-:Y:S04]  /*3b000*/  STL.64 [R1+0x1b8], R26 ;  /* 0x0001b81a01007387 */ /* 0x0001e80000100a00 */
[----:B0-----:R-:W2:Y:S04]  /*3b010*/  LDL.LU.64 R26, [R1+0xdf0] ;  /* 0x000df000011a7983 */ /* 0x001ea80000300a00 */
[----:B------:R0:W-:Y:S04]  /*3b020*/  STL.64 [R1+0x1b0], R28 ;  /* 0x0001b01c01007387 */ /* 0x0001e80000100a00 */
[----:B0-----:R-:W2:Y:S01]  /*3b030*/  LDL.LU.64 R28, [R1+0xde8] ;  /* 0x000de800011c7983 */ /* 0x001ea20000300a00 */
[----:B------:R-:W-:-:S05]  /*3b040*/  IMAD R11, R11, 0x7f, RZ ;  /* 0x0000007f0b0b7824 */ /* 0x000fca00078e02ff */
[----:B------:R-:W-:Y:S02]  /*3b050*/  LEA.HI.X.SX32 R3, R11, R3, 0x1, P6 ;  /* 0x000000030b037211 */ /* 0x000fe400030f0eff */
[----:B------:R-:W3:Y:S04]  /*3b060*/  LDL.LU R11, [R1+0xde0] ;  /* 0x000de000010b7983 */ /* 0x000ee80000300800 */
[----:B------:R-:W-:Y:S04]  /*3b070*/  STL.64 [R1+0xc00], R2 ;  /* 0x000c000201007387 */ /* 0x000fe80000100a00 */
[----:B------:R-:W-:Y:S04]  /*3b080*/  STL [R1+0xd58], R2 ;  /* 0x000d580201007387 */ /* 0x000fe80000100800 */
[----:B--2---:R0:W-:Y:S04]  /*3b090*/  STG.E.U16 [R28.64], R0 ;  /* 0x000000001c007986 */ /* 0x0041e8000c101504 */
[----:B0-----:R-:W2:Y:S04]  /*3b0a0*/  LDL.LU.64 R28, [R1+0xdd8] ;  /* 0x000dd800011c7983 */ /* 0x001ea80000300a00 */
[----:B--2---:R0:W-:Y:S01]  /*3b0b0*/  STG.E.U16 [R26.64], R29 ;  /* 0x0000001d1a007986 */ /* 0x0041e2000c101504 */
[----:B---3--:R-:W-:-:S03]  /*3b0c0*/  PRMT R11, R29, 0x7632, R11 ;  /* 0x000076321d0b7816 */ /* 0x008fc6000000000b */
[----:B0-----:R-:W2:Y:S04]  /*3b0d0*/  LDL.LU.64 R26, [R1+0xdd0] ;  /* 0x000dd000011a7983 */ /* 0x001ea80000300a00 */
[----:B------:R-:W3:Y:S01]  /*3b0e0*/  LDL.LU R29, [R1+0xdc8] ;  /* 0x000dc800011d7983 */ /* 0x000ee20000300800 */
[----:B------:R-:W-:-:S03]  /*3b0f0*/  PRMT R0, R22, 0x7632, R0 ;  /* 0x0000763216007816 */ /* 0x000fc60000000000 */
[----:B---3--:R0:W-:Y:S04]  /*3b100*/  STG.E.U16 [R28.64], R11 ;  /* 0x0000000b1c007986 */ /* 0x0081e8000c101504 */
[----:B0-----:R-:W3:Y:S01]  /*3b110*/  LDL.LU.64 R28, [R1+0xdc0] ;  /* 0x000dc000011c7983 */ /* 0x001ee20000300a00 */
[----:B------:R-:W-:Y:S02]  /*3b120*/  PRMT R3, R23, 0x7632, R3 ;  /* 0x0000763217037816 */ /* 0x000fe40000000003 */
[----:B------:R-:W-:Y:S01]  /*3b130*/  PRMT R2, R7, 0x7632, R2 ;  /* 0x0000763207027816 */ /* 0x000fe20000000002 */
[----:B------:R-:W2:Y:S04]  /*3b140*/  LDL.LU R11, [R1+0xdb8] ;  /* 0x000db800010b7983 */ /* 0x000ea80000300800 */
[----:B---3--:R-:W-:Y:S04]  /*3b150*/  STG.E.U16 [R28.64], R22 ;  /* 0x000000161c007986 */ /* 0x008fe8000c101504 */
[----:B--2---:R4:W-:Y:S04]  /*3b160*/  STG.E.U16 [R26.64], R0 ;  /* 0x000000001a007986 */ /* 0x0049e8000c101504 */
[----:B------:R-:W-:Y:S04]  /*3b170*/  STG.E.U16 [R24.64], R23 ;  /* 0x0000001718007986 */ /* 0x000fe8000c101504 */
[----:B------:R-:W-:Y:S01]  /*3b180*/  STG.E.U16 [R20.64], R3 ;  /* 0x0000000314007986 */ /* 0x000fe2000c101504 */
[----:B----4-:R-:W-:-:S03]  /*3b190*/  PRMT R0, R10, 0x7632, R0 ;  /* 0x000076320a007816 */ /* 0x010fc60000000000 */
[----:B------:R-:W-:Y:S04]  /*3b1a0*/  STG.E.U16 [R18.64], R10 ;  /* 0x0000000a12007986 */ /* 0x000fe8000c101504 */
[----:B-----5:R0:W-:Y:S04]  /*3b1b0*/  STG.E.U16 [R16.64], R0 ;  /* 0x0000000010007986 */ /* 0x0201e8000c101504 */
[----:B------:R-:W-:Y:S04]  /*3b1c0*/  STG.E.U16 [R14.64], R7 ;  /* 0x000000070e007986 */ /* 0x000fe8000c101504 */
[----:B------:R-:W-:Y:S01]  /*3b1d0*/  STG.E.U16 [R12.64], R2 ;  /* 0x000000020c007986 */ /* 0x000fe2000c101504 */
[----:B0-----:R-:W-:-:S03]  /*3b1e0*/  PRMT R0, R6, 0x7632, R0 ;  /* 0x0000763206007816 */ /* 0x001fc60000000000 */
[----:B------:R0:W-:Y:S04]  /*3b1f0*/  STG.E.U16 [R8.64], R6 ;  /* 0x0000000608007986 */ /* 0x0001e8000c101504 */
[----:B------:R1:W-:Y:S04]  /*3b200*/  STG.E.U16 [R4.64], R0 ;  /* 0x0000000004007986 */ /* 0x0003e8000c101504 */
[----:B0-----:R-:W2:Y:S04]  /*3b210*/  LDL.LU.64 R8, [R1+0x118] ;  /* 0x0001180001087983 */ /* 0x001ea80000300a00 */
[----:B-1----:R-:W3:Y:S04]  /*3b220*/  LDL.LU R5, [R1+0xc8] ;  /* 0x0000c80001057983 */ /* 0x002ee80000300800 */
[----:B------:R-:W4:Y:S04]  /*3b230*/  LDL.LU R24, [R1+0x98] ;  /* 0x0000980001187983 */ /* 0x000f280000300800 */
[----:B----4-:R0:W-:Y:S04]  /*3b240*/  STL [R1+0xd88], R24 ;  /* 0x000d881801007387 */ /* 0x0101e80000100800 */
[----:B0-----:R-:W4:Y:S04]  /*3b250*/  LDL.LU R24, [R1+0xa8] ;  /* 0x0000a80001187983 */ /* 0x001f280000300800 */
[----:B----4-:R0:W-:Y:S04]  /*3b260*/  STL [R1+0xda0], R24 ;  /* 0x000da01801007387 */ /* 0x0101e80000100800 */
[----:B0-----:R-:W4:Y:S04]  /*3b270*/  LDL.LU R24, [R1+0xb8] ;  /* 0x0000b80001187983 */ /* 0x001f280000300800 */
[----:B------:R-:W5:Y:S04]  /*3b280*/  LDL.LU R2, [R1+0xcc] ;  /* 0x0000cc0001027983 */ /* 0x000f680000300800 */
[----:B-----5:R-:W-:Y:S04]  /*3b290*/  STL [R1+0xd78], R2 ;  /* 0x000d780201007387 */ /* 0x020fe80000100800 */
[----:B------:R-:W5:Y:S04]  /*3b2a0*/  LDL.LU R14, [R1+0xbc] ;  /* 0x0000bc00010e7983 */ /* 0x000f680000300800 */
[----:B-----5:R0:W-:Y:S04]  /*3b2b0*/  STL [R1+0xd68], R14 ;  /* 0x000d680e01007387 */ /* 0x0201e80000100800 */
[----:B0-----:R-:W5:Y:S04]  /*3b2c0*/  LDL.LU.64 R14, [R1+0xe0] ;  /* 0x0000e000010e7983 */ /* 0x001f680000300a00 */
[----:B-----5:R0:W-:Y:S04]  /*3b2d0*/  STL.64 [R1+0xd70], R14 ;  /* 0x000d700e01007387 */ /* 0x0201e80000100a00 */
        /* <DEDUP_REMOVED lines=11> */
[----:B------:R-:W2:Y:S04]  /*3b390*/  LDL.LU.64 R28, [R1+0x60] ;  /* 0x00006000011c7983 */ /* 0x000ea80000300a00 */
[----:B--2---:R0:W-:Y:S04]  /*3b3a0*/  STL.64 [R1+0xd40], R28 ;  /* 0x000d401c01007387 */ /* 0x0041e80000100a00 */
[----:B0-----:R-:W2:Y:S04]  /*3b3b0*/  LDL.LU.64 R28, [R1+0x68] ;  /* 0x00006800011c7983 */ /* 0x001ea80000300a00 */
[----:B--2---:R0:W-:Y:S04]  /*3b3c0*/  STL.64 [R1+0xd50], R28 ;  /* 0x000d501c01007387 */ /* 0x0041e80000100a00 */
[----:B0-----:R-:W2:Y:S01]  /*3b3d0*/  LDL.LU.64 R28, [R1+0xd0] ;  /* 0x0000d000011c7983 */ /* 0x001ea20000300a00 */
[----:B---3--:R-:W-:-:S03]  /*3b3e0*/  PRMT R11, R5, 0x7632, R11 ;  /* 0x00007632050b7816 */ /* 0x008fc6000000000b */
[----:B------:R-:W-:Y:S04]  /*3b3f0*/  STG.E.U16 [R8.64], R5 ;  /* 0x0000000508007986 */ /* 0x000fe8000c101504 */
[----:B-----5:R-:W-:Y:S04]  /*3b400*/  STG.E.U16 [R14.64], R11 ;  /* 0x0000000b0e007986 */ /* 0x020fe8000c101504 */
[----:B--2---:R0:W-:Y:S04]  /*3b410*/  STL.64 [R1+0xd60], R28 ;  /* 0x000d601c01007387 */ /* 0x0041e80000100a00 */
[----:B0-----:R-:W2:Y:S04]  /*3b420*/  LDL.LU.64 R28, [R1+0xd8] ;  /* 0x0000d800011c7983 */ /* 0x001ea80000300a00 */
[----:B------:R-:W3:Y:S04]  /*3b430*/  LDL.LU.64 R26, [R1+0x48] ;  /* 0x00004800011a7983 */ /* 0x000ee80000300a00 */
[----:B------:R-:W5:Y:S04]  /*3b440*/  LDL.LU R25, [R1+0xac] ;  /* 0x0000ac0001197983 */ /* 0x000f680000300800 */
[----:B------:R-:W2:Y:S04]  /*3b450*/  LDL.LU.64 R22, [R1+0x40] ;  /* 0x0000400001167983 */ /* 0x000ea80000300a00 */
[----:B------:R-:W2:Y:S04]  /*3b460*/  LDL.LU.64 R20, [R1+0x28] ;  /* 0x0000280001147983 */ /* 0x000ea80000300a00 */
[----:B------:R-:W2:Y:S04]  /*3b470*/  LDL.LU R6, [R1+0x9c] ;  /* 0x00009c0001067983 */ /* 0x000ea80000300800 */
[----:B------:R-:W2:Y:S04]  /*3b480*/  LDL.LU.64 R18, [R1+0x20] ;  /* 0x0000200001127983 */ /* 0x000ea80000300a00 */
[----:B------:R-:W2:Y:S04]  /*3b490*/  LDL.LU.64 R16, [R1+0x18] ;  /* 0x0000180001107983 */ /* 0x000ea80000300a00 */
[----:B------:R-:W2:Y:S04]  /*3b4a0*/  LDL.LU R10, [R1+0x80] ;  /* 0x00008000010a7983 */ /* 0x000ea80000300800 */
[----:B------:R-:W2:Y:S04]  /*3b4b0*/  LDL.LU R7, [R1+0x70] ;  /* 0x0000700001077983 */ /* 0x000ea80000300800 */
[----:B------:R-:W2:Y:S04]  /*3b4c0*/  LDL.LU.64 R12, [R1+0x10] ;  /* 0x00001000010c7983 */ /* 0x000ea80000300a00 */
[----:B------:R-:W2:Y:S04]  /*3b4d0*/  LDL.LU.64 R8, [R1+0x8] ;  /* 0x0000080001087983 */ /* 0x000ea80000300a00 */
[----:B------:R-:W2:Y:S04]  /*3b4e0*/  LDL.LU.64 R4, [R1] ;  /* 0x0000000001047983 */ /* 0x000ea80000300a00 */
[----:B------:R-:W2:Y:S04]  /*3b4f0*/  LDL.LU R3, [R1+0x50] ;  /* 0x0000500001037983 */ /* 0x000ea80000300800 */
[----:B------:R-:W4:Y:S04]  /*3b500*/  LDL.LU.64 R14, [R1+0xdb0] ;  /* 0x000db000010e7983 */ /* 0x000f280000300a00 */
[----:B------:R-:W2:Y:S04]  /*3b510*/  LDL.LU R11, [R1+0x30] ;  /* 0x00003000010b7983 */ /* 0x000ea80000300800 */
[----:B----4-:R0:W-:Y:S04]  /*3b520*/  STG.E.U16 [R14.64], R24 ;  /* 0x000000180e007986 */ /* 0x0101e8000c101504 */
[----:B0-----:R-:W4:Y:S01]  /*3b530*/  LDL.LU.64 R14, [R1+0xda8] ;  /* 0x000da800010e7983 */ /* 0x001f220000300a00 */
[----:B------:R-:W-:-:S03]  /*3b540*/  PRMT R0, R24, 0x7632, R0 ;  /* 0x0000763218007816 */ /* 0x000fc60000000000 */
[----:B------:R-:W2:Y:S04]  /*3b550*/  LDL.LU R24, [R1+0xda0] ;  /* 0x000da00001187983 */ /* 0x000ea80000300800 */
[----:B----4-:R0:W-:Y:S04]  /*3b560*/  STG.E.U16 [R14.64], R0 ;  /* 0x000000000e007986 */ /* 0x0101e8000c101504 */
[----:B0-----:R-:W4:Y:S01]  /*3b570*/  LDL.LU.64 R14, [R1+0xd98] ;  /* 0x000d9800010e7983 */ /* 0x001f220000300a00 */
[----:B--2---:R-:W-:-:S03]  /*3b580*/  PRMT R2, R24, 0x7632, R2 ;  /* 0x0000763218027816 */ /* 0x004fc60000000002 */
[----:B----4-:R0:W-:Y:S04]  /*3b590*/  STG.E.U16 [R14.64], R24 ;  /* 0x000000180e007986 */ /* 0x0101e8000c101504 */
[----:B0-----:R-:W2:Y:S04]  /*3b5a0*/  LDL.LU.64 R14, [R1+0xd90] ;  /* 0x000d9000010e7983 */ /* 0x001ea80000300a00 */
[----:B------:R-:W4:Y:S04]  /*3b5b0*/  LDL.LU R24, [R1+0xd88] ;  /* 0x000d880001187983 */ /* 0x000f280000300800 */
[----:B--2---:R0:W-:Y:S04]  /*3b5c0*/  STG.E.U16 [R14.64], R2 ;  /* 0x000000020e007986 */ /* 0x0041e8000c101504 */
[----:B0-----:R-:W4:Y:S04]  /*3b5d0*/  LDL.LU.64 R14, [R1+0xd80] ;  /* 0x000d8000010e7983 */ /* 0x001f280000300a00 */
[----:B------:R-:W2:Y:S04]  /*3b5e0*/  LDL.LU R2, [R1+0xd78] ;  /* 0x000d780001027983 */ /* 0x000ea80000300800 */
[----:B----4-:R0:W-:Y:S04]  /*3b5f0*/  STG.E.U16 [R14.64], R24 ;  /* 0x000000180e007986 */ /* 0x0101e8000c101504 */
[----:B0-----:R-:W4:Y:S01]  /*3b600*/  LDL.LU.64 R14, [R1+0xd70] ;  /* 0x000d7000010e7983 */ /* 0x001f220000300a00 */
[----:B------:R-:W-:-:S03]  /*3b610*/  PRMT R0, R24, 0x7632, R0 ;  /* 0x0000763218007816 */ /* 0x000fc60000000000 */
[----:B------:R-:W2:Y:S04]  /*3b620*/  LDL.LU R24, [R1+0xd6c] ;  /* 0x000d6c0001187983 */ /* 0x000ea80000300800 */
[----:B----4-:R0:W-:Y:S04]  /*3b630*/  STG.E.U16 [R14.64], R0 ;  /* 0x000000000e007986 */ /* 0x0101e8000c101504 */
[----:B--2---:R1:W-:Y:S04]  /*3b640*/  STG.E.U16 [R28.64], R2 ;  /* 0x000000021c007986 */ /* 0x0043e8000c101504 */
[----:B0-----:R-:W2:Y:S04]  /*3b650*/  LDL.LU R14, [R1+0xd68] ;  /* 0x000d6800010e7983 */ /* 0x001ea80000300800 */
[----:B------:R-:W4:Y:S04]  /*3b660*/  LDL.LU R15, [R1+0x84] ;  /* 0x00008400010f7983 */ /* 0x000f280000300800 */
[----:B-1----:R-:W2:Y:S01]  /*3b670*/  LDL.LU.64 R28, [R1+0xd60] ;  /* 0x000d6000011c7983 */ /* 0x002ea20000300a00 */
[----:B------:R-:W-:-:S03]  /*3b680*/  PRMT R24, R2, 0x7632, R24 ;  /* 0x0000763202187816 */ /* 0x000fc60000000018 */
[----:B------:R-:W3:Y:S04]  /*3b690*/  LDL.LU R2, [R1+0xd58] ;  /* 0x000d580001027983 */ /* 0x000ee80000300800 */
[----:B--2---:R0:W-:Y:S04]  /*3b6a0*/  STG.E.U16 [R28.64], R24 ;  /* 0x000000181c007986 */ /* 0x0041e8000c101504 */
[----:B0-----:R-:W2:Y:S01]  /*3b6b0*/  LDL.LU.64 R28, [R1+0xd50] ;  /* 0x000d5000011c7983 */ /* 0x001ea20000300a00 */
[----:B------:R-:W-:-:S03]  /*3b6c0*/  PRMT R0, R14, 0x7632, R0 ;  /* 0x000076320e007816 */ /* 0x000fc60000000000 */
[----:B------:R-:W3:Y:S04]  /*3b6d0*/  LDL.LU R24, [R1+0xd48] ;  /* 0x000d480001187983 */ /* 0x000ee80000300800 */
[----:B--2---:R0:W-:Y:S04]  /*3b6e0*/  STG.E.U16 [R28.64], R14 ;  /* 0x0000000e1c007986 */ /* 0x0041e8000c101504 */
[----:B0-----:R-:W2:Y:S04]  /*3b6f0*/  LDL.LU.64 R28, [R1+0xd40] ;  /* 0x000d4000011c7983 */ /* 0x001ea80000300a00 */
[----:B------:R-:W5:Y:S04]  /*3b700*/  LDL.LU R14, [R1+0xd38] ;  /* 0x000d3800010e7983 */ /* 0x000f680000300800 */
[----:B--2---:R0:W-:Y:S01]  /*3b710*/  STG.E.U16 [R28.64], R0 ;  /* 0x000000001c007986 */ /* 0x0041e2000c101504 */
[----:B-----5:R-:W-:-:S03]  /*3b720*/  PRMT R14, R25, 0x7632, R14 ;  /* 0x00007632190e7816 */ /* 0x020fc6000000000e */
[----:B---3--:R1:W-:Y:S04]  /*3b730*/  STG.E.U16 [R26.64], R25 ;  /* 0x000000191a007986 */ /* 0x0083e8000c101504 */
[----:B------:R2:W-:Y:S04]  /*3b740*/  STG.E.U16 [R22.64], R14 ;  /* 0x0000000e16007986 */ /* 0x0005e8000c101504 */
[----:B0-----:R-:W3:Y:S04]  /*3b750*/  LDL.LU.64 R28, [R1+0xd30] ;  /* 0x000d3000011c7983 */ /* 0x001ee80000300a00 */
[----:B-1----:R-:W5:Y:S01]  /*3b760*/  LDL.LU.64 R26, [R1+0xd28] ;  /* 0x000d2800011a7983 */ /* 0x002f620000300a00 */
[----:B------:R-:W-:-:S03]  /*3b770*/  PRMT R0, R6, 0x7632, R0 ;  /* 0x0000763206007816 */ /* 0x000fc60000000000 */
[----:B------:R-:W3:Y:S04]  /*3b780*/  LDL.LU R25, [R1+0xd20] ;  /* 0x000d200001197983 */ /* 0x000ee80000300800 */
[----:B--2---:R-:W2:Y:S04]  /*3b790*/  LDL.LU.64 R22, [R1+0xd18] ;  /* 0x000d180001167983 */ /* 0x004ea80000300a00 */
[----:B------:R-:W2:Y:S04]  /*3b7a0*/  LDL.LU R14, [R1+0xd10] ;  /* 0x000d1000010e7983 */ /* 0x000ea80000300800 */
[----:B------:R0:W-:Y:S04]  /*3b7b0*/  STG.E.U16 [R20.64], R6 ;  /* 0x0000000614007986 */ /* 0x0001e8000c101504 */
[----:B0-----:R-:W2:Y:S04]  /*3b7c0*/  LDL.LU.64 R20, [R1+0xd08] ;  /* 0x000d080001147983 */ /* 0x001ea80000300a00 */
[----:B------:R-:W2:Y:S04]  /*3b7d0*/  LDL.LU R6, [R1+0xd00] ;  /* 0x000d000001067983 */ /* 0x000ea80000300800 */
[----:B------:R0:W-:Y:S04]  /*3b7e0*/  STG.E.U16 [R18.64], R0 ;  /* 0x0000000012007986 */ /* 0x0001e8000c101504 */
[----:B------:R1:W-:Y:S04]  /*3b7f0*/  STG.E.U16 [R16.64], R10 ;  /* 0x0000000a10007986 */ /* 0x0003e8000c101504 */
[----:B0-----:R-:W3:Y:S01]  /*3b800*/  LDL.LU.64 R18, [R1+0xcf8] ;  /* 0x000cf80001127983 */ /* 0x001ee20000300a00 */
[----:B------:R-:W-:-:S03]  /*3b810*/  PRMT R0, R7, 0x7632, R0 ;  /* 0x0000763207007816 */ /* 0x000fc60000000000 */
[----:B-1----:R-:W3:Y:S01]  /*3b820*/  LDL.LU.64 R16, [R1+0xcf0] ;  /* 0x000cf00001107983 */ /* 0x002ee20000300a00 */
[----:B--2---:R-:W-:-:S03]  /*3b830*/  PRMT R6, R10, 0x7632, R6 ;  /* 0x000076320a067816 */ /* 0x004fc60000000006 */
[----:B------:R-:W2:Y:S04]  /*3b840*/  LDL.LU R10, [R1+0xce8] ;  /* 0x000ce800010a7983 */ /* 0x000ea80000300800 */
[----:B------:R0:W-:Y:S04]  /*3b850*/  STG.E.U16 [R12.64], R6 ;  /* 0x000000060c007986 */ /* 0x0001e8000c101504 */
[----:B------:R1:W-:Y:S04]  /*3b860*/  STG.E.U16 [R8.64], R7 ;  /* 0x0000000708007986 */ /* 0x0003e8000c101504 */
[----:B------:R1:W-:Y:S04]  /*3b870*/  STG.E.U16 [R4.64], R0 ;  /* 0x0000000004007986 */ /* 0x0003e8000c101504 */
[----:B0-----:R-:W2:Y:S04]  /*3b880*/  LDL.LU.64 R12, [R1+0xce0] ;  /* 0x000ce000010c7983 */ /* 0x001ea80000300a00 */
[----:B------:R-:W2:Y:S04]  /*3b890*/  LDL.LU R6, [R1+0xcd8] ;  /* 0x000cd80001067983 */ /* 0x000ea80000300800 */
[----:B-1----:R-:W2:Y:S04]  /*3b8a0*/  LDL.LU.64 R8, [R1+0xcd0] ;  /* 0x000cd00001087983 */ /* 0x002ea80000300a00 */
[----:B------:R-:W2:Y:S04]  /*3b8b0*/  LDL.LU R7, [R1+0xcc8] ;  /* 0x000cc80001077983 */ /* 0x000ea80000300800 */
[----:B------:R-:W2:Y:S01]  /*3b8c0*/  LDL.LU.64 R4, [R1+0xcc0] ;  /* 0x000cc00001047983 */ /* 0x000ea20000300a00 */
[----:B------:R-:W-:-:S02]  /*3b8d0*/  PRMT R2, R3, 0x7632, R2 ;  /* 0x0000763203027816 */ /* 0x000fc40000000002 */
[----:B------:R-:W-:Y:S01]  /*3b8e0*/  PRMT R0, R11, 0x7632, R0 ;  /* 0x000076320b007816 */ /* 0x000fe20000000000 */
[----:B--2---:R0:W-:Y:S04]  /*3b8f0*/  STG.E.U16 [R4.64], R3 ;  /* 0x0000000304007986 */ /* 0x0041e8000c101504 */
[----:B------:R1:W-:Y:S04]  /*3b900*/  STG.E.U16 [R6.64], R2 ;  /* 0x0000000206007986 */ /* 0x0003e8000c101504 */
[----:B------:R2:W-:Y:S04]  /*3b910*/  STG.E.U16 [R8.64], R11 ;  /* 0x0000000b08007986 */ /* 0x0005e8000c101504 */
[----:B0-----:R-:W3:Y:S04]  /*3b920*/  LDL.LU R5, [R1+0x74] ;  /* 0x0000740001057983 */ /* 0x001ee80000300800 */
[----:B-1----:R-:W3:Y:S04]  /*3b930*/  LDL.LU R7, [R1+0x54] ;  /* 0x0000540001077983 */ /* 0x002ee80000300800 */
[----:B------:R-:W3:Y:S04]  /*3b940*/  LDL.LU R6, [R1+0x88] ;  /* 0x0000880001067983 */ /* 0x000ee80000300800 */
[----:B------:R-:W3:Y:S04]  /*3b950*/  LDL.LU.64 R2, [R1+0x1a0] ;  /* 0x0001a00001027983 */ /* 0x000ee80000300a00 */
[----:B--2---:R-:W2:Y:S01]  /*3b960*/  LDL.LU R11, [R1+0xcbc] ;  /* 0x000cbc00010b7983 */ /* 0x004ea20000300800 */
[----:B----4-:R-:W-:-:S03]  /*3b970*/  PRMT R4, R15, 0x7632, R4 ;  /* 0x000076320f047816 */ /* 0x010fc60000000004 */
[----:B------:R-:W4:Y:S04]  /*3b980*/  LDL.LU R8, [R1+0x34] ;  /* 0x0000340001087983 */ /* 0x000f280000300800 */
[----:B------:R-:W3:Y:S04]  /*3b990*/  LDL.LU R9, [R1+0x78] ;  /* 0x0000780001097983 */ /* 0x000ee80000300800 */
[----:B--2---:R0:W-:Y:S04]  /*3b9a0*/  STG.E.U16 [R10.64], R0 ;  /* 0x000000000a007986 */ /* 0x0041e8000c101504 */
[----:B------:R1:W-:Y:S04]  /*3b9b0*/  STG.E.U16 [R12.64], R15 ;  /* 0x0000000f0c007986 */ /* 0x0003e8000c101504 */
[----:B0-----:R-:W2:Y:S04]  /*3b9c0*/  LDL.LU.64 R10, [R1+0x198] ;  /* 0x00019800010a7983 */ /* 0x001ea80000300a00 */
[----:B-1----:R-:W2:Y:S01]  /*3b9d0*/  LDL.LU R15, [R1+0xcb8] ;  /* 0x000cb800010f7983 */ /* 0x002ea20000300800 */
[----:B---3--:R-:W-:-:S03]  /*3b9e0*/  PRMT R0, R5, 0x7632, R0 ;  /* 0x0000763205007816 */ /* 0x008fc60000000000 */
[----:B------:R-:W3:Y:S04]  /*3b9f0*/  LDL.LU R13, [R1+0x58] ;  /* 0x00005800010d7983 */ /* 0x000ee80000300800 */
[----:B--2---:R0:W-:Y:S04]  /*3ba00*/  STG.E.U16 [R14.64], R4 ;  /* 0x000000040e007986 */ /* 0x0041e8000c101504 */
[----:B------:R-:W-:Y:S04]  /*3ba10*/  STG.E.U16 [R16.64], R5 ;  /* 0x0000000510007986 */ /* 0x000fe8000c101504 */
[----:B------:R-:W-:Y:S01]  /*3ba20*/  STG.E.U16 [R18.64], R0 ;  /* 0x0000000012007986 */ /* 0x000fe2000c101504 */
[----:B0-----:R-:W-:-:S03]  /*3ba30*/  PRMT R4, R7, 0x7632, R4 ;  /* 0x0000763207047816 */ /* 0x001fc60000000004 */
[----:B------:R-:W-:Y:S04]  /*3ba40*/  STG.E.U16 [R20.64], R7 ;  /* 0x0000000714007986 */ /* 0x000fe8000c101504 */
[----:B------:R-:W2:Y:S04]  /*3ba50*/  LDL.LU.64 R14, [R1+0x1a8] ;  /* 0x0001a800010e7983 */ /* 0x000ea80000300a00 */
[----:B------:R0:W-:Y:S04]  /*3ba60*/  STG.E.U16 [R22.64], R4 ;  /* 0x0000000416007986 */ /* 0x0001e8000c101504 */
[----:B----4-:R1:W-:Y:S04]  /*3ba70*/  STG.E.U16 [R24.64], R8 ;  /* 0x0000000818007986 */ /* 0x0103e8000c101504 */
[----:B0-----:R-:W4:Y:S04]  /*3ba80*/  LDL.LU.64 R22, [R1+0x188] ;  /* 0x0001880001167983 */ /* 0x001f280000300a00 */
[----:B-1----:R-:W2:Y:S04]  /*3ba90*/  LDL.LU.64 R24, [R1+0x190] ;  /* 0x0001900001187983 */ /* 0x002ea80000300a00 */
[----:B------:R-:W0:Y:S01]  /*3baa0*/  S2R R5, SR_TID.X ;  /* 0x0000000000057919 */ /* 0x000e220000002100 */
[----:B------:R-:W-:-:S05]  /*3bab0*/  PRMT R0, R8, 0x7632, R0 ;  /* 0x0000763208007816 */ /* 0x000fca0000000000 */
[----:B-----5:R1:W-:Y:S01]  /*3bac0*/  STG.E.U16 [R26.64], R0 ;  /* 0x000000001a007986 */ /* 0x0203e2000c101504 */
[C---:B0-----:R-:W-:Y:S02]  /*3bad0*/  SHF.L.U32 R7, R5.reuse, 0xb, RZ ;  /* 0x0000000b05077819 */ /* 0x041fe400000006ff */
[----:B------:R-:W-:Y:S02]  /*3bae0*/  LOP3.LUT R5, R5, 0xff, RZ, 0xc0, !PT ;  /* 0x000000ff05057812 */ /* 0x000fe400078ec0ff */
[----:B------:R-:W-:-:S04]  /*3baf0*/  LOP3.LUT R7, R7, 0x3000, RZ, 0xc0, !PT ;  /* 0x0000300007077812 */ /* 0x000fc800078ec0ff */
[----:B------:R-:W-:Y:S02]  /*3bb00*/  LEA R7, R5, R7, 0x4 ;  /* 0x0000000705077211 */ /* 0x000fe400078e20ff */
[----:B------:R-:W0:Y:S01]  /*3bb10*/  S2R R5, SR_TID.X ;  /* 0x0000000000057919 */ /* 0x000e220000002100 */
[----:B-1----:R-:W-:-:S03]  /*3bb20*/  PRMT R0, R6, 0x7632, R0 ;  /* 0x0000763206007816 */ /* 0x002fc60000000000 */
[----:B------:R1:W-:Y:S04]  /*3bb30*/  STG.E.U16 [R28.64], R6 ;  /* 0x000000061c007986 */ /* 0x0003e8000c101504 */
[----:B------:R0:W5:Y:S04]  /*3bb40*/  LDS.128 R16, [R7] ;  /* 0x0000000007107984 */ /* 0x0001680000000c00 */
[----:B-1----:R-:W1:Y:S01]  /*3bb50*/  S2R R6, SR_TID.X ;  /* 0x0000000000067919 */ /* 0x002e620000002100 */
[C---:B0-----:R-:W-:Y:S01]  /*3bb60*/  IMAD.SHL.U32 R7, R5.reuse, 0x800, RZ ;  /* 0x0000080005077824 */ /* 0x041fe200078e00ff */
[----:B------:R-:W-:-:S04]  /*3bb70*/  LOP3.LUT R5, R5, 0xff, RZ, 0xc0, !PT ;  /* 0x000000ff05057812 */ /* 0x000fc800078ec0ff */
[----:B------:R-:W-:-:S04]  /*3bb80*/  LOP3.LUT R7, R7, 0x3000, RZ, 0xc0, !PT ;  /* 0x0000300007077812 */ /* 0x000fc800078ec0ff */
[----:B------:R-:W-:Y:S02]  /*3bb90*/  LEA R5, R5, R7, 0x4 ;  /* 0x0000000705057211 */ /* 0x000fe400078e20ff */
[----:B-1----:R-:W-:-:S04]  /*3bba0*/  SHF.L.U32 R7, R6, 0xb, RZ ;  /* 0x0000000b06077819 */ /* 0x002fc800000006ff */
[----:B------:R-:W-:Y:S02]  /*3bbb0*/  LOP3.LUT R8, R7, 0x3000, RZ, 0xc0, !PT ;  /* 0x0000300007087812 */ /* 0x000fe400078ec0ff */
[----:B------:R-:W-:Y:S01]  /*3bbc0*/  LOP3.LUT R5, R5, 0x20, RZ, 0x3c, !PT ;  /* 0x0000002005057812 */ /* 0x000fe200078e3cff */
[----:B-----5:R-:W-:Y:S04]  /*3bbd0*/  STL.64 [R1+0xc80], R16 ;  /* 0x000c801001007387 */ /* 0x020fe80000100a00 */
[----:B------:R-:W-:Y:S04]  /*3bbe0*/  STL.64 [R1+0xc58], R18 ;  /* 0x000c581201007387 */ /* 0x000fe80000100a00 */
[----:B--2---:R0:W-:Y:S04]  /*3bbf0*/  STG.E.U16 [R24.64], R0 ;  /* 0x0000000018007986 */ /* 0x0041e8000c101504 */
[----:B----4-:R1:W-:Y:S01]  /*3bc00*/  STG.E.U16 [R22.64], R9 ;  /* 0x0000000916007986 */ /* 0x0103e2000c101504 */
[----:B0-----:R-:W-:-:S02]  /*3bc10*/  PRMT R0, R9, 0x7632, R0 ;  /* 0x0000763209007816 */ /* 0x001fc40000000000 */
[----:B-1----:R-:W-:Y:S02]  /*3bc20*/  LOP3.LUT R9, R6, 0xff, RZ, 0xc0, !PT ;  /* 0x000000ff06097812 */ /* 0x002fe400078ec0ff */
[----:B------:R-:W0:Y:S03]  /*3bc30*/  LDS.128 R4, [R5] ;  /* 0x0000000005047984 */ /* 0x000e260000000c00 */
[----:B------:R-:W-:-:S05]  /*3bc40*/  IMAD R9, R9, 0x10, R8 ;  /* 0x0000001009097824 */ /* 0x000fca00078e0208 */
[----:B------:R-:W-:Y:S01]  /*3bc50*/  LOP3.LUT R9, R9, 0x40, RZ, 0x3c, !PT ;  /* 0x0000004009097812 */ /* 0x000fe200078e3cff */
[----:B------:R-:W-:Y:S05]  /*3bc60*/  STG.E.U16 [R10.64], R0 ;  /* 0x000000000a007986 */ /* 0x000fea000c101504 */
[----:B------:R-:W1:Y:S04]  /*3bc70*/  LDS.128 R8, [R9] ;  /* 0x0000000009087984 */ /* 0x000e680000000c00 */
[----:B0-----:R-:W-:Y:S04]  /*3bc80*/  STL.64 [R1+0xc68], R4 ;  /* 0x000c680401007387 */ /* 0x001fe80000100a00 */
[----:B------:R-:W-:Y:S04]  /*3bc90*/  STL.64 [R1+0xc48], R6 ;  /* 0x000c480601007387 */ /* 0x000fe80000100a00 */
[----:B------:R-:W2:Y:S04]  /*3bca0*/  LDL.LU R25, [R1+0x38] ;  /* 0x0000380001197983 */ /* 0x000ea80000300800 */
[----:B------:R-:W4:Y:S04]  /*3bcb0*/  LDL.LU R29, [R1+0x8c] ;  /* 0x00008c00011d7983 */ /* 0x000f280000300800 */
[----:B-1----:R-:W-:Y:S04]  /*3bcc0*/  STL.64 [R1+0xc60], R8 ;  /* 0x000c600801007387 */ /* 0x002fe80000100a00 */
[----:B------:R0:W-:Y:S04]  /*3bcd0*/  STL.64 [R1+0xc40], R10 ;  /* 0x000c400a01007387 */ /* 0x0001e80000100a00 */
[----:B0-----:R-:W5:Y:S04]  /*3bce0*/  LDL.LU.64 R10, [R1+0x280] ;  /* 0x00028000010a7983 */ /* 0x001f680000300a00 */
[----:B------:R-:W2:Y:S04]  /*3bcf0*/  LDL.LU.64 R22, [R1+0x278] ;  /* 0x0002780001167983 */ /* 0x000ea80000300a00 */
[----:B------:R-:W2:Y:S04]  /*3bd00*/  LDL.LU.64 R6, [R1+0x270] ;  /* 0x0002700001067983 */ /* 0x000ea80000300a00 */
[----:B------:R-:W2:Y:S04]  /*3bd10*/  LDL.LU.64 R26, [R1+0x268] ;  /* 0x00026800011a7983 */ /* 0x000ea80000300a00 */
[----:B------:R-:W2:Y:S04]  /*3bd20*/  LDL.LU R21, [R1+0x3c] ;  /* 0x00003c0001157983 */ /* 0x000ea80000300800 */
[----:B--2---:R0:W-:Y:S04]  /*3bd30*/  STL [R1+0xc90], R21 ;  /* 0x000c901501007387 */ /* 0x0041e80000100800 */
[----:B0-----:R-:W2:Y:S04]  /*3bd40*/  LDL.LU R21, [R1+0x5c] ;  /* 0x00005c0001157983 */ /* 0x001ea80000300800 */
[----:B--2---:R0:W-:Y:S04]  /*3bd50*/  STL [R1+0xca8], R21 ;  /* 0x000ca81501007387 */ /* 0x0041e80000100800 */
[----:B0-----:R-:W2:Y:S04]  /*3bd60*/  LDL.LU R21, [R1+0x7c] ;  /* 0x00007c0001157983 */ /* 0x001ea80000300800 */
[----:B------:R-:W2:Y:S04]  /*3bd70*/  LDL.LU.64 R16, [R1+0x240] ;  /* 0x0002400001107983 */ /* 0x000ea80000300a00 */
[----:B--2---:R0:W-:Y:S04]  /*3bd80*/  STL.64 [R1+0xc88], R16 ;  /* 0x000c881001007387 */ /* 0x0041e80000100a00 */
[----:B0-----:R-:W2:Y:S04]  /*3bd90*/  LDL.LU.64 R16, [R1+0x248] ;  /* 0x0002480001107983 */ /* 0x001ea80000300a00 */
[----:B--2---:R0:W-:Y:S04]  /*3bda0*/  STL.64 [R1+0xc98], R16 ;  /* 0x000c981001007387 */ /* 0x0041e80000100a00 */
[----:B0-----:R-:W2:Y:S04]  /*3bdb0*/  LDL.LU.64 R16, [R1+0x250] ;  /* 0x0002500001107983 */ /* 0x001ea80000300a00 */
[----:B--2---:R0:W-:Y:S04]  /*3bdc0*/  STL.64 [R1+0xca0], R16 ;  /* 0x000ca01001007387 */ /* 0x0041e80000100a00 */
[----:B0-----:R-:W2:Y:S04]  /*3bdd0*/  LDL.LU.64 R16, [R1+0x258] ;  /* 0x0002580001107983 */ /* 0x001ea80000300a00 */
[----:B--2---:R0:W-:Y:S04]  /*3bde0*/  STL.64 [R1+0xcb0], R16 ;  /* 0x000cb01001007387 */ /* 0x0041e80000100a00 */
[----:B0-----:R-:W2:Y:S04]  /*3bdf0*/  LDL.LU.64 R16, [R1+0x260] ;  /* 0x0002600001107983 */ /* 0x001ea80000300a00 */
[----:B------:R-:W2:Y:S01]  /*3be00*/  LDL.LU.64 R4, [R1+0x228] ;  /* 0x0002280001047983 */ /* 0x000ea20000300a00 */
[----:B---3--:R-:W-:-:S03]  /*3be10*/  PRMT R0, R13, 0x7632, R0 ;  /* 0x000076320d007816 */ /* 0x008fc60000000000 */
[----:B------:R-:W-:Y:S04]  /*3be20*/  STG.E.U16 [R14.64], R13 ;  /* 0x0000000d0e007986 */ /* 0x000fe8000c101504 */
[----:B------:R0:W-:Y:S04]  /*3be30*/  STG.E.U16 [R2.64], R0 ;  /* 0x0000000002007986 */ /* 0x0001e8000c101504 */
[----:B0-----:R-:W0:Y:S02]  /*3be40*/  S2R R2, SR_TID.X ;  /* 0x0000000000027919 */ /* 0x001e240000002100 */
[----:B0-----:R-:W-:-:S02]  /*3be50*/  SHF.L.U32 R3, R2, 0xb, RZ ;  /* 0x0000000b02037819 */ /* 0x001fc400000006ff */
[----:B------:R-:W-:Y:S01]  /*3be60*/  LOP3.LUT R2, R2, 0xff, RZ, 0xc0, !PT ;  /* 0x000000ff02027812 */ /* 0x000fe200078ec0ff */
[----:B--2---:R0:W-:Y:S04]  /*3be70*/  STL.64 [R1+0xc70], R4 ;  /* 0x000c700401007387 */ /* 0x0041e80000100a00 */
[----:B0-----:R-:W2:Y:S01]  /*3be80*/  LDL.LU.64 R4, [R1+0x230] ;  /* 0x0002300001047983 */ /* 0x001ea20000300a00 */
[----:B------:R-:W-:-:S04]  /*3be90*/  LOP3.LUT R3, R3, 0x3000, RZ, 0xc0, !PT ;  /* 0x0000300003037812 */ /* 0x000fc800078ec0ff */
[----:B------:R-:W-:-:S04]  /*3bea0*/  LEA R3, R2, R3, 0x4 ;  /* 0x0000000302037211 */ /* 0x000fc800078e20ff */
[----:B------:R-:W-:-:S05]  /*3beb0*/  LOP3.LUT R3, R3, 0x60, RZ, 0x3c, !PT ;  /* 0x0000006003037812 */ /* 0x000fca00078e3cff */
[----:B------:R-:W0:Y:S01]  /*3bec0*/  LDS.128 R12, [R3] ;  /* 0x00000000030c7984 */ /* 0x000e220000000c00 */
[----:B------:R-:W-:Y:S02]  /*3bed0*/  PRMT R20, R25, 0x7632, R20 ;  /* 0x0000763219147816 */ /* 0x000fe40000000014 */
[----:B----4-:R-:W-:Y:S01]  /*3bee0*/  PRMT R0, R29, 0x7632, R0 ;  /* 0x000076321d007816 */ /* 0x010fe20000000000 */
[----:B-----5:R-:W-:Y:S04]  /*3bef0*/  STG.E.U16 [R10.64], R25 ;  /* 0x000000190a007986 */ /* 0x020fe8000c101504 */
[----:B------:R-:W-:Y:S04]  /*3bf00*/  STG.E.U16 [R22.64], R20 ;  /* 0x0000001416007986 */ /* 0x000fe8000c101504 */
[----:B------:R-:W-:Y:S04]  /*3bf10*/  STG.E.U16 [R6.64], R29 ;  /* 0x0000001d06007986 */ /* 0x000fe8000c101504 */
[----:B------:R-:W-:Y:S04]  /*3bf20*/  STG.E.U16 [R26.64], R0 ;  /* 0x000000001a007986 */ /* 0x000fe8000c101504 */
[----:B------:R-:W-:Y:S04]  /*3bf30*/  STG.E.U16 [R16.64], R21 ;  /* 0x0000001510007986 */ /* 0x000fe8000c101504 */
[----:B--2---:R1:W-:Y:S04]  /*3bf40*/  STL.64 [R1+0xc78], R4 ;  /* 0x000c780401007387 */ /* 0x0043e80000100a00 */
[----:B-1----:R-:W2:Y:S04]  /*3bf50*/  LDL.LU.64 R4, [R1+0x238] ;  /* 0x0002380001047983 */ /* 0x002ea80000300a00 */
[----:B------:R-:W3:Y:S04]  /*3bf60*/  LDL.LU.64 R8, [R1+0x220] ;  /* 0x0002200001087983 */ /* 0x000ee80000300a00 */
[----:B------:R-:W4:Y:S04]  /*3bf70*/  LDL.LU.64 R18, [R1+0x218] ;  /* 0x0002180001127983 */ /* 0x000f280000300a00 */
[----:B------:R-:W5:Y:S04]  /*3bf80*/  LDL.LU.64 R2, [R1+0x208] ;  /* 0x0002080001027983 */ /* 0x000f680000300a00 */
[----:B0-----:R0:W-:Y:S04]  /*3bf90*/  STL.64 [R1+0xc28], R14 ;  /* 0x000c280e01007387 */ /* 0x0011e80000100a00 */
[----:B------:R-:W2:Y:S04]  /*3bfa0*/  LDL.LU.64 R24, [R1+0x200] ;  /* 0x0002000001187983 */ /* 0x000ea80000300a00 */
[----:B0-----:R-:W2:Y:S04]  /*3bfb0*/  LDL.LU.64 R14, [R1+0x1f8] ;  /* 0x0001f800010e7983 */ /* 0x001ea80000300a00 */
[----:B------:R-:W2:Y:S04]  /*3bfc0*/  LDL.LU.64 R10, [R1+0x1f0] ;  /* 0x0001f000010a7983 */ /* 0x000ea80000300a00 */
[----:B------:R-:W2:Y:S04]  /*3bfd0*/  LDL.LU.64 R22, [R1+0x1e8] ;  /* 0x0001e80001167983 */ /* 0x000ea80000300a00 */
[----:B------:R-:W2:Y:S04]  /*3bfe0*/  LDL.LU.64 R6, [R1+0x288] ;  /* 0x0002880001067983 */ /* 0x000ea80000300a00 */
[----:B------:R-:W2:Y:S04]  /*3bff0*/  LDL.LU.64 R28, [R1+0x2a8] ;  /* 0x0002a800011c7983 */ /* 0x000ea80000300a00 */
[----:B------:R-:W2:Y:S04]  /*3c000*/  LDL.LU.64 R26, [R1+0x2a0] ;  /* 0x0002a000011a7983 */ /* 0x000ea80000300a00 */
[----:B------:R-:W2:Y:S01]  /*3c010*/  LDL.LU.64 R16, [R1+0xcb0] ;  /* 0x000cb00001107983 */ /* 0x000ea20000300a00 */
[----:B------:R-:W-:-:S03]  /*3c020*/  PRMT R20, R21, 0x7632, R20 ;  /* 0x0000763215147816 */ /* 0x000fc60000000014 */
[----:B------:R-:W3:Y:S04]  /*3c030*/  LDL.LU R21, [R1+0xca8] ;  /* 0x000ca80001157983 */ /* 0x000ee80000300800 */
[----:B--2---:R0:W-:Y:S04]  /*3c040*/  STG.E.U16 [R16.64], R20 ;  /* 0x0000001410007986 */ /* 0x0041e8000c101504 */
[----:B0-----:R-:W2:Y:S01]  /*3c050*/  LDL.LU.64 R16, [R1+0xca0] ;  /* 0x000ca00001107983 */ /* 0x001ea20000300a00 */
[----:B---3--:R-:W-:-:S03]  /*3c060*/  PRMT R0, R21, 0x7632, R0 ;  /* 0x0000763215007816 */ /* 0x008fc60000000000 */
[----:B--2---:R0:W-:Y:S04]  /*3c070*/  STG.E.U16 [R16.64], R21 ;  /* 0x0000001510007986 */ /* 0x0041e8000c101504 */
[----:B0-----:R-:W2:Y:S04]  /*3c080*/  LDL.LU.64 R16, [R1+0xc98] ;  /* 0x000c980001107983 */ /* 0x001ea80000300a00 */
[----:B------:R-:W3:Y:S04]  /*3c090*/  LDL.LU R21, [R1+0xc90] ;  /* 0x000c900001157983 */ /* 0x000ee80000300800 */
[----:B--2---:R0:W-:Y:S04]  /*3c0a0*/  STG.E.U16 [R16.64], R0 ;  /* 0x0000000010007986 */ /* 0x0041e8000c101504 */
[----:B0-----:R-:W2:Y:S01]  /*3c0b0*/  LDL.LU.64 R16, [R1+0xc88] ;  /* 0x000c880001107983 */ /* 0x001ea20000300a00 */
[----:B---3--:R-:W-:-:S03]  /*3c0c0*/  PRMT R20, R21, 0x7632, R20 ;  /* 0x0000763215147816 */ /* 0x008fc60000000014 */
[----:B--2---:R0:W-:Y:S04]  /*3c0d0*/  STG.E.U16 [R16.64], R21 ;  /* 0x0000001510007986 */ /* 0x0041e8000c101504 */
[----:B------:R1:W-:Y:S04]  /*3c0e0*/  STG.E.U16 [R4.64], R20 ;  /* 0x0000001404007986 */ /* 0x0003e8000c101504 */
[----:B0-----:R-:W2:Y:S04]  /*3c0f0*/  LDL.LU.64 R16, [R1+0xc80] ;  /* 0x000c800001107983 */ /* 0x001ea80000300a00 */
[----:B-1----:R-:W2:Y:S04]  /*3c100*/  LDL.LU.64 R4, [R1+0xc78] ;  /* 0x000c780001047983 */ /* 0x002ea80000300a00 */
[----:B------:R-:W3:Y:S04]  /*3c110*/  LDL.LU.64 R20, [R1+0x210] ;  /* 0x0002100001147983 */ /* 0x000ee80000300a00 */
[----:B--2---:R0:W-:Y:S04]  /*3c120*/  STG.E.U16 [R4.64], R16 ;  /* 0x0000001004007986 */ /* 0x0041e8000c101504 */
[----:B0-----:R-:W2:Y:S01]  /*3c130*/  LDL.LU.64 R4, [R1+0xc70] ;  /* 0x000c700001047983 */ /* 0x001ea20000300a00 */
[----:B------:R-:W-:-:S05]  /*3c140*/  PRMT R0, R16, 0x7632, R0 ;  /* 0x0000763210007816 */ /* 0x000fca0000000000 */
[----:B--2---:R0:W-:Y:S04]  /*3c150*/  STG.E.U16 [R4.64], R0 ;  /* 0x0000000004007986 */ /* 0x0041e8000c101504 */
[----:B0-----:R-:W2:Y:S04]  /*3c160*/  LDL.LU.64 R4, [R1+0xc68] ;  /* 0x000c680001047983 */ /* 0x001ea80000300a00 */
[----:B--2---:R0:W-:Y:S04]  /*3c170*/  STG.E.U16 [R8.64], R4 ;  /* 0x0000000408007986 */ /* 0x0041e8000c101504 */
[----:B0-----:R-:W2:Y:S01]  /*3c180*/  LDL.LU.64 R8, [R1+0xc60] ;  /* 0x000c600001087983 */ /* 0x001ea20000300a00 */
[----:B------:R-:W-:-:S02]  /*3c190*/  PRMT R16, R4, 0x7632, R16 ;  /* 0x0000763204107816 */ /* 0x000fc40000000010 */
[----:B------:R-:W-:-:S03]  /*3c1a0*/  PRMT R4, R12, 0x7632, R4 ;  /* 0x000076320c047816 */ /* 0x000fc60000000004 */
[----:B----4-:R0:W-:Y:S04]  /*3c1b0*/  STG.E.U16 [R18.64], R16 ;  /* 0x0000001012007986 */ /* 0x0101e8000c101504 */
[----:B0-----:R-:W4:Y:S01]  /*3c1c0*/  LDL.LU.64 R18, [R1+0xc58] ;  /* 0x000c580001127983 */ /* 0x001f220000300a00 */
[----:B--2---:R-:W-:-:S03]  /*3c1d0*/  PRMT R0, R8, 0x7632, R0 ;  /* 0x0000763208007816 */ /* 0x004fc60000000000 */
[----:B---3--:R-:W-:Y:S04]  /*3c1e0*/  STG.E.U16 [R20.64], R8 ;  /* 0x0000000814007986 */ /* 0x008fe8000c101504 */
[----:B-----5:R0:W-:Y:S04]  /*3c1f0*/  STG.E.U16 [R2.64], R0 ;  /* 0x0000000002007986 */ /* 0x0201e8000c101504 */
[----:B------:R1:W-:Y:S04]  /*3c200*/  STG.E.U16 [R24.64], R12 ;  /* 0x0000000c18007986 */ /* 0x0003e8000c101504 */
[----:B------:R-:W-:Y:S01]  /*3c210*/  STG.E.U16 [R14.64], R4 ;  /* 0x000000040e007986 */ /* 0x000fe2000c101504 */
[----:B0-----:R-:W-:-:S03]  /*3c220*/  PRMT R0, R17, 0x7632, R0 ;  /* 0x0000763211007816 */ /* 0x001fc60000000000 */
[----:B------:R-:W2:Y:S04]  /*3c230*/  LDL.LU.64 R2, [R1+0x298] ;  /* 0x0002980001027983 */ /* 0x000ea80000300a00 */
[----:B------:R-:W-:Y:S04]  /*3c240*/  STG.E.U16 [R10.64], R17 ;  /* 0x000000110a007986 */ /* 0x000fe8000c101504 */
[----:B-1----:R-:W3:Y:S04]  /*3c250*/  LDL.LU.64 R24, [R1+0x2b0] ;  /* 0x0002b00001187983 */ /* 0x002ee80000300a00 */
[----:B------:R0:W-:Y:S04]  /*3c260*/  STG.E.U16 [R22.64], R0 ;  /* 0x0000000016007986 */ /* 0x0001e8000c101504 */
[----:B------:R1:W-:Y:S04]  /*3c270*/  STG.E.U16 [R6.64], R5 ;  /* 0x0000000506007986 */ /* 0x0003e8000c101504 */
[----:B0-----:R-:W5:Y:S04]  /*3c280*/  LDL.LU.64 R22, [R1+0x2d0] ;  /* 0x0002d00001167983 */ /* 0x001f680000300a00 */
[----:B-1----:R-:W2:Y:S04]  /*3c290*/  LDL.LU.64 R6, [R1+0x2c0] ;  /* 0x0002c00001067983 */ /* 0x002ea80000300a00 */
[----:B--2---:R0:W-:Y:S04]  /*3c2a0*/  STL.64 [R1+0xc50], R6 ;  /* 0x000c500601007387 */ /* 0x0041e80000100a00 */
[----:B0-----:R-:W4:Y:S04]  /*3c2b0*/  LDL.LU.64 R6, [R1+0x2c8] ;  /* 0x0002c80001067983 */ /* 0x001f280000300a00 */
[----:B------:R-:W2:Y:S04]  /*3c2c0*/  LDL.LU.64 R10, [R1+0x2d8] ;  /* 0x0002d800010a7983 */ /* 0x000ea80000300a00 */
[----:B------:R-:W2:Y:S01]  /*3c2d0*/  LDL.LU.64 R14, [R1+0x2e0] ;  /* 0x0002e000010e7983 */ /* 0x000ea20000300a00 */
[----:B------:R-:W-:-:S03]  /*3c2e0*/  PRMT R0, R5, 0x7632, R0 ;  /* 0x0000763205007816 */ /* 0x000fc60000000000 */
[----:B--2---:R0:W-:Y:S04]  /*3c2f0*/  STL.64 [R1+0xc30], R14 ;  /* 0x000c300e01007387 */ /* 0x0041e80000100a00 */
[----:B0-----:R-:W2:Y:S01]  /*3c300*/  LDL.LU.64 R14, [R1+0x2e8] ;  /* 0x0002e800010e7983 */ /* 0x001ea20000300a00 */
[----:B------:R-:W-:-:S03]  /*3c310*/  PRMT R4, R9, 0x7632, R4 ;  /* 0x0000763209047816 */ /* 0x000fc60000000004 */
[----:B------:R-:W-:Y:S04]  /*3c320*/  STG.E.U16 [R28.64], R0 ;  /* 0x000000001c007986 */ /* 0x000fe8000c101504 */
[----:B------:R-:W-:Y:S04]  /*3c330*/  STG.E.U16 [R26.64], R9 ;  /* 0x000000091a007986 */ /* 0x000fe8000c101504 */
[----:B--2---:R0:W-:Y:S04]  /*3c340*/  STL.64 [R1+0xc38], R14 ;  /* 0x000c380e01007387 */ /* 0x0041e80000100a00 */
[----:B0-----:R-:W2:Y:S04]  /*3c350*/  LDL.LU.64 R14, [R1+0x2f0] ;  /* 0x0002f000010e7983 */ /* 0x001ea80000300a00 */
[----:B------:R0:W-:Y:S04]  /*3c360*/  STL [R1+0xc08], R9 ;  /* 0x000c080901007387 */ /* 0x0001e80000100800 */
[----:B0-----:R-:W2:Y:S04]  /*3c370*/  LDL.LU.64 R8, [R1+0x1d8] ;  /* 0x0001d80001087983 */ /* 0x001ea80000300a00 */
[----:B--2---:R0:W-:Y:S04]  /*3c380*/  STL.64 [R1+0xc10], R8 ;  /* 0x000c100801007387 */ /* 0x0041e80000100a00 */
[----:B0-----:R-:W2:Y:S04]  /*3c390*/  LDL.LU.64 R8, [R1+0x1e0] ;  /* 0x0001e00001087983 */ /* 0x001ea80000300a00 */
[----:B--2---:R0:W-:Y:S04]  /*3c3a0*/  STL.64 [R1+0xc18], R8 ;  /* 0x000c180801007387 */ /* 0x0041e80000100a00 */
[----:B0-----:R-:W2:Y:S01]  /*3c3b0*/  LDL.LU.64 R8, [R1+0x290] ;  /* 0x0002900001087983 */ /* 0x001ea20000300a00 */
[----:B------:R-:W-:-:S03]  /*3c3c0*/  PRMT R0, R13, 0x7632, R0 ;  /* 0x000076320d007816 */ /* 0x000fc60000000000 */
[----:B------:R-:W-:Y:S04]  /*3c3d0*/  STG.E.U16 [R2.64], R4 ;  /* 0x0000000402007986 */ /* 0x000fe8000c101504 */
[----:B---3--:R-:W-:Y:S04]  /*3c3e0*/  STG.E.U16 [R24.64], R13 ;  /* 0x0000000d18007986 */ /* 0x008fe8000c101504 */
[----:B-----5:R-:W-:Y:S04]  /*3c3f0*/  STG.E.U16 [R22.64], R0 ;  /* 0x0000000016007986 */ /* 0x020fe8000c101504 */
[----:B----4-:R-:W-:Y:S04]  /*3c400*/  STG.E.U16 [R6.64], R18 ;  /* 0x0000001206007986 */ /* 0x010fe8000c101504 */
[----:B--2---:R0:W-:Y:S04]  /*3c410*/  STL.64 [R1+0xc20], R8 ;  /* 0x000c200801007387 */ /* 0x0041e80000100a00 */
[----:B0-----:R-:W2:Y:S04]  /*3c420*/  LDL.LU.64 R8, [R1+0x2b8] ;  /* 0x0002b80001087983 */ /* 0x001ea80000300a00 */
[----:B------:R-:W3:Y:S04]  /*3c430*/  LDL.LU.64 R2, [R1+0x1d0] ;  /* 0x0001d00001027983 */ /* 0x000ee80000300a00 */
[----:B------:R-:W4:Y:S04]  /*3c440*/  LDL.LU.64 R16, [R1+0x1b8] ;  /* 0x0001b80001107983 */ /* 0x000f280000300a00 */
[----:B------:R-:W5:Y:S04]  /*3c450*/  LDL.LU R20, [R1+0x308] ;  /* 0x0003080001147983 */ /* 0x000f680000300800 */
[----:B------:R-:W2:Y:S04]  /*3c460*/  LDL.LU R26, [R1+0x304] ;  /* 0x00030400011a7983 */ /* 0x000ea80000300800 */
[----:B------:R-:W2:Y:S04]  /*3c470*/  LDL.LU R24, [R1+0x300] ;  /* 0x0003000001187983 */ /* 0x000ea80000300800 */
[----:B------:R-:W2:Y:S04]  /*3c480*/  LDL.LU.64 R28, [R1+0x1b0] ;  /* 0x0001b000011c7983 */ /* 0x000ea80000300a00 */
[----:B------:R-:W2:Y:S04]  /*3c490*/  LDL.LU R27, [R1+0x2fc] ;  /* 0x0002fc00011b7983 */ /* 0x000ea80000300800 */
[----:B------:R-:W2:Y:S04]  /*3c4a0*/  LDL.LU R25, [R1+0x318] ;  /* 0x0003180001197983 */ /* 0x000ea80000300800 */
[----:B------:R-:W2:Y:S04]  /*3c4b0*/  LDL.LU R22, [R1+0x31c] ;  /* 0x00031c0001167983 */ /* 0x000ea80000300800 */
[----:B------:R-:W2:Y:S04]  /*3c4c0*/  LDL.LU R23, [R1+0x320] ;  /* 0x0003200001177983 */ /* 0x000ea80000300800 */
[----:B------:R-:W2:Y:S01]  /*3c4d0*/  LDL.LU.64 R6, [R1+0xc50] ;  /* 0x000c500001067983 */ /* 0x000ea20000300a00 */
[----:B------:R-:W-:-:S03]  /*3c4e0*/  PRMT R4, R18, 0x7632, R4 ;  /* 0x0000763212047816 */ /* 0x000fc60000000004 */
[----:B------:R-:W3:Y:S04]  /*3c4f0*/  LDL.LU R21, [R1+0x324] ;  /* 0x0003240001157983 */ /* 0x000ee80000300800 */
[----:B--2---:R0:W-:Y:S04]  /*3c500*/  STG.E.U16 [R6.64], R4 ;  /* 0x0000000406007986 */ /* 0x0041e8000c101504 */
[----:B0-----:R-:W2:Y:S02]  /*3c510*/  LDL.LU.64 R6, [R1+0xc48] ;  /* 0x000c480001067983 */ /* 0x001ea40000300a00 */
[----:B--2---:R-:W-:-:S02]  /*3c520*/  PRMT R0, R6, 0x7632, R0 ;  /* 0x0000763206007816 */ /* 0x004fc40000000000 */
[----:B------:R0:W-:Y:S04]  /*3c530*/  STG.E.U16 [R10.64], R6 ;  /* 0x000000060a007986 */ /* 0x0001e8000c101504 */
[----:B------:R1:W-:Y:S04]  /*3c540*/  STG.E.U16 [R14.64], R0 ;  /* 0x000000000e007986 */ /* 0x0003e8000c101504 */
[----:B0-----:R-:W2:Y:S04]  /*3c550*/  LDL.LU.64 R10, [R1+0xc40] ;  /* 0x000c4000010a7983 */ /* 0x001ea80000300a00 */
[----:B-1----:R-:W2:Y:S04]  /*3c560*/  LDL.LU.64 R14, [R1+0xc38] ;  /* 0x000c3800010e7983 */ /* 0x002ea80000300a00 */
[----:B--2---:R0:W-:Y:S04]  /*3c570*/  STG.E.U16 [R14.64], R10 ;  /* 0x0000000a0e007986 */ /* 0x0041e8000c101504 */
[----:B0-----:R-:W2:Y:S01]  /*3c580*/  LDL.LU.64 R14, [R1+0xc30] ;  /* 0x000c3000010e7983 */ /* 0x001ea20000300a00 */
[----:B------:R-:W-:-:S05]  /*3c590*/  PRMT R4, R10, 0x7632, R4 ;  /* 0x000076320a047816 */ /* 0x000fca0000000004 */
[----:B--2---:R0:W-:Y:S04]  /*3c5a0*/  STG.E.U16 [R14.64], R4 ;  /* 0x000000040e007986 */ /* 0x0041e8000c101504 */
[----:B0-----:R-:W2:Y:S04]  /*3c5b0*/  LDL.LU.64 R14, [R1+0xc28] ;  /* 0x000c2800010e7983 */ /* 0x001ea80000300a00 */
[----:B--2---:R0:W-:Y:S04]  /*3c5c0*/  STG.E.U16 [R8.64], R14 ;  /* 0x0000000e08007986 */ /* 0x0041e8000c101504 */
[----:B0-----:R-:W2:Y:S01]  /*3c5d0*/  LDL.LU.64 R8, [R1+0xc20] ;  /* 0x000c200001087983 */ /* 0x001ea20000300a00 */
[----:B------:R-:W-:-:S05]  /*3c5e0*/  PRMT R0, R14, 0x7632, R0 ;  /* 0x000076320e007816 */ /* 0x000fca0000000000 */
[----:B--2---:R0:W-:Y:S04]  /*3c5f0*/  STG.E.U16 [R8.64], R0 ;  /* 0x0000000008007986 */ /* 0x0041e8000c101504 */
[----:B0-----:R-:W2:Y:S01]  /*3c600*/  LDL.LU.64 R8, [R1+0xc18] ;  /* 0x000c180001087983 */ /* 0x001ea20000300a00 */
[----:B------:R-:W-:-:S03]  /*3c610*/  PRMT R4, R19, 0x7632, R4 ;  /* 0x0000763213047816 */ /* 0x000fc60000000004 */
[----:B--2---:R0:W-:Y:S04]  /*3c620*/  STG.E.U16 [R8.64], R19 ;  /* 0x0000001308007986 */ /* 0x0041e8000c101504 */
[----:B0-----:R-:W2:Y:S04]  /*3c630*/  LDL.LU.64 R8, [R1+0xc10] ;  /* 0x000c100001087983 */ /* 0x001ea80000300a00 */
[----:B------:R-:W3:Y:S04]  /*3c640*/  LDL.LU.64 R18, [R1+0x1c0] ;  /* 0x0001c00001127983 */ /* 0x000ee80000300a00 */
[----:B--2---:R0:W-:Y:S04]  /*3c650*/  STG.E.U16 [R8.64], R4 ;  /* 0x0000000408007986 */ /* 0x0041e8000c101504 */
[----:B0-----:R-:W2:Y:S04]  /*3c660*/  LDL.LU R9, [R1+0xc08] ;  /* 0x000c080001097983 */ /* 0x001ea80000300800 */
[----:B------:R-:W4:Y:S04]  /*3c670*/  LDL.LU.64 R4, [R1+0x1c8] ;  /* 0x0001c80001047983 */ /* 0x000f280000300a00 */
[----:B---3--:R0:W-:Y:S04]  /*3c680*/  STG.E.U16 [R2.64], R7 ;  /* 0x0000000702007986 */ /* 0x0081e8000c101504 */
[----:B0-----:R-:W3:Y:S01]  /*3c690*/  LDL.LU.64 R2, [R1+0xc00] ;  /* 0x000c000001027983 */ /* 0x001ee20000300a00 */
[----:B-----5:R-:W-:-:S02]  /*3c6a0*/  FSEL R6, R20, -INF , P3 ;  /* 0xff80000014067808 */ /* 0x020fc40001800000 */
[----:B------:R-:W-:Y:S02]  /*3c6b0*/  FSEL R0, R24, -INF , P1 ;  /* 0xff80000018007808 */ /* 0x000fe40000800000 */
[----:B------:R-:W0:Y:S01]  /*3c6c0*/  S2R R24, SR_TID.X ;  /* 0x0000000000187919 */ /* 0x000e220000002100 */
[----:B------:R-:W-:Y:S02]  /*3c6d0*/  PRMT R12, R11, 0x7632, R12 ;  /* 0x000076320b0c7816 */ /* 0x000fe4000000000c */
[----:B------:R-:W-:Y:S02]  /*3c6e0*/  PRMT R14, R15, 0x7632, R14 ;  /* 0x000076320f0e7816 */ /* 0x000fe4000000000e */
[----:B------:R-:W-:Y:S01]  /*3c6f0*/  FSEL R8, R27, -INF , P0 ;  /* 0xff8000001b087808 */ /* 0x000fe20000000000 */
[----:B0-----:R-:W-:-:S05]  /*3c700*/  IMAD.SHL.U32 R10, R24, 0x2, RZ ;  /* 0x00000002180a7824 */ /* 0x001fca00078e00ff */
[----:B------:R-:W-:Y:S02]  /*3c710*/  LOP3.LUT R10, R10, 0x1f8, RZ, 0xc0, !PT ;  /* 0x000001f80a0a7812 */ /* 0x000fe400078ec0ff */
[----:B--2---:R-:W-:-:S05]  /*3c720*/  PRMT R9, R7, 0x7632, R9 ;  /* 0x0000763207097816 */ /* 0x004fca0000000009 */
[----:B----4-:R0:W-:Y:S04]  /*3c730*/  STG.E.U16 [R4.64], R9 ;  /* 0x0000000904007986 */ /* 0x0101e8000c101504 */
[----:B------:R1:W-:Y:S01]  /*3c740*/  STG.E.U16 [R18.64], R11 ;  /* 0x0000000b12007986 */ /* 0x0003e2000c101504 */
[----:B0-----:R-:W-:Y:S02]  /*3c750*/  FFMA R4, R6, 0.69314718246459960938, R25 ;  /* 0x3f31721806047823 */ /* 0x001fe40000000019 */
[----:B------:R-:W-:Y:S02]  /*3c760*/  FFMA R6, R0, 0.69314718246459960938, R23 ;  /* 0x3f31721800067823 */ /* 0x000fe40000000017 */
[----:B------:R-:W0:Y:S04]  /*3c770*/  S2R R23, SR_TID.X ;  /* 0x0000000000177919 */ /* 0x000e280000002100 */
[----:B------:R-:W-:Y:S04]  /*3c780*/  STG.E.U16 [R16.64], R12 ;  /* 0x0000000c10007986 */ /* 0x000fe8000c101504 */
[----:B------:R-:W-:Y:S04]  /*3c790*/  STG.E.U16 [R28.64], R15 ;  /* 0x0000000f1c007986 */ /* 0x000fe8000c101504 */
[----:B---3--:R2:W-:Y:S01]  /*3c7a0*/  STG.E.U16 [R2.64], R14 ;  /* 0x0000000e02007986 */ /* 0x0085e2000c101504 */
[----:B------:R-:W-:Y:S01]  /*3c7b0*/  FSEL R5, R26, -INF , P2 ;  /* 0xff8000001a057808 */ /* 0x000fe20001000000 */
[----:B------:R-:W-:-:S02]  /*3c7c0*/  FFMA R7, R8, 0.69314718246459960938, R21 ;  /* 0x3f31721808077823 */ /* 0x000fc40000000015 */
[----:B------:R-:W-:Y:S02]  /*3c7d0*/  BAR.SYNC.DEFER_BLOCKING 0x0 ;  /* 0x0000000000007b1d */ /* 0x000fe40000010000 */
[----:B------:R-:W-:Y:S01]  /*3c7e0*/  FFMA R5, R5, 0.69314718246459960938, R22 ;  /* 0x3f31721805057823 */ /* 0x000fe20000000016 */
[----:B0-----:R-:W-:Y:S02]  /*3c7f0*/  SHF.R.U32.HI R21, RZ, 0x1, R23 ;  /* 0x00000001ff157819 */ /* 0x001fe40000011617 */
[C---:B------:R-:W-:Y:S02]  /*3c800*/  SHF.L.U32 R22, R23.reuse, 0x3, RZ ;  /* 0x0000000317167819 */ /* 0x040fe400000006ff */
[----:B------:R-:W-:Y:S02]  /*3c810*/  SHF.L.U32 R25, R23, 0x2, RZ ;  /* 0x0000000217197819 */ /* 0x000fe400000006ff */
[----:B------:R-:W-:Y:S02]  /*3c820*/  LOP3.LUT R23, R21, 0x4, RZ, 0xc0, !PT ;  /* 0x0000000415177812 */ /* 0x000fe400078ec0ff */
[----:B------:R-:W0:Y:S04]  /*3c830*/  S2R R21, SR_TID.X ;  /* 0x0000000000157919 */ /* 0x000e280000002100 */
[----:B------:R-:W-:Y:S04]  /*3c840*/  STS.64 [R10], R4 ;  /* 0x000000040a007388 */ /* 0x000fe80000000a00 */
[----:B------:R-:W-:Y:S01]  /*3c850*/  STS.64 [R10+0x200], R6 ;  /* 0x000200060a007388 */ /* 0x000fe20000000a00 */
[----:B------:R-:W-:-:S02]  /*3c860*/  LOP3.LUT R22, R22, 0x38, RZ, 0xc0, !PT ;  /* 0x0000003816167812 */ /* 0x000fc400078ec0ff */
[----:B------:R-:W-:-:S04]  /*3c870*/  LOP3.LUT R24, R25, 0x3c0, RZ, 0xc0, !PT ;  /* 0x000003c019187812 */ /* 0x000fc800078ec0ff */
[----:B------:R-:W-:Y:S01]  /*3c880*/  IADD3 R22, R23, R22, R24 ;  /* 0x0000001617167210 */ /* 0x000fe20007ffe018 */
[----:B------:R-:W-:Y:S01]  /*3c890*/  BAR.SYNC.DEFER_BLOCKING 0x0 ;  /* 0x0000000000007b1d */ /* 0x000fe20000010000 */
[----:B0-----:R-:W-:-:S05]  /*3c8a0*/  LOP3.LUT R25, R21, 0xff, RZ, 0xc0, !PT ;  /* 0x000000ff15197812 */ /* 0x001fca00078ec0ff */
[----:B------:R-:W0:Y:S04]  /*3c8b0*/  S2R R21, SR_CTAID.X ;  /* 0x0000000000157919 */ /* 0x000e280000002500 */
[----:B------:R-:W3:Y:S04]  /*3c8c0*/  S2R R23, SR_CTAID.Y ;  /* 0x0000000000177919 */ /* 0x000ee80000002600 */
[----:B------:R-:W4:Y:S01]  /*3c8d0*/  LDS R13, [R22] ;  /* 0x00000000160d7984 */ /* 0x000f220000000800 */
[----:B0-----:R-:W-:Y:S02]  /*3c8e0*/  IMAD R21, R21, 0x100, R25 ;  /* 0x0000010015157824 */ /* 0x001fe400078e0219 */
[----:B---3--:R-:W-:-:S03]  /*3c8f0*/  IMAD R0, R23, c[0x0][0x1cc], RZ ;  /* 0x0000730017007a24 */ /* 0x008fc600078e02ff */
[C---:B------:R-:W-:Y:S01]  /*3c900*/  SHF.L.U32 R9, R21.reuse, 0x2, RZ ;  /* 0x0000000215097819 */ /* 0x040fe200000006ff */
[----:B-1----:R-:W-:Y:S01]  /*3c910*/  IMAD.HI R11, R21, 0x4, RZ ;  /* 0x00000004150b7827 */ /* 0x002fe200078e02ff */
[----:B------:R-:W-:-:S03]  /*3c920*/  SHF.L.U32 R8, R0, 0x2, RZ ;  /* 0x0000000200087819 */ /* 0x000fc600000006ff */
[----:B------:R-:W-:Y:S01]  /*3c930*/  IMAD.HI R0, R0, 0x4, RZ ;  /* 0x0000000400007827 */ /* 0x000fe200078e02ff */
[----:B--2---:R-:W-:-:S04]  /*3c940*/  IADD3 R2, P0, P1, R9, c[0x0][0x180], R8 ;  /* 0x0000600009027a10 */ /* 0x004fc8000791e008 */
[----:B------:R-:W-:-:S05]  /*3c950*/  IADD3.X R3, R11, c[0x0][0x184], R0, P0, P1 ;  /* 0x000061000b037a10 */ /* 0x000fca00007e2400 */
[----:B----4-:R-:W-:Y:S01]  /*3c960*/  STG.E [R2.64], R13 ;  /* 0x0000000d02007986 */ /* 0x010fe2000c101904 */
[----:B------:R-:W-:Y:S05]  /*3c970*/  EXIT ;  /* 0x000000000000794d */ /* 0x000fea0003800000 */
.L_x_3:
[----:B------:R-:W-:-:S00]  /*3c980*/  BRA `(.L_x_3) ;  /* 0xfffffff000007947 */ /* 0x000fc0000383ffff */
[----:B------:R-:W-:-:S00]  /*3c990*/  NOP ;  /* 0x0000000000007918 */ /* 0x000fc00000000000 */
        /* <DEDUP_REMOVED lines=14> */
.L_x_4:


//--------------------- .nv.global.init           --------------------------
	.section	.nv.global.init,"aw",@progbits
.nv.global.init:
	.type		_$_str,@object
	.size		_$_str,(.L_0 - _$_str)
_$_str:
        /*0000*/ 	.byte	0x5f, 0x5f, 0x43, 0x55, 0x44, 0x41, 0x5f, 0x46, 0x54, 0x5a, 0x00
.L_0:


//--------------------- .nv.shared.attn_fwd       --------------------------
	.section	.nv.shared.attn_fwd,"aw",@nobits
	.sectionflags	@""
	.align	16
